	.target	sm_90a

	.elftype	@"ET_EXEC"


//--------------------- .note.nv.tkinfo           --------------------------
	.section	.note.nv.tkinfo,"",@"SHT_NOTE"
	.sectionflags	@"SHF_NOTE_NV_TKINFO"
	.tkinfo
        /*0018*/ 	.word	0x00000002
        /*0030*/ 	.string	""
        /*0030*/ 	.string	"ptxas"
        /*0030*/ 	.string	"Cuda compilation tools, release 13.0, V13.0.88"
        /*0030*/ 	.string	"Build cuda_13.0.r13.0/compiler.36424714_0"
        /*0030*/ 	.string	"-v  -suppress-debug-info  -lineinfo  -arch sm_90a "



//--------------------- .note.nv.cuinfo           --------------------------
	.section	.note.nv.cuinfo,"",@"SHT_NOTE"
	.sectionflags	@"SHF_NOTE_NV_CUINFO"
        /*0018*/ 	.short	0x0002
        /*001a*/ 	.short	0x005a
        /*001c*/ 	.short	0x0082
	.zero		2


//--------------------- .nv.info                  --------------------------
	.section	.nv.info,"",@"SHT_CUDA_INFO"
	.align	4


	//----- nvinfo : EIATTR_REGCOUNT
	.align		4
        /*0000*/ 	.byte	0x04, 0x2f
        /*0002*/ 	.short	(.L_1 - .L_0)
	.align		4
.L_0:
        /*0004*/ 	.word	index@(matmul_kernel)
        /*0008*/ 	.word	0x00000020


	//----- nvinfo : EIATTR_FRAME_SIZE
	.align		4
.L_1:
        /*000c*/ 	.byte	0x04, 0x11
        /*000e*/ 	.short	(.L_3 - .L_2)
	.align		4
.L_2:
        /*0010*/ 	.word	index@(matmul_kernel)
        /*0014*/ 	.word	0x00005d70


	//----- nvinfo : EIATTR_MIN_STACK_SIZE
	.align		4
.L_3:
        /*0018*/ 	.byte	0x04, 0x12
        /*001a*/ 	.short	(.L_5 - .L_4)
	.align		4
.L_4:
        /*001c*/ 	.word	index@(matmul_kernel)
        /*0020*/ 	.word	0x00005d70
.L_5:


//--------------------- .nv.compat                --------------------------
	.section	.nv.compat,"",@"SHT_CUDA_COMPAT_INFO"
	.align	4
        /*0000*/ 	.byte	0x02, 0x09, 0x01, 0x00, 0x02, 0x02, 0x01, 0x00, 0x02, 0x05, 0x05, 0x00, 0x03, 0x07, 0x01, 0x01
        /*0010*/ 	.byte	0x02, 0x03, 0x00, 0x00, 0x02, 0x06, 0x01, 0x00, 0x04, 0x0b, 0x08, 0x00, 0x00, 0x00, 0x00, 0x00
        /*0020*/ 	.byte	0x00, 0x00, 0x00, 0x00


//--------------------- .nv.info.matmul_kernel    --------------------------
	.section	.nv.info.matmul_kernel,"",@"SHT_CUDA_INFO"
	.sectionflags	@""
	.align	4


	//----- nvinfo : EIATTR_CUDA_API_VERSION
	.align		4
        /*0000*/ 	.byte	0x04, 0x37
        /*0002*/ 	.short	(.L_7 - .L_6)
.L_6:
        /*0004*/ 	.word	0x00000082


	//----- nvinfo : EIATTR_KPARAM_INFO
	.align		4
.L_7:
        /*0008*/ 	.byte	0x04, 0x17
        /*000a*/ 	.short	(.L_9 - .L_8)
.L_8:
        /*000c*/ 	.word	0x00000000
        /*0010*/ 	.short	0x000d
        /*0012*/ 	.short	0x0048
        /*0014*/ 	.byte	0x00, 0xf4, 0x21, 0x00


	//----- nvinfo : EIATTR_KPARAM_INFO
	.align		4
.L_9:
        /*0018*/ 	.byte	0x04, 0x17
        /*001a*/ 	.short	(.L_11 - .L_10)
.L_10:
        /*001c*/ 	.word	0x00000000
        /*0020*/ 	.short	0x000c
        /*0022*/ 	.short	0x0040
        /*0024*/ 	.byte	0x00, 0xf4, 0x21, 0x00


	//----- nvinfo : EIATTR_KPARAM_INFO
	.align		4
.L_11:
        /*0028*/ 	.byte	0x04, 0x17
        /*002a*/ 	.short	(.L_13 - .L_12)
.L_12:
        /*002c*/ 	.word	0x00000000
        /*0030*/ 	.short	0x000b
        /*0032*/ 	.short	0x0038
        /*0034*/ 	.byte	0x00, 0xf0, 0x11, 0x00


	//----- nvinfo : EIATTR_KPARAM_INFO
	.align		4
.L_13:
        /*0038*/ 	.byte	0x04, 0x17
        /*003a*/ 	.short	(.L_15 - .L_14)
.L_14:
        /*003c*/ 	.word	0x00000000
        /*0040*/ 	.short	0x000a
        /*0042*/ 	.short	0x0034
        /*0044*/ 	.byte	0x00, 0xf0, 0x11, 0x00


	//----- nvinfo : EIATTR_KPARAM_INFO
	.align		4
.L_15:
        /*0048*/ 	.byte	0x04, 0x17
        /*004a*/ 	.short	(.L_17 - .L_16)
.L_16:
        /*004c*/ 	.word	0x00000000
        /*0050*/ 	.short	0x0009
        /*0052*/ 	.short	0x0030
        /*0054*/ 	.byte	0x00, 0xf0, 0x11, 0x00


	//----- nvinfo : EIATTR_KPARAM_INFO
	.align		4
.L_17:
        /*0058*/ 	.byte	0x04, 0x17
        /*005a*/ 	.short	(.L_19 - .L_18)
.L_18:
        /*005c*/ 	.word	0x00000000
        /*0060*/ 	.short	0x0008
        /*0062*/ 	.short	0x002c
        /*0064*/ 	.byte	0x00, 0xf0, 0x11, 0x00


	//----- nvinfo : EIATTR_KPARAM_INFO
	.align		4
.L_19:
        /*0068*/ 	.byte	0x04, 0x17
        /*006a*/ 	.short	(.L_21 - .L_20)
.L_20:
        /*006c*/ 	.word	0x00000000
        /*0070*/ 	.short	0x0007
        /*0072*/ 	.short	0x0028
        /*0074*/ 	.byte	0x00, 0xf0, 0x11, 0x00


	//----- nvinfo : EIATTR_KPARAM_INFO
	.align		4
.L_21:
        /*0078*/ 	.byte	0x04, 0x17
        /*007a*/ 	.short	(.L_23 - .L_22)
.L_22:
        /*007c*/ 	.word	0x00000000
        /*0080*/ 	.short	0x0006
        /*0082*/ 	.short	0x0024
        /*0084*/ 	.byte	0x00, 0xf0, 0x11, 0x00


	//----- nvinfo : EIATTR_KPARAM_INFO
	.align		4
.L_23:
        /*0088*/ 	.byte	0x04, 0x17
        /*008a*/ 	.short	(.L_25 - .L_24)
.L_24:
        /*008c*/ 	.word	0x00000000
        /*0090*/ 	.short	0x0005
        /*0092*/ 	.short	0x0020
        /*0094*/ 	.byte	0x00, 0xf0, 0x11, 0x00


	//----- nvinfo : EIATTR_KPARAM_INFO
	.align		4
.L_25:
        /*0098*/ 	.byte	0x04, 0x17
        /*009a*/ 	.short	(.L_27 - .L_26)
.L_26:
        /*009c*/ 	.word	0x00000000
        /*00a0*/ 	.short	0x0004
        /*00a2*/ 	.short	0x001c
        /*00a4*/ 	.byte	0x00, 0xf0, 0x11, 0x00


	//----- nvinfo : EIATTR_KPARAM_INFO
	.align		4
.L_27:
        /*00a8*/ 	.byte	0x04, 0x17
        /*00aa*/ 	.short	(.L_29 - .L_28)
.L_28:
        /*00ac*/ 	.word	0x00000000
        /*00b0*/ 	.short	0x0003
        /*00b2*/ 	.short	0x0018
        /*00b4*/ 	.byte	0x00, 0xf0, 0x11, 0x00


	//----- nvinfo : EIATTR_KPARAM_INFO
	.align		4
.L_29:
        /*00b8*/ 	.byte	0x04, 0x17
        /*00ba*/ 	.short	(.L_31 - .L_30)
.L_30:
        /*00bc*/ 	.word	0x00000000
        /*00c0*/ 	.short	0x0002
        /*00c2*/ 	.short	0x0010
        /*00c4*/ 	.byte	0x00, 0xf4, 0x21, 0x00


	//----- nvinfo : EIATTR_KPARAM_INFO
	.align		4
.L_31:
        /*00c8*/ 	.byte	0x04, 0x17
        /*00ca*/ 	.short	(.L_33 - .L_32)
.L_32:
        /*00cc*/ 	.word	0x00000000
        /*00d0*/ 	.short	0x0001
        /*00d2*/ 	.short	0x0008
        /*00d4*/ 	.byte	0x00, 0xf4, 0x21, 0x00


	//----- nvinfo : EIATTR_KPARAM_INFO
	.align		4
.L_33:
        /*00d8*/ 	.byte	0x04, 0x17
        /*00da*/ 	.short	(.L_35 - .L_34)
.L_34:
        /*00dc*/ 	.word	0x00000000
        /*00e0*/ 	.short	0x0000
        /*00e2*/ 	.short	0x0000
        /*00e4*/ 	.byte	0x00, 0xf4, 0x21, 0x00


	//----- nvinfo : EIATTR_SPARSE_MMA_MASK
	.align		4
.L_35:
        /*00e8*/ 	.byte	0x03, 0x50
        /*00ea*/ 	.short	0x0000


	//----- nvinfo : EIATTR_MAXREG_COUNT
	.align		4
        /*00ec*/ 	.byte	0x03, 0x1b
        /*00ee*/ 	.short	0x00ff


	//----- nvinfo : EIATTR_NUM_BARRIERS
	.align		4
        /*00f0*/ 	.byte	0x02, 0x4c
        /*00f2*/ 	.byte	0x01
	.zero		1


	//----- nvinfo : EIATTR_ANNOTATIONS
	.align		4
        /*00f4*/ 	.byte	0x04, 0x55
        /*00f6*/ 	.short	(.L_37 - .L_36)


	//   ....[0]....
.L_36:
        /*00f8*/ 	.word	0x00000001
        /*00fc*/ 	.byte	0x40, 0x06, 0x00, 0x00, 0x01, 0x00, 0x00, 0x00, 0x70, 0x06, 0x00, 0x00, 0x01, 0x00, 0x00, 0x00
        /* <DEDUP_REMOVED lines=1188> */
        /*4b4c*/ 	.byte	0x70, 0x5c, 0x02, 0x00


	//----- nvinfo : EIATTR_MERCURY_ISA_VERSION
	.align		4
.L_37:
        /*4b50*/ 	.byte	0x03, 0x5f
        /*4b52*/ 	.short	0x0101


	//----- nvinfo : EIATTR_EXIT_INSTR_OFFSETS
	.align		4
        /*4b54*/ 	.byte	0x04, 0x1c
        /*4b56*/ 	.short	(.L_39 - .L_38)


	//   ....[0]....
.L_38:
        /*4b58*/ 	.word	0x000c3bd0


	//   ....[1]....
        /*4b5c*/ 	.word	0x000c3c00


	//----- nvinfo : EIATTR_REQNTID
	.align		4
.L_39:
        /*4b60*/ 	.byte	0x04, 0x10
        /*4b62*/ 	.short	(.L_41 - .L_40)
.L_40:
        /*4b64*/ 	.word	0x00000040
        /*4b68*/ 	.word	0x00000001
        /*4b6c*/ 	.word	0x00000001


	//----- nvinfo : EIATTR_CBANK_PARAM_SIZE
	.align		4
.L_41:
        /*4b70*/ 	.byte	0x03, 0x19
        /*4b72*/ 	.short	0x0050


	//----- nvinfo : EIATTR_PARAM_CBANK
	.align		4
        /*4b74*/ 	.byte	0x04, 0x0a
        /*4b76*/ 	.short	(.L_43 - .L_42)
	.align		4
.L_42:
        /*4b78*/ 	.word	index@(.nv.constant0.matmul_kernel)
        /*4b7c*/ 	.short	0x0210
        /*4b7e*/ 	.short	0x0050


	//----- nvinfo : EIATTR_SW_WAR
	.align		4
.L_43:
        /*4b80*/ 	.byte	0x04, 0x36
        /*4b82*/ 	.short	(.L_45 - .L_44)
.L_44:
        /*4b84*/ 	.word	0x00000008
.L_45:


//--------------------- .nv.callgraph             --------------------------
	.section	.nv.callgraph,"",@"SHT_CUDA_CALLGRAPH"
	.align	4
	.sectionentsize	8
	.align		4
        /*0000*/ 	.word	0x00000000
	.align		4
        /*0004*/ 	.word	0xffffffff
	.align		4
        /*0008*/ 	.word	0x00000000
	.align		4
        /*000c*/ 	.word	0xfffffffe
	.align		4
        /*0010*/ 	.word	0x00000000
	.align		4
        /*0014*/ 	.word	0xfffffffd
	.align		4
        /*0018*/ 	.word	0x00000000
	.align		4
        /*001c*/ 	.word	0xfffffffc


//--------------------- .text.matmul_kernel       --------------------------
	.section	.text.matmul_kernel,"ax",@progbits
	.align	128
        .global         matmul_kernel
        .type           matmul_kernel,@function
        .size           matmul_kernel,(.L_x_4 - matmul_kernel)
        .other          matmul_kernel,@"STO_CUDA_ENTRY STV_DEFAULT"
matmul_kernel:
.text.matmul_kernel:
[----:B------:R-:W0:Y:S08]  /*0000*/  LDC R1, c[0x0][0x28] ;  /* 0x00000a00ff017b82 */ /* 0x000e300000000800 */
[----:B------:R-:W1:Y:S01]  /*0010*/  LDC.64 R10, c[0x0][0x228] ;  /* 0x00008a00ff0a7b82 */ /* 0x000e620000000a00 */
[----:B------:R-:W2:Y:S01]  /*0020*/  S2R R14, SR_TID.X ;  /* 0x00000000000e7919 */ /* 0x000ea20000002100 */
[----:B0-----:R-:W-:Y:S01]  /*0030*/  VIADD R1, R1, 0xffffa290 ;  /* 0xffffa29001017836 */ /* 0x001fe20000000000 */
[----:B------:R-:W-:Y:S01]  /*0040*/  UMOV UR4, 0x400 ;  /* 0x0000040000047882 */ /* 0x000fe20000000000 */
[----:B------:R-:W-:-:S04]  /*0050*/  ULDC.64 UR8, c[0x0][0x208] ;  /* 0x0000820000087ab9 */ /* 0x000fc80000000a00 */
[----:B------:R-:W0:Y:S01]  /*0060*/  S2UR UR5, SR_CgaCtaId ;  /* 0x00000000000579c3 */ /* 0x000e220000008800 */
[----:B-1----:R-:W-:-:S05]  /*0070*/  VIADD R0, R11, 0x1ff ;  /* 0x000001ff0b007836 */ /* 0x002fca0000000000 */
[----:B------:R-:W-:Y:S01]  /*0080*/  SHF.R.S32.HI R3, RZ, 0x1f, R0 ;  /* 0x0000001fff037819 */ /* 0x000fe20000011400 */
[----:B0-----:R-:W-:-:S03]  /*0090*/  ULEA UR5, UR5, UR4, 0x18 ;  /* 0x0000000405057291 */ /* 0x001fc6000f8ec03f */
[----:B------:R-:W-:Y:S02]  /*00a0*/  LEA.HI R3, R3, R0, RZ, 0x9 ;  /* 0x0000000003037211 */ /* 0x000fe400078f48ff */
[----:B--2---:R-:W-:Y:S02]  /*00b0*/  SHF.R.U32.HI R23, RZ, 0x5, R14 ;  /* 0x00000005ff177819 */ /* 0x004fe4000001160e */
[----:B------:R-:W-:Y:S02]  /*00c0*/  SHF.R.S32.HI R0, RZ, 0x9, R3 ;  /* 0x00000009ff007819 */ /* 0x000fe40000011403 */
[----:B------:R-:W0:Y:S01]  /*00d0*/  S2R R3, SR_CTAID.X ;  /* 0x0000000000037919 */ /* 0x000e220000002500 */
[----:B------:R-:W-:Y:S02]  /*00e0*/  SGXT.U32 R23, R23, 0x1 ;  /* 0x000000011717781a */ /* 0x000fe40000000000 */
[----:B------:R-:W-:-:S05]  /*00f0*/  IMAD.SHL.U32 R0, R0, 0x8, RZ ;  /* 0x0000000800007824 */ /* 0x000fca00078e00ff */
[-C--:B------:R-:W-:Y:S02]  /*0100*/  IABS R7, R0.reuse ;  /* 0x0000000000077213 */ /* 0x080fe40000000000 */
[----:B------:R-:W-:Y:S02]  /*0110*/  IABS R12, R0 ;  /* 0x00000000000c7213 */ /* 0x000fe40000000000 */
[----:B------:R-:W1:Y:S08]  /*0120*/  I2F.RP R2, R7 ;  /* 0x0000000700027306 */ /* 0x000e700000209400 */
[----:B-1----:R-:W1:Y:S01]  /*0130*/  MUFU.RCP R2, R2 ;  /* 0x0000000200027308 */ /* 0x002e620000001000 */
[----:B0-----:R-:W-:Y:S01]  /*0140*/  IABS R8, R3 ;  /* 0x0000000300087213 */ /* 0x001fe20000000000 */
[----:B-1----:R-:W-:-:S02]  /*0150*/  VIADD R4, R2, 0xffffffe ;  /* 0x0ffffffe02047836 */ /* 0x002fc40000000000 */
[----:B------:R-:W-:-:S04]  /*0160*/  IMAD.MOV R2, RZ, RZ, -R12 ;  /* 0x000000ffff027224 */ /* 0x000fc800078e0a0c */
[----:B------:R0:W1:Y:S02]  /*0170*/  F2I.FTZ.U32.TRUNC.NTZ R5, R4 ;  /* 0x0000000400057305 */ /* 0x000064000021f000 */
[----:B0-----:R-:W-:Y:S02]  /*0180*/  IMAD.MOV.U32 R4, RZ, RZ, RZ ;  /* 0x000000ffff047224 */ /* 0x001fe400078e00ff */
[----:B-1----:R-:W-:-:S04]  /*0190*/  IMAD.MOV R6, RZ, RZ, -R5 ;  /* 0x000000ffff067224 */ /* 0x002fc800078e0a05 */
[----:B------:R-:W-:Y:S02]  /*01a0*/  IMAD R9, R6, R7, RZ ;  /* 0x0000000706097224 */ /* 0x000fe400078e02ff */
[----:B------:R-:W-:Y:S02]  /*01b0*/  IMAD.MOV.U32 R6, RZ, RZ, R8 ;  /* 0x000000ffff067224 */ /* 0x000fe400078e0008 */
[----:B------:R-:W-:-:S06]  /*01c0*/  IMAD.HI.U32 R5, R5, R9, R4 ;  /* 0x0000000905057227 */ /* 0x000fcc00078e0004 */
[----:B------:R-:W-:-:S04]  /*01d0*/  IMAD.HI.U32 R5, R5, R6, RZ ;  /* 0x0000000605057227 */ /* 0x000fc800078e00ff */
[----:B------:R-:W-:-:S05]  /*01e0*/  IMAD R2, R5, R2, R6 ;  /* 0x0000000205027224 */ /* 0x000fca00078e0206 */
[----:B------:R-:W-:-:S13]  /*01f0*/  ISETP.GT.U32.AND P1, PT, R7, R2, PT ;  /* 0x000000020700720c */ /* 0x000fda0003f24070 */
[----:B------:R-:W-:Y:S02]  /*0200*/  @!P1 IMAD.IADD R2, R2, 0x1, -R7 ;  /* 0x0000000102029824 */ /* 0x000fe400078e0a07 */
[----:B------:R-:W-:Y:S01]  /*0210*/  @!P1 VIADD R5, R5, 0x1 ;  /* 0x0000000105059836 */ /* 0x000fe20000000000 */
[----:B------:R-:W-:Y:S02]  /*0220*/  ISETP.NE.AND P1, PT, R0, RZ, PT ;  /* 0x000000ff0000720c */ /* 0x000fe40003f25270 */
[----:B------:R-:W-:Y:S02]  /*0230*/  ISETP.GE.U32.AND P0, PT, R2, R7, PT ;  /* 0x000000070200720c */ /* 0x000fe40003f06070 */
[----:B------:R-:W-:-:S04]  /*0240*/  LOP3.LUT R2, R3, R0, RZ, 0x3c, !PT ;  /* 0x0000000003027212 */ /* 0x000fc800078e3cff */
[----:B------:R-:W-:Y:S01]  /*0250*/  ISETP.GE.AND P2, PT, R2, RZ, PT ;  /* 0x000000ff0200720c */ /* 0x000fe20003f46270 */
[----:B------:R-:W-:-:S06]  /*0260*/  VIADD R2, R10, 0x1f ;  /* 0x0000001f0a027836 */ /* 0x000fcc0000000000 */
[----:B------:R-:W-:-:S04]  /*0270*/  @P0 VIADD R5, R5, 0x1 ;  /* 0x0000000105050836 */ /* 0x000fc80000000000 */
[----:B------:R-:W-:Y:S01]  /*0280*/  IMAD.MOV.U32 R4, RZ, RZ, R5 ;  /* 0x000000ffff047224 */ /* 0x000fe200078e0005 */
[----:B------:R-:W-:-:S03]  /*0290*/  SHF.R.S32.HI R5, RZ, 0x1f, R2 ;  /* 0x0000001fff057819 */ /* 0x000fc60000011402 */
[----:B------:R-:W-:Y:S01]  /*02a0*/  @!P2 IMAD.MOV R4, RZ, RZ, -R4 ;  /* 0x000000ffff04a224 */ /* 0x000fe200078e0a04 */
[----:B------:R-:W-:Y:S02]  /*02b0*/  @!P1 LOP3.LUT R4, RZ, R0, RZ, 0x33, !PT ;  /* 0x00000000ff049212 */ /* 0x000fe400078e33ff */
[----:B------:R-:W-:-:S03]  /*02c0*/  LEA.HI R5, R5, R2, RZ, 0x5 ;  /* 0x0000000205057211 */ /* 0x000fc600078f28ff */
[----:B------:R-:W-:Y:S02]  /*02d0*/  IMAD.SHL.U32 R2, R4, 0x8, RZ ;  /* 0x0000000804027824 */ /* 0x000fe400078e00ff */
[----:B------:R-:W-:-:S03]  /*02e0*/  IMAD.MOV R4, RZ, RZ, -R4 ;  /* 0x000000ffff047224 */ /* 0x000fc600078e0a04 */
[----:B------:R-:W-:Y:S01]  /*02f0*/  LEA.HI.SX32 R5, R5, -R2, 0x1b ;  /* 0x8000000205057211 */ /* 0x000fe200078fdaff */
[----:B------:R-:W-:Y:S02]  /*0300*/  IMAD R13, R0, R4, R3 ;  /* 0x00000004000d7224 */ /* 0x000fe400078e0203 */
[----:B------:R-:W-:Y:S01]  /*0310*/  IMAD.MOV.U32 R4, RZ, RZ, RZ ;  /* 0x000000ffff047224 */ /* 0x000fe200078e00ff */
[----:B------:R-:W-:-:S04]  /*0320*/  VIMNMX R6, R5, 0x8, PT ;  /* 0x0000000805067848 */ /* 0x000fc80003fe0100 */
[-C--:B------:R-:W-:Y:S02]  /*0330*/  IABS R8, R6.reuse ;  /* 0x0000000600087213 */ /* 0x080fe40000000000 */
[----:B------:R-:W-:Y:S02]  /*0340*/  IABS R0, R6 ;  /* 0x0000000600007213 */ /* 0x000fe40000000000 */
[----:B------:R-:W0:Y:S08]  /*0350*/  I2F.RP R7, R8 ;  /* 0x0000000800077306 */ /* 0x000e300000209400 */
[----:B0-----:R-:W0:Y:S02]  /*0360*/  MUFU.RCP R7, R7 ;  /* 0x0000000700077308 */ /* 0x001e240000001000 */
[----:B0-----:R-:W-:-:S06]  /*0370*/  VIADD R5, R7, 0xffffffe ;  /* 0x0ffffffe07057836 */ /* 0x001fcc0000000000 */
[----:B------:R-:W0:Y:S02]  /*0380*/  F2I.FTZ.U32.TRUNC.NTZ R5, R5 ;  /* 0x0000000500057305 */ /* 0x000e24000021f000 */
[----:B0-----:R-:W-:-:S04]  /*0390*/  IMAD.MOV R9, RZ, RZ, -R5 ;  /* 0x000000ffff097224 */ /* 0x001fc800078e0a05 */
[----:B------:R-:W-:Y:S01]  /*03a0*/  IMAD.MOV.U32 R3, RZ, RZ, R9 ;  /* 0x000000ffff037224 */ /* 0x000fe200078e0009 */
[----:B------:R-:W-:-:S03]  /*03b0*/  IABS R9, R13 ;  /* 0x0000000d00097213 */ /* 0x000fc60000000000 */
[----:B------:R-:W-:-:S04]  /*03c0*/  IMAD R3, R3, R8, RZ ;  /* 0x0000000803037224 */ /* 0x000fc800078e02ff */
[----:B------:R-:W-:-:S04]  /*03d0*/  IMAD.HI.U32 R4, R5, R3, R4 ;  /* 0x0000000305047227 */ /* 0x000fc800078e0004 */
[----:B------:R-:W-:Y:S02]  /*03e0*/  IMAD.MOV R3, RZ, RZ, -R0 ;  /* 0x000000ffff037224 */ /* 0x000fe400078e0a00 */
[----:B------:R-:W-:Y:S02]  /*03f0*/  IMAD.HI.U32 R0, R4, R9, RZ ;  /* 0x0000000904007227 */ /* 0x000fe400078e00ff */
[----:B------:R-:W0:Y:S02]  /*0400*/  LDC R4, c[0x0][0x230] ;  /* 0x00008c00ff047b82 */ /* 0x000e240000000800 */
[----:B------:R-:W-:-:S05]  /*0410*/  IMAD R3, R0, R3, R9 ;  /* 0x0000000300037224 */ /* 0x000fca00078e0209 */
[----:B------:R-:W-:-:S13]  /*0420*/  ISETP.GT.U32.AND P1, PT, R8, R3, PT ;  /* 0x000000030800720c */ /* 0x000fda0003f24070 */
[----:B------:R-:W-:Y:S02]  /*0430*/  @!P1 IMAD.IADD R3, R3, 0x1, -R8 ;  /* 0x0000000103039824 */ /* 0x000fe400078e0a08 */
[----:B------:R-:W-:Y:S01]  /*0440*/  @!P1 VIADD R0, R0, 0x1 ;  /* 0x0000000100009836 */ /* 0x000fe20000000000 */
[----:B------:R-:W-:Y:S01]  /*0450*/  ISETP.NE.AND P1, PT, R6, RZ, PT ;  /* 0x000000ff0600720c */ /* 0x000fe20003f25270 */
[----:B0-----:R-:W-:Y:S01]  /*0460*/  VIADD R15, R4, 0x7f ;  /* 0x0000007f040f7836 */ /* 0x001fe20000000000 */
[----:B------:R-:W-:Y:S02]  /*0470*/  ISETP.GE.U32.AND P0, PT, R3, R8, PT ;  /* 0x000000080300720c */ /* 0x000fe40003f06070 */
[----:B------:R-:W-:Y:S02]  /*0480*/  LOP3.LUT R3, R13, R6, RZ, 0x3c, !PT ;  /* 0x000000060d037212 */ /* 0x000fe400078e3cff */
[----:B------:R-:W-:Y:S02]  /*0490*/  LOP3.LUT R4, R23, 0x2, RZ, 0xfc, !PT ;  /* 0x0000000217047812 */ /* 0x000fe400078efcff */
[----:B------:R-:W-:-:S02]  /*04a0*/  ISETP.GE.AND P2, PT, R3, RZ, PT ;  /* 0x000000ff0300720c */ /* 0x000fc40003f46270 */
[C---:B------:R-:W-:Y:S02]  /*04b0*/  LOP3.LUT R4, R23.reuse, 0x8, RZ, 0xfc, !PT ;  /* 0x0000000817047812 */ /* 0x040fe400078efcff */
[C---:B------:R-:W-:Y:S02]  /*04c0*/  LOP3.LUT R4, R23.reuse, 0xe, RZ, 0xfc, !PT ;  /* 0x0000000e17047812 */ /* 0x040fe400078efcff */
[C---:B------:R-:W-:Y:S01]  /*04d0*/  LOP3.LUT R4, R23.reuse, 0x14, RZ, 0xfc, !PT ;  /* 0x0000001417047812 */ /* 0x040fe200078efcff */
[----:B------:R-:W-:Y:S01]  /*04e0*/  @P0 VIADD R0, R0, 0x1 ;  /* 0x0000000100000836 */ /* 0x000fe20000000000 */
[----:B------:R-:W-:Y:S02]  /*04f0*/  LOP3.LUT R4, R23, 0x1a, RZ, 0xfc, !PT ;  /* 0x0000001a17047812 */ /* 0x000fe400078efcff */
[----:B------:R-:W-:Y:S02]  /*0500*/  ISETP.GT.AND P0, PT, R15, 0x7f, PT ;  /* 0x0000007f0f00780c */ /* 0x000fe40003f04270 */
[----:B------:R-:W-:Y:S01]  /*0510*/  LOP3.LUT R4, R23, 0x20, RZ, 0xfc, !PT ;  /* 0x0000002017047812 */ /* 0x000fe200078efcff */
[----:B------:R-:W-:Y:S01]  /*0520*/  @!P2 IMAD.MOV R0, RZ, RZ, -R0 ;  /* 0x000000ffff00a224 */ /* 0x000fe200078e0a00 */
[----:B------:R-:W-:-:S02]  /*0530*/  @!P1 LOP3.LUT R0, RZ, R6, RZ, 0x33, !PT ;  /* 0x00000006ff009212 */ /* 0x000fc400078e33ff */
[C---:B------:R-:W-:Y:S02]  /*0540*/  LOP3.LUT R4, R23.reuse, 0x26, RZ, 0xfc, !PT ;  /* 0x0000002617047812 */ /* 0x040fe400078efcff */
[C---:B------:R-:W-:Y:S01]  /*0550*/  LOP3.LUT R4, R23.reuse, 0x2c, RZ, 0xfc, !PT ;  /* 0x0000002c17047812 */ /* 0x040fe200078efcff */
[----:B------:R-:W-:Y:S01]  /*0560*/  IMAD.MOV R3, RZ, RZ, -R0 ;  /* 0x000000ffff037224 */ /* 0x000fe200078e0a00 */
[C---:B------:R-:W-:Y:S01]  /*0570*/  LOP3.LUT R4, R23.reuse, 0x32, RZ, 0xfc, !PT ;  /* 0x0000003217047812 */ /* 0x040fe200078efcff */
[----:B------:R-:W-:Y:S01]  /*0580*/  IMAD.SHL.U32 R28, R0, 0x200, RZ ;  /* 0x00000200001c7824 */ /* 0x000fe200078e00ff */
[C---:B------:R-:W-:Y:S01]  /*0590*/  LOP3.LUT R4, R23.reuse, 0x38, RZ, 0xfc, !PT ;  /* 0x0000003817047812 */ /* 0x040fe200078efcff */
[----:B------:R-:W-:Y:S01]  /*05a0*/  IMAD R3, R6, R3, R13 ;  /* 0x0000000306037224 */ /* 0x000fe200078e020d */
[C---:B------:R-:W-:Y:S02]  /*05b0*/  LOP3.LUT R4, R23.reuse, 0x3e, RZ, 0xfc, !PT ;  /* 0x0000003e17047812 */ /* 0x040fe400078efcff */
[----:B------:R-:W-:Y:S01]  /*05c0*/  LOP3.LUT R4, R23, 0x44, RZ, 0xfc, !PT ;  /* 0x0000004417047812 */ /* 0x000fe200078efcff */
[----:B------:R-:W-:Y:S01]  /*05d0*/  IMAD.IADD R3, R2, 0x1, R3 ;  /* 0x0000000102037824 */ /* 0x000fe200078e0203 */
[----:B------:R-:W-:-:S02]  /*05e0*/  LOP3.LUT R2, R14, 0x1f, RZ, 0xc0, !PT ;  /* 0x0000001f0e027812 */ /* 0x000fc400078ec0ff */
[C---:B------:R-:W-:Y:S02]  /*05f0*/  LOP3.LUT R4, R23.reuse, 0x4a, RZ, 0xfc, !PT ;  /* 0x0000004a17047812 */ /* 0x040fe400078efcff */
[----:B------:R-:W-:Y:S01]  /*0600*/  LOP3.LUT R4, R23, 0x50, RZ, 0xfc, !PT ;  /* 0x0000005017047812 */ /* 0x000fe200078efcff */
[----:B------:R-:W-:Y:S01]  /*0610*/  IMAD R29, R3, 0x20, R2 ;  /* 0x00000020031d7824 */ /* 0x000fe200078e0202 */
[C---:B------:R-:W-:Y:S02]  /*0620*/  LOP3.LUT R3, R23.reuse, 0x4, RZ, 0xfc, !PT ;  /* 0x0000000417037812 */ /* 0x040fe400078efcff */
[C---:B------:R-:W-:Y:S02]  /*0630*/  LOP3.LUT R2, R23.reuse, 0x6, RZ, 0xfc, !PT ;  /* 0x0000000617027812 */ /* 0x040fe400078efcff */
[----:B------:R0:W-:Y:S01]  /*0640*/  STL [R1+0x34b4], R29 ;  /* 0x0034b41d01007387 */ /* 0x0001e20000100800 */
[C---:B------:R-:W-:Y:S02]  /*0650*/  LOP3.LUT R3, R23.reuse, 0xa, RZ, 0xfc, !PT ;  /* 0x0000000a17037812 */ /* 0x040fe400078efcff */
[C---:B------:R-:W-:Y:S01]  /*0660*/  LOP3.LUT R2, R23.reuse, 0xc, RZ, 0xfc, !PT ;  /* 0x0000000c17027812 */ /* 0x040fe200078efcff */
[----:B------:R0:W-:Y:S01]  /*0670*/  STL [R1+0x630], R28 ;  /* 0x0006301c01007387 */ /* 0x0001e20000100800 */
[----:B------:R-:W-:-:S02]  /*0680*/  LOP3.LUT R3, R23, 0x10, RZ, 0xfc, !PT ;  /* 0x0000001017037812 */ /* 0x000fc400078efcff */
[C---:B------:R-:W-:Y:S02]  /*0690*/  LOP3.LUT R2, R23.reuse, 0x12, RZ, 0xfc, !PT ;  /* 0x0000001217027812 */ /* 0x040fe400078efcff */
[C---:B------:R-:W-:Y:S02]  /*06a0*/  LOP3.LUT R3, R23.reuse, 0x16, RZ, 0xfc, !PT ;  /* 0x0000001617037812 */ /* 0x040fe400078efcff */
[C---:B------:R-:W-:Y:S02]  /*06b0*/  LOP3.LUT R2, R23.reuse, 0x18, RZ, 0xfc, !PT ;  /* 0x0000001817027812 */ /* 0x040fe400078efcff */
[C---:B------:R-:W-:Y:S02]  /*06c0*/  LOP3.LUT R3, R23.reuse, 0x1c, RZ, 0xfc, !PT ;  /* 0x0000001c17037812 */ /* 0x040fe400078efcff */
[C---:B------:R-:W-:Y:S02]  /*06d0*/  LOP3.LUT R2, R23.reuse, 0x1e, RZ, 0xfc, !PT ;  /* 0x0000001e17027812 */ /* 0x040fe400078efcff */
        /* <DEDUP_REMOVED lines=38> */
[----:B------:R-:W-:Y:S01]  /*0940*/  LOP3.LUT R2, R23, 0x7e, RZ, 0xfc, !PT ;  /* 0x0000007e17027812 */ /* 0x000fe200078efcff */
[----:B0-----:R-:W-:Y:S06]  /*0950*/  @P0 BRA `(.L_x_0) ;  /* 0x0000000400dc0947 */ /* 0x001fec0003800000 */
[----:B------:R-:W-:Y:S01]  /*0960*/  IMAD.SHL.U32 R0, R14, 0x8, RZ ;  /* 0x000000080e007824 */ /* 0x000fe200078e00ff */
[----:B------:R-:W-:Y:S02]  /*0970*/  CS2R R24, SRZ ;  /* 0x0000000000187805 */ /* 0x000fe4000001ff00 */
[----:B------:R-:W-:Y:S02]  /*0980*/  CS2R R26, SRZ ;  /* 0x00000000001a7805 */ /* 0x000fe4000001ff00 */
[----:B------:R-:W-:Y:S02]  /*0990*/  CS2R R20, SRZ ;  /* 0x0000000000147805 */ /* 0x000fe4000001ff00 */
[----:B------:R-:W-:Y:S01]  /*09a0*/  CS2R R22, SRZ ;  /* 0x0000000000167805 */ /* 0x000fe2000001ff00 */
[----:B------:R0:W-:Y:S01]  /*09b0*/  STL [R1+0x34b8], R0 ;  /* 0x0034b80001007387 */ /* 0x0001e20000100800 */
[----:B------:R-:W-:Y:S02]  /*09c0*/  CS2R R16, SRZ ;  /* 0x0000000000107805 */ /* 0x000fe4000001ff00 */
[----:B------:R-:W-:-:S02]  /*09d0*/  CS2R R18, SRZ ;  /* 0x0000000000127805 */ /* 0x000fc4000001ff00 */
[----:B------:R-:W-:Y:S01]  /*09e0*/  CS2R R12, SRZ ;  /* 0x00000000000c7805 */ /* 0x000fe2000001ff00 */
[----:B------:R0:W-:Y:S01]  /*09f0*/  STL [R1], RZ ;  /* 0x000000ff01007387 */ /* 0x0001e20000100800 */
[----:B------:R-:W-:Y:S02]  /*0a00*/  CS2R R14, SRZ ;  /* 0x00000000000e7805 */ /* 0x000fe4000001ff00 */
[----:B------:R-:W-:Y:S02]  /*0a10*/  CS2R R8, SRZ ;  /* 0x0000000000087805 */ /* 0x000fe4000001ff00 */
[----:B------:R-:W-:Y:S01]  /*0a20*/  CS2R R10, SRZ ;  /* 0x00000000000a7805 */ /* 0x000fe2000001ff00 */
[----:B------:R0:W-:Y:S01]  /*0a30*/  STL [R1+0x4], RZ ;  /* 0x000004ff01007387 */ /* 0x0001e20000100800 */
[----:B------:R-:W-:Y:S02]  /*0a40*/  CS2R R4, SRZ ;  /* 0x0000000000047805 */ /* 0x000fe4000001ff00 */
[----:B------:R-:W-:Y:S01]  /*0a50*/  CS2R R6, SRZ ;  /* 0x0000000000067805 */ /* 0x000fe2000001ff00 */
[----:B------:R0:W-:Y:S04]  /*0a60*/  STL [R1+0x8], RZ ;  /* 0x000008ff01007387 */ /* 0x0001e80000100800 */
        /* <DEDUP_REMOVED lines=100> */
[----:B------:R0:W-:Y:S01]  /*10b0*/  STL [R1+0x19c], RZ ;  /* 0x00019cff01007387 */ /* 0x0001e20000100800 */
[----:B------:R-:W-:Y:S05]  /*10c0*/  BRA `(.L_x_1) ;  /* 0x00000b74007c7947 */ /* 0x000fea0003800000 */
.L_x_0:
[----:B------:R-:W-:Y:S01]  /*10d0*/  IABS R6, R10 ;  /* 0x0000000a00067213 */ /* 0x000fe20000000000 */
[----:B------:R-:W-:Y:S01]  /*10e0*/  IMAD.MOV.U32 R2, RZ, RZ, RZ ;  /* 0x000000ffff027224 */ /* 0x000fe200078e00ff */
[----:B------:R-:W-:Y:S01]  /*10f0*/  IABS R12, R11 ;  /* 0x0000000b000c7213 */ /* 0x000fe20000000000 */
[C---:B------:R-:W-:Y:S01]  /*1100*/  VIADD R7, R28.reuse, 0x1ff ;  /* 0x000001ff1c077836 */ /* 0x040fe20000000000 */
[----:B------:R-:W0:Y:S01]  /*1110*/  I2F.RP R0, R6 ;  /* 0x0000000600007306 */ /* 0x000e220000209400 */
[----:B------:R-:W-:Y:S01]  /*1120*/  IABS R4, R29 ;  /* 0x0000001d00047213 */ /* 0x000fe20000000000 */
[----:B------:R-:W-:Y:S01]  /*1130*/  VIADD R13, R28, 0x1fd ;  /* 0x000001fd1c0d7836 */ /* 0x000fe20000000000 */
[----:B------:R-:W-:Y:S01]  /*1140*/  ISETP.GE.AND P3, PT, R29, RZ, PT ;  /* 0x000000ff1d00720c */ /* 0x000fe20003f66270 */
[----:B------:R-:W-:Y:S01]  /*1150*/  STL [R1+0x38b4], R11 ;  /* 0x0038b40b01007387 */ /* 0x000fe20000100800 */
[----:B------:R-:W-:Y:S01]  /*1160*/  IABS R8, R7 ;  /* 0x0000000700087213 */ /* 0x000fe20000000000 */
[----:B------:R-:W-:Y:S01]  /*1170*/  ULDC UR6, c[0x0][0x238] ;  /* 0x00008e0000067ab9 */ /* 0x000fe20000000800 */
[----:B------:R-:W-:Y:S01]  /*1180*/  ISETP.GE.AND P5, PT, R7, RZ, PT ;  /* 0x000000ff0700720c */ /* 0x000fe20003fa6270 */
[----:B------:R-:W1:Y:S01]  /*1190*/  I2F.RP R5, R12 ;  /* 0x0000000c00057306 */ /* 0x000e620000209400 */
[----:B------:R-:W-:Y:S01]  /*11a0*/  IABS R9, R13 ;  /* 0x0000000d00097213 */ /* 0x000fe20000000000 */
[----:B------:R-:W-:Y:S01]  /*11b0*/  ULDC.64 UR12, c[0x0][0x218] ;  /* 0x00008600000c7ab9 */ /* 0x000fe20000000a00 */
[----:B------:R-:W-:Y:S01]  /*11c0*/  ISETP.NE.AND P1, PT, R10, RZ, PT ;  /* 0x000000ff0a00720c */ /* 0x000fe20003f25270 */
[----:B------:R-:W-:Y:S01]  /*11d0*/  ULDC UR4, c[0x0][0x234] ;  /* 0x00008d0000047ab9 */ /* 0x000fe20000000800 */
[----:B------:R-:W-:-:S03]  /*11e0*/  ULDC.64 UR10, c[0x0][0x210] ;  /* 0x00008400000a7ab9 */ /* 0x000fc60000000a00 */
[----:B0-----:R-:W0:Y:S08]  /*11f0*/  MUFU.RCP R0, R0 ;  /* 0x0000000000007308 */ /* 0x001e300000001000 */
[----:B-1----:R-:W1:Y:S01]  /*1200*/  MUFU.RCP R5, R5 ;  /* 0x0000000500057308 */ /* 0x002e620000001000 */
[----:B0-----:R-:W-:-:S07]  /*1210*/  VIADD R0, R0, 0xffffffe ;  /* 0x0ffffffe00007836 */ /* 0x001fce0000000000 */
[----:B------:R-:W0:Y:S01]  /*1220*/  F2I.FTZ.U32.TRUNC.NTZ R3, R0 ;  /* 0x0000000000037305 */ /* 0x000e22000021f000 */
[----:B-1----:R-:W-:-:S07]  /*1230*/  VIADD R5, R5, 0xffffffe ;  /* 0x0ffffffe05057836 */ /* 0x002fce0000000000 */
[----:B------:R-:W1:Y:S01]  /*1240*/  F2I.FTZ.U32.TRUNC.NTZ R5, R5 ;  /* 0x0000000500057305 */ /* 0x000e62000021f000 */
[----:B0-----:R-:W-:-:S04]  /*1250*/  IMAD.MOV R0, RZ, RZ, -R3 ;  /* 0x000000ffff007224 */ /* 0x001fc800078e0a03 */
[----:B------:R-:W-:-:S04]  /*1260*/  IMAD R0, R0, R6, RZ ;  /* 0x0000000600007224 */ /* 0x000fc800078e02ff */
[----:B------:R-:W-:-:S04]  /*1270*/  IMAD.HI.U32 R0, R3, R0, R2 ;  /* 0x0000000003007227 */ /* 0x000fc800078e0002 */
[----:B------:R-:W-:Y:S02]  /*1280*/  VIADD R3, R28, 0x1fe ;  /* 0x000001fe1c037836 */ /* 0x000fe40000000000 */
[----:B------:R-:W-:-:S03]  /*1290*/  IMAD.HI.U32 R0, R0, R4, RZ ;  /* 0x0000000400007227 */ /* 0x000fc600078e00ff */
[----:B------:R-:W-:Y:S01]  /*12a0*/  IABS R14, R3 ;  /* 0x00000003000e7213 */ /* 0x000fe20000000000 */
[----:B------:R-:W-:Y:S01]  /*12b0*/  IMAD.MOV R2, RZ, RZ, -R0 ;  /* 0x000000ffff027224 */ /* 0x000fe200078e0a00 */
[----:B------:R-:W-:Y:S01]  /*12c0*/  ISETP.GE.AND P2, PT, R3, RZ, PT ;  /* 0x000000ff0300720c */ /* 0x000fe20003f46270 */
[----:B-1----:R-:W-:Y:S02]  /*12d0*/  IMAD.MOV R0, RZ, RZ, -R5 ;  /* 0x000000ffff007224 */ /* 0x002fe400078e0a05 */
[----:B------:R-:W-:Y:S02]  /*12e0*/  IMAD R2, R6, R2, R4 ;  /* 0x0000000206027224 */ /* 0x000fe400078e0204 */
[----:B------:R-:W-:Y:S02]  /*12f0*/  IMAD R0, R0, R12, RZ ;  /* 0x0000000c00007224 */ /* 0x000fe400078e02ff */
[----:B------:R-:W-:Y:S01]  /*1300*/  IMAD.MOV.U32 R4, RZ, RZ, RZ ;  /* 0x000000ffff047224 */ /* 0x000fe200078e00ff */
[----:B------:R-:W-:Y:S01]  /*1310*/  ISETP.GT.U32.AND P0, PT, R6, R2, PT ;  /* 0x000000020600720c */ /* 0x000fe20003f04070 */
[----:B------:R-:W-:-:S02]  /*1320*/  IMAD.MOV.U32 R3, RZ, RZ, R9 ;  /* 0x000000ffff037224 */ /* 0x000fc400078e0009 */
[----:B------:R-:W-:-:S04]  /*1330*/  IMAD.HI.U32 R0, R5, R0, R4 ;  /* 0x0000000005007227 */ /* 0x000fc800078e0004 */
[----:B------:R-:W-:Y:S02]  /*1340*/  IMAD.MOV.U32 R5, RZ, RZ, R8 ;  /* 0x000000ffff057224 */ /* 0x000fe400078e0008 */
[----:B------:R-:W-:Y:S02]  /*1350*/  VIADD R4, R28, 0x1fc ;  /* 0x000001fc1c047836 */ /* 0x000fe40000000000 */
[----:B------:R-:W-:-:S03]  /*1360*/  IMAD.HI.U32 R7, R0, R5, RZ ;  /* 0x0000000500077227 */ /* 0x000fc600078e00ff */
[----:B------:R-:W-:Y:S01]  /*1370*/  IABS R8, R4 ;  /* 0x0000000400087213 */ /* 0x000fe20000000000 */
[----:B------:R-:W-:Y:S02]  /*1380*/  @!P0 IMAD.IADD R2, R2, 0x1, -R6 ;  /* 0x0000000102028824 */ /* 0x000fe400078e0a06 */
[----:B------:R-:W-:Y:S02]  /*1390*/  IMAD.MOV R7, RZ, RZ, -R7 ;  /* 0x000000ffff077224 */ /* 0x000fe400078e0a07 */
[----:B------:R-:W-:Y:S01]  /*13a0*/  IMAD.HI.U32 R15, R0, R14, RZ ;  /* 0x0000000e000f7227 */ /* 0x000fe200078e00ff */
[----:B------:R-:W-:-:S03]  /*13b0*/  ISETP.GT.U32.AND P0, PT, R6, R2, PT ;  /* 0x000000020600720c */ /* 0x000fc60003f04070 */
[----:B------:R-:W-:Y:S02]  /*13c0*/  IMAD R5, R12, R7, R5 ;  /* 0x000000070c057224 */ /* 0x000fe400078e0205 */
[----:B------:R-:W-:Y:S02]  /*13d0*/  IMAD.MOV R15, RZ, RZ, -R15 ;  /* 0x000000ffff0f7224 */ /* 0x000fe400078e0a0f */
[----:B------:R-:W-:Y:S01]  /*13e0*/  IMAD.HI.U32 R7, R0, R3, RZ ;  /* 0x0000000300077227 */ /* 0x000fe200078e00ff */
[----:B------:R-:W-:-:S03]  /*13f0*/  ISETP.GT.U32.AND P4, PT, R12, R5, PT ;  /* 0x000000050c00720c */ /* 0x000fc60003f84070 */
[----:B------:R-:W-:-:S04]  /*1400*/  IMAD.HI.U32 R9, R0, R8, RZ ;  /* 0x0000000800097227 */ /* 0x000fc800078e00ff */
[----:B------:R-:W-:Y:S02]  /*1410*/  @!P0 IMAD.IADD R2, R2, 0x1, -R6 ;  /* 0x0000000102028824 */ /* 0x000fe400078e0a06 */
[C---:B------:R-:W-:Y:S02]  /*1420*/  IMAD R6, R12.reuse, R15, R14 ;  /* 0x0000000f0c067224 */ /* 0x040fe400078e020e */
[----:B------:R-:W-:Y:S02]  /*1430*/  IMAD.MOV R14, RZ, RZ, -R7 ;  /* 0x000000ffff0e7224 */ /* 0x000fe400078e0a07 */
[----:B------:R-:W-:Y:S01]  /*1440*/  IMAD.MOV.U32 R23, RZ, RZ, R2 ;  /* 0x000000ffff177224 */ /* 0x000fe200078e0002 */
[C---:B------:R-:W-:Y:S01]  /*1450*/  ISETP.GT.U32.AND P0, PT, R12.reuse, R6, PT ;  /* 0x000000060c00720c */ /* 0x040fe20003f04070 */
[----:B------:R-:W-:Y:S02]  /*1460*/  IMAD.MOV R9, RZ, RZ, -R9 ;  /* 0x000000ffff097224 */ /* 0x000fe400078e0a09 */
[----:B------:R-:W-:-:S02]  /*1470*/  IMAD R3, R12, R14, R3 ;  /* 0x0000000e0c037224 */ /* 0x000fc400078e0203 */
[----:B------:R-:W-:Y:S01]  /*1480*/  @!P3 IMAD.MOV R23, RZ, RZ, -R23 ;  /* 0x000000ffff17b224 */ /* 0x000fe200078e0a17 */
[----:B------:R-:W-:Y:S01]  /*1490*/  @!P1 LOP3.LUT R23, RZ, R10, RZ, 0x33, !PT ;  /* 0x0000000aff179212 */ /* 0x000fe200078e33ff */
[C---:B------:R-:W-:Y:S01]  /*14a0*/  IMAD R2, R12.reuse, R9, R8 ;  /* 0x000000090c027224 */ /* 0x040fe200078e0208 */
[C---:B------:R-:W-:Y:S01]  /*14b0*/  ISETP.GT.U32.AND P3, PT, R12.reuse, R3, PT ;  /* 0x000000030c00720c */ /* 0x040fe20003f64070 */
[--C-:B------:R-:W-:Y:S02]  /*14c0*/  @!P4 IMAD.IADD R5, R5, 0x1, -R12.reuse ;  /* 0x000000010505c824 */ /* 0x100fe400078e0a0c */
[----:B------:R0:W-:Y:S01]  /*14d0*/  STL [R1+0x37ac], R23 ;  /* 0x0037ac1701007387 */ /* 0x0001e20000100800 */
[----:B------:R-:W-:Y:S01]  /*14e0*/  ISETP.GT.U32.AND P6, PT, R12, R2, PT ;  /* 0x000000020c00720c */ /* 0x000fe20003fc4070 */
[----:B------:R-:W-:Y:S01]  /*14f0*/  VIADD R7, R28, 0x1fb ;  /* 0x000001fb1c077836 */ /* 0x000fe20000000000 */
[----:B------:R-:W-:Y:S01]  /*1500*/  ISETP.GT.U32.AND P4, PT, R12, R5, PT ;  /* 0x000000050c00720c */ /* 0x000fe20003f84070 */
[----:B------:R-:W-:Y:S01]  /*1510*/  @!P0 IMAD.IADD R6, R6, 0x1, -R12 ;  /* 0x0000000106068824 */ /* 0x000fe200078e0a0c */
[----:B------:R-:W-:-:S02]  /*1520*/  ISETP.GE.AND P0, PT, R13, RZ, PT ;  /* 0x000000ff0d00720c */ /* 0x000fc40003f06270 */
[----:B------:R-:W-:Y:S02]  /*1530*/  IABS R15, R7 ;  /* 0x00000007000f7213 */ /* 0x000fe40000000000 */
[----:B------:R-:W-:Y:S01]  /*1540*/  ISETP.GT.U32.AND P1, PT, R12, R6, PT ;  /* 0x000000060c00720c */ /* 0x000fe20003f24070 */
[----:B0-----:R-:W-:Y:S02]  /*1550*/  IMAD.MOV.U32 R23, RZ, RZ, R28 ;  /* 0x000000ffff177224 */ /* 0x001fe400078e001c */
[----:B------:R-:W-:Y:S02]  /*1560*/  @!P3 IMAD.IADD R3, R3, 0x1, -R12 ;  /* 0x000000010303b824 */ /* 0x000fe400078e0a0c */
[----:B------:R-:W-:Y:S02]  /*1570*/  VIADD R8, R23, 0x1fa ;  /* 0x000001fa17087836 */ /* 0x000fe40000000000 */
[----:B------:R-:W-:-:S03]  /*1580*/  IMAD.HI.U32 R16, R0, R15, RZ ;  /* 0x0000000f00107227 */ /* 0x000fc600078e00ff */
[----:B------:R-:W-:Y:S01]  /*1590*/  IABS R10, R8 ;  /* 0x00000008000a7213 */ /* 0x000fe20000000000 */
[--C-:B------:R-:W-:Y:S01]  /*15a0*/  @!P4 IMAD.IADD R5, R5, 0x1, -R12.reuse ;  /* 0x000000010505c824 */ /* 0x100fe200078e0a0c */
[----:B------:R-:W-:Y:S01]  /*15b0*/  ISETP.GE.AND P4, PT, R4, RZ, PT ;  /* 0x000000ff0400720c */ /* 0x000fe20003f86270 */
[----:B------:R-:W-:Y:S01]  /*15c0*/  @!P6 IMAD.IADD R2, R2, 0x1, -R12 ;  /* 0x000000010202e824 */ /* 0x000fe200078e0a0c */
[----:B------:R-:W-:Y:S01]  /*15d0*/  ISETP.GT.U32.AND P6, PT, R12, R3, PT ;  /* 0x000000030c00720c */ /* 0x000fe20003fc4070 */
[----:B------:R-:W-:Y:S02]  /*15e0*/  IMAD.MOV R16, RZ, RZ, -R16 ;  /* 0x000000ffff107224 */ /* 0x000fe400078e0a10 */
[----:B------:R-:W-:-:S04]  /*15f0*/  IMAD.HI.U32 R14, R0, R10, RZ ;  /* 0x0000000a000e7227 */ /* 0x000fc800078e00ff */
[----:B------:R-:W-:Y:S02]  /*1600*/  IMAD.MOV.U32 R17, RZ, RZ, R5 ;  /* 0x000000ffff117224 */ /* 0x000fe400078e0005 */
[C---:B------:R-:W-:Y:S02]  /*1610*/  IMAD R4, R12.reuse, R16, R15 ;  /* 0x000000100c047224 */ /* 0x040fe400078e020f */
[----:B------:R-:W-:Y:S02]  /*1620*/  IMAD.MOV R14, RZ, RZ, -R14 ;  /* 0x000000ffff0e7224 */ /* 0x000fe400078e0a0e */
[----:B------:R-:W-:Y:S01]  /*1630*/  @!P5 IMAD.MOV R17, RZ, RZ, -R17 ;  /* 0x000000ffff11d224 */ /* 0x000fe200078e0a11 */
[----:B------:R-:W-:Y:S01]  /*1640*/  ISETP.GE.AND P5, PT, R7, RZ, PT ;  /* 0x000000ff0700720c */ /* 0x000fe20003fa6270 */
[----:B------:R-:W-:Y:S01]  /*1650*/  VIADD R9, R23, 0x1f9 ;  /* 0x000001f917097836 */ /* 0x000fe20000000000 */
[----:B------:R-:W-:Y:S01]  /*1660*/  ISETP.GT.U32.AND P3, PT, R12, R4, PT ;  /* 0x000000040c00720c */ /* 0x000fe20003f64070 */
[----:B------:R-:W-:Y:S01]  /*1670*/  @!P1 IMAD.IADD R6, R6, 0x1, -R12 ;  /* 0x0000000106069824 */ /* 0x000fe200078e0a0c */
[C---:B------:R-:W-:Y:S01]  /*1680*/  ISETP.GT.U32.AND P1, PT, R12.reuse, R2, PT ;  /* 0x000000020c00720c */ /* 0x040fe20003f24070 */
[C---:B------:R-:W-:Y:S01]  /*1690*/  IMAD R7, R12.reuse, R14, R10 ;  /* 0x0000000e0c077224 */ /* 0x040fe200078e020a */
[----:B------:R-:W-:Y:S01]  /*16a0*/  IABS R13, R9 ;  /* 0x00000009000d7213 */ /* 0x000fe20000000000 */
[----:B------:R-:W-:Y:S01]  /*16b0*/  @!P6 IMAD.IADD R3, R3, 0x1, -R12 ;  /* 0x000000010303e824 */ /* 0x000fe200078e0a0c */
[----:B------:R-:W-:Y:S01]  /*16c0*/  STL [R1+0x7d8], R17 ;  /* 0x0007d81101007387 */ /* 0x000fe20000100800 */
[----:B------:R-:W-:Y:S01]  /*16d0*/  IMAD.MOV.U32 R11, RZ, RZ, R6 ;  /* 0x000000ffff0b7224 */ /* 0x000fe200078e0006 */
[----:B------:R-:W-:Y:S01]  /*16e0*/  ISETP.GT.U32.AND P6, PT, R12, R7, PT ;  /* 0x000000070c00720c */ /* 0x000fe20003fc4070 */
[----:B------:R-:W-:-:S04]  /*16f0*/  IMAD.HI.U32 R5, R0, R13, RZ ;  /* 0x0000000d00057227 */ /* 0x000fc800078e00ff */
[----:B------:R-:W-:Y:S01]  /*1700*/  @!P2 IMAD.MOV R11, RZ, RZ, -R11 ;  /* 0x000000ffff0ba224 */ /* 0x000fe200078e0a0b */
[----:B------:R-:W-:Y:S01]  /*1710*/  ISETP.GE.AND P2, PT, R8, RZ, PT ;  /* 0x000000ff0800720c */ /* 0x000fe20003f46270 */
[----:B------:R-:W-:Y:S02]  /*1720*/  VIADD R6, R23, 0x1f8 ;  /* 0x000001f817067836 */ /* 0x000fe40000000000 */
[----:B------:R-:W-:Y:S01]  /*1730*/  IMAD.MOV R8, RZ, RZ, -R5 ;  /* 0x000000ffff087224 */ /* 0x000fe200078e0a05 */
[----:B------:R0:W-:Y:S01]  /*1740*/  STL [R1+0x7d4], R11 ;  /* 0x0007d40b01007387 */ /* 0x0001e20000100800 */
[--C-:B------:R-:W-:Y:S01]  /*1750*/  @!P1 IMAD.IADD R2, R2, 0x1, -R12.reuse ;  /* 0x0000000102029824 */ /* 0x100fe200078e0a0c */
[----:B------:R-:W-:Y:S01]  /*1760*/  IABS R5, R6 ;  /* 0x0000000600057213 */ /* 0x000fe20000000000 */
[--C-:B------:R-:W-:Y:S01]  /*1770*/  @!P3 IMAD.IADD R4, R4, 0x1, -R12.reuse ;  /* 0x000000010404b824 */ /* 0x100fe200078e0a0c */
[----:B------:R-:W-:Y:S01]  /*1780*/  ISETP.GE.AND P3, PT, R6, RZ, PT ;  /* 0x000000ff0600720c */ /* 0x000fe20003f66270 */
[C---:B------:R-:W-:Y:S01]  /*1790*/  IMAD R13, R12.reuse, R8, R13 ;  /* 0x000000080c0d7224 */ /* 0x040fe200078e020d */
[----:B------:R-:W-:Y:S01]  /*17a0*/  ISETP.GE.AND P1, PT, R9, RZ, PT ;  /* 0x000000ff0900720c */ /* 0x000fe20003f26270 */
[----:B------:R-:W-:Y:S01]  /*17b0*/  @!P6 IMAD.IADD R7, R7, 0x1, -R12 ;  /* 0x000000010707e824 */ /* 0x000fe200078e0a0c */
[----:B------:R-:W-:Y:S01]  /*17c0*/  ISETP.GT.U32.AND P6, PT, R12, R4, PT ;  /* 0x000000040c00720c */ /* 0x000fe20003fc4070 */
[----:B------:R-:W-:-:S02]  /*17d0*/  VIADD R8, R23, 0x1f7 ;  /* 0x000001f717087836 */ /* 0x000fc40000000000 */
[----:B0-----:R-:W-:Y:S02]  /*17e0*/  IMAD.MOV.U32 R11, RZ, RZ, R2 ;  /* 0x000000ffff0b7224 */ /* 0x001fe400078e0002 */
[----:B------:R-:W-:Y:S01]  /*17f0*/  IMAD.MOV.U32 R10, RZ, RZ, R3 ;  /* 0x000000ffff0a7224 */ /* 0x000fe200078e0003 */
[----:B------:R-:W-:Y:S01]  /*1800*/  IABS R3, R8 ;  /* 0x0000000800037213 */ /* 0x000fe20000000000 */
[----:B------:R-:W-:-:S04]  /*1810*/  IMAD.HI.U32 R14, R0, R5, RZ ;  /* 0x00000005000e7227 */ /* 0x000fc800078e00ff */
[----:B------:R-:W-:Y:S01]  /*1820*/  @!P4 IMAD.MOV R11, RZ, RZ, -R11 ;  /* 0x000000ffff0bc224 */ /* 0x000fe200078e0a0b */
[C---:B------:R-:W-:Y:S01]  /*1830*/  ISETP.GT.U32.AND P4, PT, R12.reuse, R13, PT ;  /* 0x0000000d0c00720c */ /* 0x040fe20003f84070 */
[----:B------:R-:W-:Y:S01]  /*1840*/  @!P0 IMAD.MOV R10, RZ, RZ, -R10 ;  /* 0x000000ffff0a8224 */ /* 0x000fe200078e0a0a */
[C---:B------:R-:W-:Y:S01]  /*1850*/  ISETP.GT.U32.AND P0, PT, R12.reuse, R7, PT ;  /* 0x000000070c00720c */ /* 0x040fe20003f04070 */
[C---:B------:R-:W-:Y:S02]  /*1860*/  VIADD R16, R23.reuse, 0x1f5 ;  /* 0x000001f517107836 */ /* 0x040fe40000000000 */
[----:B------:R-:W-:Y:S01]  /*1870*/  IMAD.MOV R14, RZ, RZ, -R14 ;  /* 0x000000ffff0e7224 */ /* 0x000fe200078e0a0e */
[----:B------:R0:W-:Y:S01]  /*1880*/  STL [R1+0x7d0], R10 ;  /* 0x0007d00a01007387 */ /* 0x0001e20000100800 */
[----:B------:R-:W-:Y:S02]  /*1890*/  VIADD R6, R23, 0x1f6 ;  /* 0x000001f617067836 */ /* 0x000fe40000000000 */
[----:B------:R-:W-:Y:S01]  /*18a0*/  IMAD.MOV.U32 R2, RZ, RZ, R3 ;  /* 0x000000ffff027224 */ /* 0x000fe200078e0003 */
[----:B------:R1:W-:Y:S01]  /*18b0*/  STL [R1+0x7cc], R11 ;  /* 0x0007cc0b01007387 */ /* 0x0003e20000100800 */
[----:B------:R-:W-:Y:S01]  /*18c0*/  IMAD R3, R12, R14, R5 ;  /* 0x0000000e0c037224 */ /* 0x000fe200078e0205 */
[----:B------:R-:W-:Y:S01]  /*18d0*/  IABS R9, R6 ;  /* 0x0000000600097213 */ /* 0x000fe20000000000 */
[----:B------:R-:W-:-:S02]  /*18e0*/  @!P6 IMAD.IADD R4, R4, 0x1, -R12 ;  /* 0x000000010404e824 */ /* 0x000fc400078e0a0c */
[----:B------:R-:W-:Y:S01]  /*18f0*/  @!P4 IMAD.IADD R13, R13, 0x1, -R12 ;  /* 0x000000010d0dc824 */ /* 0x000fe200078e0a0c */
[----:B0-----:R-:W-:Y:S01]  /*1900*/  IABS R10, R16 ;  /* 0x00000010000a7213 */ /* 0x001fe20000000000 */
[----:B------:R-:W-:Y:S01]  /*1910*/  IMAD.HI.U32 R14, R0, R2, RZ ;  /* 0x00000002000e7227 */ /* 0x000fe200078e00ff */
[----:B------:R-:W-:Y:S02]  /*1920*/  ISETP.GT.U32.AND P6, PT, R12, R3, PT ;  /* 0x000000030c00720c */ /* 0x000fe40003fc4070 */
[----:B------:R-:W-:Y:S01]  /*1930*/  ISETP.GE.AND P4, PT, R6, RZ, PT ;  /* 0x000000ff0600720c */ /* 0x000fe20003f86270 */
[----:B------:R-:W-:Y:S02]  /*1940*/  IMAD.MOV.U32 R5, RZ, RZ, R10 ;  /* 0x000000ffff057224 */ /* 0x000fe400078e000a */
[----:B-1----:R-:W-:Y:S02]  /*1950*/  IMAD.MOV.U32 R11, RZ, RZ, R4 ;  /* 0x000000ffff0b7224 */ /* 0x002fe400078e0004 */
[----:B------:R-:W-:-:S04]  /*1960*/  IMAD.HI.U32 R10, R0, R9, RZ ;  /* 0x00000009000a7227 */ /* 0x000fc800078e00ff */
[----:B------:R-:W-:Y:S01]  /*1970*/  @!P5 IMAD.MOV R11, RZ, RZ, -R11 ;  /* 0x000000ffff0bd224 */ /* 0x000fe200078e0a0b */
[----:B------:R-:W-:Y:S01]  /*1980*/  ISETP.GT.U32.AND P5, PT, R12, R13, PT ;  /* 0x0000000d0c00720c */ /* 0x000fe20003fa4070 */
[----:B------:R-:W-:Y:S02]  /*1990*/  IMAD.MOV R10, RZ, RZ, -R10 ;  /* 0x000000ffff0a7224 */ /* 0x000fe400078e0a0a */
[----:B------:R-:W-:Y:S01]  /*19a0*/  @!P0 IMAD.IADD R7, R7, 0x1, -R12 ;  /* 0x0000000107078824 */ /* 0x000fe200078e0a0c */
[----:B------:R-:W-:Y:S01]  /*19b0*/  ISETP.GE.AND P0, PT, R8, RZ, PT ;  /* 0x000000ff0800720c */ /* 0x000fe20003f06270 */
[----:B------:R-:W-:Y:S01]  /*19c0*/  IMAD.MOV R14, RZ, RZ, -R14 ;  /* 0x000000ffff0e7224 */ /* 0x000fe200078e0a0e */
[----:B------:R-:W-:Y:S01]  /*19d0*/  STL [R1+0x7c8], R11 ;  /* 0x0007c80b01007387 */ /* 0x000fe20000100800 */
[C---:B------:R-:W-:Y:S02]  /*19e0*/  IMAD R6, R12.reuse, R10, R9 ;  /* 0x0000000a0c067224 */ /* 0x040fe400078e0209 */
[----:B------:R-:W-:-:S02]  /*19f0*/  IMAD R2, R12, R14, R2 ;  /* 0x0000000e0c027224 */ /* 0x000fc400078e0202 */
[----:B------:R-:W-:Y:S02]  /*1a00*/  IMAD.MOV.U32 R9, RZ, RZ, R7 ;  /* 0x000000ffff097224 */ /* 0x000fe400078e0007 */
[--C-:B------:R-:W-:Y:S02]  /*1a10*/  @!P6 IMAD.IADD R3, R3, 0x1, -R12.reuse ;  /* 0x000000010303e824 */ /* 0x100fe400078e0a0c */
[----:B------:R-:W-:Y:S01]  /*1a20*/  @!P2 IMAD.MOV R9, RZ, RZ, -R9 ;  /* 0x000000ffff09a224 */ /* 0x000fe200078e0a09 */
[----:B------:R-:W-:Y:S01]  /*1a30*/  ISETP.GT.U32.AND P2, PT, R12, R2, PT ;  /* 0x000000020c00720c */ /* 0x000fe20003f44070 */
[----:B------:R-:W-:Y:S01]  /*1a40*/  IMAD.HI.U32 R8, R0, R5, RZ ;  /* 0x0000000500087227 */ /* 0x000fe200078e00ff */
[C---:B------:R-:W-:Y:S02]  /*1a50*/  ISETP.GT.U32.AND P6, PT, R12.reuse, R3, PT ;  /* 0x000000030c00720c */ /* 0x040fe40003fc4070 */
[----:B------:R0:W-:Y:S01]  /*1a60*/  STL [R1+0x7c4], R9 ;  /* 0x0007c40901007387 */ /* 0x0001e20000100800 */
[----:B------:R-:W-:Y:S01]  /*1a70*/  @!P5 IMAD.IADD R13, R13, 0x1, -R12 ;  /* 0x000000010d0dd824 */ /* 0x000fe200078e0a0c */
[----:B------:R-:W-:Y:S01]  /*1a80*/  ISETP.GT.U32.AND P5, PT, R12, R6, PT ;  /* 0x000000060c00720c */ /* 0x000fe20003fa4070 */
[----:B------:R-:W-:-:S02]  /*1a90*/  IMAD.MOV R8, RZ, RZ, -R8 ;  /* 0x000000ffff087224 */ /* 0x000fc400078e0a08 */
[----:B------:R-:W-:Y:S02]  /*1aa0*/  VIADD R4, R23, 0x1f4 ;  /* 0x000001f417047836 */ /* 0x000fe40000000000 */
[----:B------:R-:W-:Y:S02]  /*1ab0*/  IMAD R5, R12, R8, R5 ;  /* 0x000000080c057224 */ /* 0x000fe400078e0205 */
[--C-:B------:R-:W-:Y:S01]  /*1ac0*/  @!P2 IMAD.IADD R2, R2, 0x1, -R12.reuse ;  /* 0x000000010202a824 */ /* 0x100fe200078e0a0c */
[----:B------:R-:W-:Y:S01]  /*1ad0*/  IABS R8, R4 ;  /* 0x0000000400087213 */ /* 0x000fe20000000000 */
[--C-:B------:R-:W-:Y:S01]  /*1ae0*/  @!P6 IMAD.IADD R3, R3, 0x1, -R12.reuse ;  /* 0x000000010303e824 */ /* 0x100fe200078e0a0c */
[----:B------:R-:W-:Y:S01]  /*1af0*/  ISETP.GT.U32.AND P6, PT, R12, R5, PT ;  /* 0x000000050c00720c */ /* 0x000fe20003fc4070 */
[----:B------:R-:W-:Y:S01]  /*1b00*/  VIADD R7, R23, 0x1f2 ;  /* 0x000001f217077836 */ /* 0x000fe20000000000 */
[----:B------:R-:W-:Y:S01]  /*1b10*/  ISETP.GE.AND P2, PT, R16, RZ, PT ;  /* 0x000000ff1000720c */ /* 0x000fe20003f46270 */
[----:B------:R-:W-:Y:S01]  /*1b20*/  @!P5 IMAD.IADD R6, R6, 0x1, -R12 ;  /* 0x000000010606d824 */ /* 0x000fe200078e0a0c */
[----:B------:R-:W-:Y:S01]  /*1b30*/  ISETP.GT.U32.AND P5, PT, R12, R2, PT ;  /* 0x000000020c00720c */ /* 0x000fe20003fa4070 */
[----:B------:R-:W-:Y:S01]  /*1b40*/  IMAD.HI.U32 R15, R0, R8, RZ ;  /* 0x00000008000f7227 */ /* 0x000fe200078e00ff */
[----:B------:R-:W-:-:S03]  /*1b50*/  IABS R17, R7 ;  /* 0x0000000700117213 */ /* 0x000fc60000000000 */
[----:B------:R-:W-:Y:S02]  /*1b60*/  VIADD R10, R23, 0x1f3 ;  /* 0x000001f3170a7836 */ /* 0x000fe40000000000 */
[----:B------:R-:W-:Y:S02]  /*1b70*/  IMAD.MOV R15, RZ, RZ, -R15 ;  /* 0x000000ffff0f7224 */ /* 0x000fe400078e0a0f */
[----:B------:R-:W-:Y:S01]  /*1b80*/  @!P6 IMAD.IADD R5, R5, 0x1, -R12 ;  /* 0x000000010505e824 */ /* 0x000fe200078e0a0c */
[----:B------:R-:W-:Y:S01]  /*1b90*/  IABS R14, R10 ;  /* 0x0000000a000e7213 */ /* 0x000fe20000000000 */
[C---:B------:R-:W-:Y:S01]  /*1ba0*/  IMAD R8, R12.reuse, R15, R8 ;  /* 0x0000000f0c087224 */ /* 0x040fe200078e0208 */
[----:B------:R-:W-:Y:S01]  /*1bb0*/  ISETP.GT.U32.AND P6, PT, R12, R6, PT ;  /* 0x000000060c00720c */ /* 0x000fe20003fc4070 */
[----:B------:R-:W-:Y:S02]  /*1bc0*/  IMAD.MOV.U32 R16, RZ, RZ, R17 ;  /* 0x000000ffff107224 */ /* 0x000fe400078e0011 */
[----:B0-----:R-:W-:-:S02]  /*1bd0*/  VIADD R9, R23, 0x1f1 ;  /* 0x000001f117097836 */ /* 0x001fc40000000000 */
[----:B------:R-:W-:-:S03]  /*1be0*/  IMAD.HI.U32 R17, R0, R14, RZ ;  /* 0x0000000e00117227 */ /* 0x000fc600078e00ff */
[----:B------:R-:W-:Y:S01]  /*1bf0*/  IABS R18, R9 ;  /* 0x0000000900127213 */ /* 0x000fe20000000000 */
[----:B------:R-:W-:Y:S01]  /*1c00*/  @!P5 IMAD.IADD R2, R2, 0x1, -R12 ;  /* 0x000000010202d824 */ /* 0x000fe200078e0a0c */
[C---:B------:R-:W-:Y:S01]  /*1c10*/  ISETP.GT.U32.AND P5, PT, R12.reuse, R8, PT ;  /* 0x000000080c00720c */ /* 0x040fe20003fa4070 */
[----:B------:R-:W-:Y:S02]  /*1c20*/  IMAD.MOV.U32 R19, RZ, RZ, R13 ;  /* 0x000000ffff137224 */ /* 0x000fe400078e000d */
[----:B------:R-:W-:Y:S02]  /*1c30*/  IMAD.MOV R17, RZ, RZ, -R17 ;  /* 0x000000ffff117224 */ /* 0x000fe400078e0a11 */
[----:B------:R-:W-:Y:S02]  /*1c40*/  IMAD.MOV.U32 R11, RZ, RZ, R3 ;  /* 0x000000ffff0b7224 */ /* 0x000fe400078e0003 */
[----:B------:R-:W-:Y:S01]  /*1c50*/  @!P1 IMAD.MOV R19, RZ, RZ, -R19 ;  /* 0x000000ffff139224 */ /* 0x000fe200078e0a13 */
[----:B------:R-:W-:Y:S01]  /*1c60*/  ISETP.GT.U32.AND P1, PT, R12, R5, PT ;  /* 0x000000050c00720c */ /* 0x000fe20003f24070 */
[----:B------:R-:W-:Y:S01]  /*1c70*/  @!P3 IMAD.MOV R11, RZ, RZ, -R11 ;  /* 0x000000ffff0bb224 */ /* 0x000fe200078e0a0b */
[----:B------:R-:W-:Y:S01]  /*1c80*/  ISETP.GE.AND P3, PT, R4, RZ, PT ;  /* 0x000000ff0400720c */ /* 0x000fe20003f66270 */
[----:B------:R-:W-:Y:S01]  /*1c90*/  IMAD R14, R12, R17, R14 ;  /* 0x000000110c0e7224 */ /* 0x000fe200078e020e */
[----:B------:R-:W-:Y:S01]  /*1ca0*/  STL [R1+0x7c0], R19 ;  /* 0x0007c01301007387 */ /* 0x000fe20000100800 */
[----:B------:R-:W-:-:S03]  /*1cb0*/  IMAD.HI.U32 R13, R0, R18, RZ ;  /* 0x00000012000d7227 */ /* 0x000fc600078e00ff */
[----:B------:R0:W-:Y:S01]  /*1cc0*/  STL [R1+0x7bc], R11 ;  /* 0x0007bc0b01007387 */ /* 0x0001e20000100800 */
[--C-:B------:R-:W-:Y:S01]  /*1cd0*/  @!P6 IMAD.IADD R6, R6, 0x1, -R12.reuse ;  /* 0x000000010606e824 */ /* 0x100fe200078e0a0c */
[----:B------:R-:W-:Y:S01]  /*1ce0*/  ISETP.GT.U32.AND P6, PT, R12, R14, PT ;  /* 0x0000000e0c00720c */ /* 0x000fe20003fc4070 */
[----:B------:R-:W-:Y:S02]  /*1cf0*/  IMAD.MOV R13, RZ, RZ, -R13 ;  /* 0x000000ffff0d7224 */ /* 0x000fe400078e0a0d */
[----:B------:R-:W-:Y:S02]  /*1d00*/  @!P5 IMAD.IADD R8, R8, 0x1, -R12 ;  /* 0x000000010808d824 */ /* 0x000fe400078e0a0c */
[----:B------:R-:W-:Y:S02]  /*1d10*/  IMAD R13, R12, R13, R18 ;  /* 0x0000000d0c0d7224 */ /* 0x000fe400078e0212 */
[----:B------:R-:W-:Y:S02]  /*1d20*/  VIADD R3, R23, 0x1f0 ;  /* 0x000001f017037836 */ /* 0x000fe40000000000 */
[----:B0-----:R-:W-:-:S02]  /*1d30*/  IMAD.MOV.U32 R11, RZ, RZ, R2 ;  /* 0x000000ffff0b7224 */ /* 0x001fc400078e0002 */
[----:B------:R-:W-:Y:S01]  /*1d40*/  @!P4 IMAD.MOV R6, RZ, RZ, -R6 ;  /* 0x000000ffff06c224 */ /* 0x000fe200078e0a06 */
[C---:B------:R-:W-:Y:S01]  /*1d50*/  ISETP.GT.U32.AND P4, PT, R12.reuse, R13, PT ;  /* 0x0000000d0c00720c */ /* 0x040fe20003f84070 */
[----:B------:R-:W-:Y:S01]  /*1d60*/  @!P0 IMAD.MOV R11, RZ, RZ, -R11 ;  /* 0x000000ffff0b8224 */ /* 0x000fe200078e0a0b */
[----:B------:R-:W-:Y:S01]  /*1d70*/  ISETP.GT.U32.AND P0, PT, R12, R8, PT ;  /* 0x000000080c00720c */ /* 0x000fe20003f04070 */
[----:B------:R-:W-:-:S03]  /*1d80*/  IMAD.HI.U32 R4, R0, R16, RZ ;  /* 0x0000001000047227 */ /* 0x000fc600078e00ff */
[----:B------:R-:W-:Y:S01]  /*1d90*/  STL [R1+0x7b8], R11 ;  /* 0x0007b80b01007387 */ /* 0x000fe20000100800 */
[--C-:B------:R-:W-:Y:S01]  /*1da0*/  @!P1 IMAD.IADD R5, R5, 0x1, -R12.reuse ;  /* 0x0000000105059824 */ /* 0x100fe200078e0a0c */
[----:B------:R-:W-:Y:S01]  /*1db0*/  ISETP.GE.AND P1, PT, R10, RZ, PT ;  /* 0x000000ff0a00720c */ /* 0x000fe20003f26270 */
[----:B------:R-:W-:Y:S01]  /*1dc0*/  @!P6 IMAD.IADD R14, R14, 0x1, -R12 ;  /* 0x000000010e0ee824 */ /* 0x000fe200078e0a0c */
[----:B------:R-:W-:Y:S01]  /*1dd0*/  IABS R10, R3 ;  /* 0x00000003000a7213 */ /* 0x000fe20000000000 */
[----:B------:R-:W-:Y:S01]  /*1de0*/  IMAD.MOV R4, RZ, RZ, -R4 ;  /* 0x000000ffff047224 */ /* 0x000fe200078e0a04 */
[----:B------:R0:W-:Y:S01]  /*1df0*/  STL [R1+0x7b4], R6 ;  /* 0x0007b40601007387 */ /* 0x0001e20000100800 */
[----:B------:R-:W-:Y:S01]  /*1e00*/  VIADD R15, R23, 0x1ef ;  /* 0x000001ef170f7836 */ /* 0x000fe20000000000 */
[C---:B------:R-:W-:Y:S01]  /*1e10*/  ISETP.GT.U32.AND P6, PT, R12.reuse, R14, PT ;  /* 0x0000000e0c00720c */ /* 0x040fe20003fc4070 */
[----:B------:R-:W-:Y:S02]  /*1e20*/  IMAD R4, R12, R4, R16 ;  /* 0x000000040c047224 */ /* 0x000fe400078e0210 */
[----:B------:R-:W-:Y:S01]  /*1e30*/  IMAD.HI.U32 R16, R0, R10, RZ ;  /* 0x0000000a00107227 */ /* 0x000fe200078e00ff */
[----:B------:R-:W-:-:S02]  /*1e40*/  IABS R2, R15 ;  /* 0x0000000f00027213 */ /* 0x000fc40000000000 */
[----:B------:R-:W-:Y:S01]  /*1e50*/  ISETP.GT.U32.AND P5, PT, R12, R4, PT ;  /* 0x000000040c00720c */ /* 0x000fe20003fa4070 */
[----:B------:R-:W-:Y:S01]  /*1e60*/  @!P0 IMAD.IADD R8, R8, 0x1, -R12 ;  /* 0x0000000108088824 */ /* 0x000fe200078e0a0c */
[----:B------:R-:W-:Y:S01]  /*1e70*/  ISETP.GE.AND P0, PT, R9, RZ, PT ;  /* 0x000000ff0900720c */ /* 0x000fe20003f06270 */
[----:B------:R-:W-:Y:S02]  /*1e80*/  IMAD.MOV R16, RZ, RZ, -R16 ;  /* 0x000000ffff107224 */ /* 0x000fe400078e0a10 */
[----:B------:R-:W-:Y:S01]  /*1e90*/  @!P2 IMAD.MOV R5, RZ, RZ, -R5 ;  /* 0x000000ffff05a224 */ /* 0x000fe200078e0a05 */
[----:B------:R-:W-:Y:S01]  /*1ea0*/  ISETP.GE.AND P2, PT, R7, RZ, PT ;  /* 0x000000ff0700720c */ /* 0x000fe20003f46270 */
[----:B0-----:R-:W-:Y:S02]  /*1eb0*/  IMAD.MOV.U32 R6, RZ, RZ, R8 ;  /* 0x000000ffff067224 */ /* 0x001fe400078e0008 */
[----:B------:R-:W-:Y:S01]  /*1ec0*/  @!P4 IMAD.IADD R13, R13, 0x1, -R12 ;  /* 0x000000010d0dc824 */ /* 0x000fe200078e0a0c */
[----:B------:R0:W-:Y:S01]  /*1ed0*/  STL [R1+0x7b0], R5 ;  /* 0x0007b00501007387 */ /* 0x0001e20000100800 */
[C---:B------:R-:W-:Y:S01]  /*1ee0*/  IMAD R10, R12.reuse, R16, R10 ;  /* 0x000000100c0a7224 */ /* 0x040fe200078e020a */
[----:B------:R-:W-:Y:S01]  /*1ef0*/  ISETP.GE.AND P4, PT, R3, RZ, PT ;  /* 0x000000ff0300720c */ /* 0x000fe20003f86270 */
[----:B------:R-:W-:Y:S01]  /*1f00*/  @!P3 IMAD.MOV R6, RZ, RZ, -R6 ;  /* 0x000000ffff06b224 */ /* 0x000fe200078e0a06 */
[----:B------:R-:W-:Y:S01]  /*1f10*/  ISETP.GT.U32.AND P3, PT, R12, R13, PT ;  /* 0x0000000d0c00720c */ /* 0x000fe20003f64070 */
[--C-:B------:R-:W-:Y:S01]  /*1f20*/  @!P6 IMAD.IADD R14, R14, 0x1, -R12.reuse ;  /* 0x000000010e0ee824 */ /* 0x100fe200078e0a0c */
[----:B------:R-:W-:Y:S01]  /*1f30*/  ISETP.GT.U32.AND P6, PT, R12, R10, PT ;  /* 0x0000000a0c00720c */ /* 0x000fe20003fc4070 */
[----:B------:R-:W-:Y:S01]  /*1f40*/  @!P5 IMAD.IADD R4, R4, 0x1, -R12 ;  /* 0x000000010404d824 */ /* 0x000fe200078e0a0c */
[----:B------:R1:W-:Y:S01]  /*1f50*/  STL [R1+0x7ac], R6 ;  /* 0x0007ac0601007387 */ /* 0x0003e20000100800 */
[----:B------:R-:W-:-:S02]  /*1f60*/  IMAD.MOV.U32 R8, RZ, RZ, R14 ;  /* 0x000000ffff087224 */ /* 0x000fc400078e000e */
[----:B0-----:R-:W-:Y:S01]  /*1f70*/  IMAD.HI.U32 R5, R0, R2, RZ ;  /* 0x0000000200057227 */ /* 0x001fe200078e00ff */
[----:B------:R-:W-:-:S03]  /*1f80*/  ISETP.GT.U32.AND P5, PT, R12, R4, PT ;  /* 0x000000040c00720c */ /* 0x000fc60003fa4070 */
[----:B------:R-:W-:Y:S02]  /*1f90*/  IMAD.MOV R5, RZ, RZ, -R5 ;  /* 0x000000ffff057224 */ /* 0x000fe400078e0a05 */
[----:B------:R-:W-:Y:S02]  /*1fa0*/  @!P3 IMAD.IADD R13, R13, 0x1, -R12 ;  /* 0x000000010d0db824 */ /* 0x000fe400078e0a0c */
[----:B------:R-:W-:Y:S02]  /*1fb0*/  IMAD R2, R12, R5, R2 ;  /* 0x000000050c027224 */ /* 0x000fe400078e0202 */
[----:B------:R-:W-:Y:S02]  /*1fc0*/  @!P6 IMAD.IADD R10, R10, 0x1, -R12 ;  /* 0x000000010a0ae824 */ /* 0x000fe400078e0a0c */
[C---:B------:R-:W-:Y:S01]  /*1fd0*/  VIADD R5, R23.reuse, 0x1ee ;  /* 0x000001ee17057836 */ /* 0x040fe20000000000 */
[C---:B------:R-:W-:Y:S01]  /*1fe0*/  ISETP.GT.U32.AND P3, PT, R12.reuse, R2, PT ;  /* 0x000000020c00720c */ /* 0x040fe20003f64070 */
[----:B------:R-:W-:Y:S01]  /*1ff0*/  @!P1 IMAD.MOV R8, RZ, RZ, -R8 ;  /* 0x000000ffff089224 */ /* 0x000fe200078e0a08 */
[----:B------:R-:W-:Y:S01]  /*2000*/  ISETP.GT.U32.AND P6, PT, R12, R10, PT ;  /* 0x0000000a0c00720c */ /* 0x000fe20003fc4070 */
[----:B------:R-:W-:Y:S01]  /*2010*/  @!P5 IMAD.IADD R4, R4, 0x1, -R12 ;  /* 0x000000010404d824 */ /* 0x000fe200078e0a0c */
[----:B------:R-:W-:Y:S01]  /*2020*/  IABS R17, R5 ;  /* 0x0000000500117213 */ /* 0x000fe20000000000 */
[----:B-1----:R-:W-:Y:S01]  /*2030*/  VIADD R6, R23, 0x1ed ;  /* 0x000001ed17067836 */ /* 0x002fe20000000000 */
[----:B------:R0:W-:Y:S01]  /*2040*/  STL [R1+0x7a8], R8 ;  /* 0x0007a80801007387 */ /* 0x0001e20000100800 */
[----:B------:R-:W-:Y:S01]  /*2050*/  @!P2 IMAD.MOV R4, RZ, RZ, -R4 ;  /* 0x000000ffff04a224 */ /* 0x000fe200078e0a04 */
[----:B------:R-:W-:Y:S01]  /*2060*/  ISETP.GE.AND P1, PT, R5, RZ, PT ;  /* 0x000000ff0500720c */ /* 0x000fe20003f26270 */
[C---:B------:R-:W-:Y:S01]  /*2070*/  VIADD R7, R23.reuse, 0x1ec ;  /* 0x000001ec17077836 */ /* 0x040fe20000000000 */
[----:B------:R-:W-:Y:S01]  /*2080*/  ISETP.GE.AND P2, PT, R6, RZ, PT ;  /* 0x000000ff0600720c */ /* 0x000fe20003f46270 */
[----:B------:R-:W-:Y:S01]  /*2090*/  VIADD R3, R23, 0x1eb ;  /* 0x000001eb17037836 */ /* 0x000fe20000000000 */
[----:B------:R-:W-:Y:S01]  /*20a0*/  IABS R5, R6 ;  /* 0x0000000600057213 */ /* 0x000fe20000000000 */
[----:B------:R-:W-:Y:S01]  /*20b0*/  @!P3 IMAD.IADD R2, R2, 0x1, -R12 ;  /* 0x000000010202b824 */ /* 0x000fe200078e0a0c */
[----:B------:R1:W-:Y:S01]  /*20c0*/  STL [R1+0x7a4], R4 ;  /* 0x0007a40401007387 */ /* 0x0003e20000100800 */
[----:B------:R-:W-:Y:S01]  /*20d0*/  IMAD.HI.U32 R6, R0, R17, RZ ;  /* 0x0000001100067227 */ /* 0x000fe200078e00ff */
[----:B------:R-:W-:-:S02]  /*20e0*/  ISETP.GE.AND P5, PT, R15, RZ, PT ;  /* 0x000000ff0f00720c */ /* 0x000fc40003fa6270 */
[----:B------:R-:W-:Y:S01]  /*20f0*/  ISETP.GT.U32.AND P3, PT, R12, R2, PT ;  /* 0x000000020c00720c */ /* 0x000fe20003f64070 */
[----:B0-----:R-:W-:Y:S01]  /*2100*/  IMAD.MOV.U32 R8, RZ, RZ, R13 ;  /* 0x000000ffff087224 */ /* 0x001fe200078e000d */
[----:B------:R-:W-:Y:S01]  /*2110*/  IABS R13, R3 ;  /* 0x00000003000d7213 */ /* 0x000fe20000000000 */
[----:B------:R-:W-:Y:S01]  /*2120*/  @!P6 IMAD.IADD R10, R10, 0x1, -R12 ;  /* 0x000000010a0ae824 */ /* 0x000fe200078e0a0c */
[----:B------:R-:W-:Y:S01]  /*2130*/  ISETP.GE.AND P6, PT, R3, RZ, PT ;  /* 0x000000ff0300720c */ /* 0x000fe20003fc6270 */
[----:B------:R-:W-:Y:S01]  /*2140*/  @!P0 IMAD.MOV R8, RZ, RZ, -R8 ;  /* 0x000000ffff088224 */ /* 0x000fe200078e0a08 */
[----:B-1----:R-:W-:Y:S01]  /*2150*/  IABS R4, R7 ;  /* 0x0000000700047213 */ /* 0x002fe20000000000 */
[----:B------:R-:W-:Y:S01]  /*2160*/  IMAD.MOV R6, RZ, RZ, -R6 ;  /* 0x000000ffff067224 */ /* 0x000fe200078e0a06 */
[----:B------:R-:W-:Y:S01]  /*2170*/  ISETP.GE.AND P0, PT, R7, RZ, PT ;  /* 0x000000ff0700720c */ /* 0x000fe20003f06270 */
[----:B------:R-:W-:Y:S01]  /*2180*/  IMAD.MOV.U32 R7, RZ, RZ, R5 ;  /* 0x000000ffff077224 */ /* 0x000fe200078e0005 */
[----:B------:R0:W-:Y:S01]  /*2190*/  STL [R1+0x7a0], R8 ;  /* 0x0007a00801007387 */ /* 0x0001e20000100800 */
[----:B------:R-:W-:-:S04]  /*21a0*/  IMAD.HI.U32 R5, R0, R4, RZ ;  /* 0x0000000400057227 */ /* 0x000fc800078e00ff */
[----:B------:R-:W-:Y:S02]  /*21b0*/  IMAD R17, R12, R6, R17 ;  /* 0x000000060c117224 */ /* 0x000fe400078e0211 */
[----:B------:R-:W-:Y:S02]  /*21c0*/  IMAD.MOV R5, RZ, RZ, -R5 ;  /* 0x000000ffff057224 */ /* 0x000fe400078e0a05 */
[----:B------:R-:W-:Y:S02]  /*21d0*/  @!P3 IMAD.IADD R2, R2, 0x1, -R12 ;  /* 0x000000010202b824 */ /* 0x000fe400078e0a0c */
[----:B0-----:R-:W-:Y:S02]  /*21e0*/  IMAD.MOV.U32 R8, RZ, RZ, R10 ;  /* 0x000000ffff087224 */ /* 0x001fe400078e000a */
[C---:B------:R-:W-:Y:S02]  /*21f0*/  IMAD R4, R12.reuse, R5, R4 ;  /* 0x000000050c047224 */ /* 0x040fe400078e0204 */
[----:B------:R-:W-:Y:S01]  /*2200*/  @!P4 IMAD.MOV R8, RZ, RZ, -R8 ;  /* 0x000000ffff08c224 */ /* 0x000fe200078e0a08 */
[----:B------:R-:W-:Y:S01]  /*2210*/  ISETP.GT.U32.AND P4, PT, R12, R17, PT ;  /* 0x000000110c00720c */ /* 0x000fe20003f84070 */
[----:B------:R-:W-:-:S03]  /*2220*/  IMAD.HI.U32 R3, R0, R7, RZ ;  /* 0x0000000700037227 */ /* 0x000fc600078e00ff */
[----:B------:R0:W-:Y:S01]  /*2230*/  STL [R1+0x79c], R8 ;  /* 0x00079c0801007387 */ /* 0x0001e20000100800 */
[----:B------:R-:W-:Y:S02]  /*2240*/  IMAD.MOV R6, RZ, RZ, -R3 ;  /* 0x000000ffff067224 */ /* 0x000fe400078e0a03 */
[----:B------:R-:W-:Y:S02]  /*2250*/  VIADD R14, R23, 0x1e9 ;  /* 0x000001e9170e7836 */ /* 0x000fe40000000000 */
[----:B------:R-:W-:Y:S02]  /*2260*/  IMAD R7, R12, R6, R7 ;  /* 0x000000060c077224 */ /* 0x000fe400078e0207 */
[----:B------:R-:W-:-:S03]  /*2270*/  IMAD.HI.U32 R3, R0, R13, RZ ;  /* 0x0000000d00037227 */ /* 0x000fc600078e00ff */
[C---:B------:R-:W-:Y:S01]  /*2280*/  ISETP.GT.U32.AND P3, PT, R12.reuse, R7, PT ;  /* 0x000000070c00720c */ /* 0x040fe20003f64070 */
[----:B0-----:R-:W-:Y:S01]  /*2290*/  IMAD.MOV.U32 R8, RZ, RZ, R2 ;  /* 0x000000ffff087224 */ /* 0x001fe200078e0002 */
[----:B------:R-:W-:Y:S01]  /*22a0*/  IABS R2, R14 ;  /* 0x0000000e00027213 */ /* 0x000fe20000000000 */
[----:B------:R-:W-:Y:S02]  /*22b0*/  @!P4 IMAD.IADD R17, R17, 0x1, -R12 ;  /* 0x000000011111c824 */ /* 0x000fe400078e0a0c */
[----:B------:R-:W-:Y:S01]  /*22c0*/  @!P5 IMAD.MOV R8, RZ, RZ, -R8 ;  /* 0x000000ffff08d224 */ /* 0x000fe200078e0a08 */
[C---:B------:R-:W-:Y:S01]  /*22d0*/  ISETP.GT.U32.AND P5, PT, R12.reuse, R4, PT ;  /* 0x000000040c00720c */ /* 0x040fe20003fa4070 */
[----:B------:R-:W-:Y:S01]  /*22e0*/  IMAD.MOV R3, RZ, RZ, -R3 ;  /* 0x000000ffff037224 */ /* 0x000fe200078e0a03 */
[C---:B------:R-:W-:Y:S01]  /*22f0*/  ISETP.GT.U32.AND P4, PT, R12.reuse, R17, PT ;  /* 0x000000110c00720c */ /* 0x040fe20003f84070 */
[----:B------:R-:W-:Y:S01]  /*2300*/  VIADD R18, R23, 0x1ea ;  /* 0x000001ea17127836 */ /* 0x000fe20000000000 */
[----:B------:R0:W-:Y:S01]  /*2310*/  STL [R1+0x798], R8 ;  /* 0x0007980801007387 */ /* 0x0001e20000100800 */
[----:B------:R-:W-:-:S02]  /*2320*/  IMAD R13, R12, R3, R13 ;  /* 0x000000030c0d7224 */ /* 0x000fc400078e020d */
[--C-:B------:R-:W-:Y:S01]  /*2330*/  @!P3 IMAD.IADD R7, R7, 0x1, -R12.reuse ;  /* 0x000000010707b824 */ /* 0x100fe200078e0a0c */
[----:B------:R-:W-:Y:S01]  /*2340*/  IABS R3, R18 ;  /* 0x0000001200037213 */ /* 0x000fe20000000000 */
[C---:B------:R-:W-:Y:S02]  /*2350*/  VIADD R5, R23.reuse, 0x1e8 ;  /* 0x000001e817057836 */ /* 0x040fe40000000000 */
[----:B------:R-:W-:Y:S01]  /*2360*/  VIADD R10, R23, 0x1e7 ;  /* 0x000001e7170a7836 */ /* 0x000fe20000000000 */
[----:B------:R-:W-:Y:S01]  /*2370*/  ISETP.GT.U32.AND P3, PT, R12, R7, PT ;  /* 0x000000070c00720c */ /* 0x000fe20003f64070 */
[----:B------:R-:W-:Y:S01]  /*2380*/  @!P5 IMAD.IADD R4, R4, 0x1, -R12 ;  /* 0x000000010404d824 */ /* 0x000fe200078e0a0c */
[----:B------:R-:W-:Y:S01]  /*2390*/  IABS R9, R5 ;  /* 0x0000000500097213 */ /* 0x000fe20000000000 */
[----:B0-----:R-:W-:Y:S01]  /*23a0*/  IMAD.HI.U32 R8, R0, R2, RZ ;  /* 0x0000000200087227 */ /* 0x001fe200078e00ff */
[----:B------:R-:W-:Y:S02]  /*23b0*/  IABS R6, R10 ;  /* 0x0000000a00067213 */ /* 0x000fe40000000000 */
[----:B------:R-:W-:Y:S01]  /*23c0*/  ISETP.GT.U32.AND P5, PT, R12, R4, PT ;  /* 0x000000040c00720c */ /* 0x000fe20003fa4070 */
[----:B------:R-:W-:-:S02]  /*23d0*/  IMAD.MOV R8, RZ, RZ, -R8 ;  /* 0x000000ffff087224 */ /* 0x000fc400078e0a08 */
[----:B------:R-:W-:Y:S01]  /*23e0*/  @!P4 IMAD.IADD R17, R17, 0x1, -R12 ;  /* 0x000000011111c824 */ /* 0x000fe200078e0a0c */
[C---:B------:R-:W-:Y:S01]  /*23f0*/  ISETP.GT.U32.AND P4, PT, R12.reuse, R13, PT ;  /* 0x0000000d0c00720c */ /* 0x040fe20003f84070 */
[----:B------:R-:W-:Y:S02]  /*2400*/  IMAD R2, R12, R8, R2 ;  /* 0x000000080c027224 */ /* 0x000fe400078e0202 */
[----:B------:R-:W-:-:S04]  /*2410*/  IMAD.HI.U32 R15, R0, R3, RZ ;  /* 0x00000003000f7227 */ /* 0x000fc800078e00ff */
[----:B------:R-:W-:Y:S02]  /*2420*/  IMAD.MOV R15, RZ, RZ, -R15 ;  /* 0x000000ffff0f7224 */ /* 0x000fe400078e0a0f */
[--C-:B------:R-:W-:Y:S01]  /*2430*/  @!P5 IMAD.IADD R4, R4, 0x1, -R12.reuse ;  /* 0x000000010404d824 */ /* 0x100fe200078e0a0c */
[C---:B------:R-:W-:Y:S01]  /*2440*/  ISETP.GT.U32.AND P5, PT, R12.reuse, R2, PT ;  /* 0x000000020c00720c */ /* 0x040fe20003fa4070 */
[----:B------:R-:W-:Y:S02]  /*2450*/  IMAD R3, R12, R15, R3 ;  /* 0x0000000f0c037224 */ /* 0x000fe400078e0203 */
[----:B------:R-:W-:Y:S02]  /*2460*/  IMAD.MOV.U32 R11, RZ, RZ, R17 ;  /* 0x000000ffff0b7224 */ /* 0x000fe400078e0011 */
[----:B------:R-:W-:Y:S01]  /*2470*/  @!P4 IMAD.IADD R13, R13, 0x1, -R12 ;  /* 0x000000010d0dc824 */ /* 0x000fe200078e0a0c */
[----:B------:R-:W-:Y:S01]  /*2480*/  ISETP.GE.AND P4, PT, R18, RZ, PT ;  /* 0x000000ff1200720c */ /* 0x000fe20003f86270 */
[----:B------:R-:W-:-:S02]  /*2490*/  VIADD R8, R23, 0x1e6 ;  /* 0x000001e617087836 */ /* 0x000fc40000000000 */
[--C-:B------:R-:W-:Y:S01]  /*24a0*/  @!P3 IMAD.IADD R7, R7, 0x1, -R12.reuse ;  /* 0x000000010707b824 */ /* 0x100fe200078e0a0c */
[C---:B------:R-:W-:Y:S01]  /*24b0*/  ISETP.GT.U32.AND P3, PT, R12.reuse, R3, PT ;  /* 0x000000030c00720c */ /* 0x040fe20003f64070 */
[----:B------:R-:W-:Y:S01]  /*24c0*/  @!P1 IMAD.MOV R11, RZ, RZ, -R11 ;  /* 0x000000ffff0b9224 */ /* 0x000fe200078e0a0b */
[----:B------:R-:W-:Y:S01]  /*24d0*/  ISETP.GT.U32.AND P1, PT, R12, R13, PT ;  /* 0x0000000d0c00720c */ /* 0x000fe20003f24070 */
[----:B------:R-:W-:Y:S01]  /*24e0*/  @!P5 IMAD.IADD R2, R2, 0x1, -R12 ;  /* 0x000000010202d824 */ /* 0x000fe200078e0a0c */
[----:B------:R-:W-:Y:S01]  /*24f0*/  IABS R17, R8 ;  /* 0x0000000800117213 */ /* 0x000fe20000000000 */
[----:B------:R-:W-:Y:S01]  /*2500*/  IMAD.HI.U32 R16, R0, R9, RZ ;  /* 0x0000000900107227 */ /* 0x000fe200078e00ff */
[----:B------:R0:W-:Y:S02]  /*2510*/  STL [R1+0x794], R11 ;  /* 0x0007940b01007387 */ /* 0x0001e40000100800 */
[----:B------:R-:W-:Y:S01]  /*2520*/  ISETP.GT.U32.AND P5, PT, R12, R2, PT ;  /* 0x000000020c00720c */ /* 0x000fe20003fa4070 */
[----:B------:R-:W-:-:S04]  /*2530*/  IMAD.HI.U32 R15, R0, R6, RZ ;  /* 0x00000006000f7227 */ /* 0x000fc800078e00ff */
[----:B------:R-:W-:Y:S02]  /*2540*/  IMAD.MOV R16, RZ, RZ, -R16 ;  /* 0x000000ffff107224 */ /* 0x000fe400078e0a10 */
[----:B------:R-:W-:Y:S02]  /*2550*/  IMAD.MOV R15, RZ, RZ, -R15 ;  /* 0x000000ffff0f7224 */ /* 0x000fe400078e0a0f */
[----:B0-----:R-:W-:Y:S02]  /*2560*/  IMAD.MOV.U32 R11, RZ, RZ, R7 ;  /* 0x000000ffff0b7224 */ /* 0x001fe400078e0007 */
[----:B------:R-:W-:-:S04]  /*2570*/  IMAD.HI.U32 R7, R0, R17, RZ ;  /* 0x0000001100077227 */ /* 0x000fc800078e00ff */
[----:B------:R-:W-:Y:S02]  /*2580*/  @!P2 IMAD.MOV R11, RZ, RZ, -R11 ;  /* 0x000000ffff0ba224 */ /* 0x000fe400078e0a0b */
[--C-:B------:R-:W-:Y:S01]  /*2590*/  @!P3 IMAD.IADD R3, R3, 0x1, -R12.reuse ;  /* 0x000000010303b824 */ /* 0x100fe200078e0a0c */
[----:B------:R-:W-:Y:S01]  /*25a0*/  ISETP.GE.AND P3, PT, R14, RZ, PT ;  /* 0x000000ff0e00720c */ /* 0x000fe20003f66270 */
[C---:B------:R-:W-:Y:S01]  /*25b0*/  IMAD R9, R12.reuse, R16, R9 ;  /* 0x000000100c097224 */ /* 0x040fe200078e0209 */
[----:B------:R0:W-:Y:S01]  /*25c0*/  STL [R1+0x790], R11 ;  /* 0x0007900b01007387 */ /* 0x0001e20000100800 */
[----:B------:R-:W-:Y:S01]  /*25d0*/  @!P1 IMAD.IADD R13, R13, 0x1, -R12 ;  /* 0x000000010d0d9824 */ /* 0x000fe200078e0a0c */
[C---:B------:R-:W-:Y:S01]  /*25e0*/  ISETP.GT.U32.AND P2, PT, R12.reuse, R3, PT ;  /* 0x000000030c00720c */ /* 0x040fe20003f44070 */
[----:B------:R-:W-:Y:S01]  /*25f0*/  IMAD.MOV R7, RZ, RZ, -R7 ;  /* 0x000000ffff077224 */ /* 0x000fe200078e0a07 */
[C---:B------:R-:W-:Y:S01]  /*2600*/  ISETP.GT.U32.AND P1, PT, R12.reuse, R9, PT ;  /* 0x000000090c00720c */ /* 0x040fe20003f24070 */
[----:B------:R-:W-:-:S02]  /*2610*/  IMAD R6, R12, R15, R6 ;  /* 0x0000000f0c067224 */ /* 0x000fc400078e0206 */
[----:B------:R-:W-:Y:S02]  /*2620*/  IMAD R17, R12, R7, R17 ;  /* 0x000000070c117224 */ /* 0x000fe400078e0211 */
[----:B------:R-:W-:Y:S02]  /*2630*/  @!P5 IMAD.IADD R2, R2, 0x1, -R12 ;  /* 0x000000010202d824 */ /* 0x000fe400078e0a0c */
[----:B0-----:R-:W-:Y:S01]  /*2640*/  IMAD.MOV.U32 R11, RZ, RZ, R13 ;  /* 0x000000ffff0b7224 */ /* 0x001fe200078e000d */
[C---:B------:R-:W-:Y:S01]  /*2650*/  ISETP.GT.U32.AND P5, PT, R12.reuse, R17, PT ;  /* 0x000000110c00720c */ /* 0x040fe20003fa4070 */
[----:B------:R-:W-:Y:S02]  /*2660*/  VIADD R13, R23, 0x1e5 ;  /* 0x000001e5170d7836 */ /* 0x000fe40000000000 */
[----:B------:R-:W-:Y:S01]  /*2670*/  @!P6 IMAD.MOV R11, RZ, RZ, -R11 ;  /* 0x000000ffff0be224 */ /* 0x000fe200078e0a0b */
[----:B------:R-:W-:Y:S01]  /*2680*/  ISETP.GT.U32.AND P6, PT, R12, R6, PT ;  /* 0x000000060c00720c */ /* 0x000fe20003fc4070 */
[----:B------:R-:W-:Y:S01]  /*2690*/  @!P0 IMAD.MOV R4, RZ, RZ, -R4 ;  /* 0x000000ffff048224 */ /* 0x000fe200078e0a04 */
[----:B------:R-:W-:Y:S01]  /*26a0*/  ISETP.GE.AND P0, PT, R5, RZ, PT ;  /* 0x000000ff0500720c */ /* 0x000fe20003f06270 */
[--C-:B------:R-:W-:Y:S01]  /*26b0*/  @!P2 IMAD.IADD R3, R3, 0x1, -R12.reuse ;  /* 0x000000010303a824 */ /* 0x100fe200078e0a0c */
[----:B------:R-:W-:Y:S01]  /*26c0*/  IABS R5, R13 ;  /* 0x0000000d00057213 */ /* 0x000fe20000000000 */
[----:B------:R-:W-:Y:S01]  /*26d0*/  VIADD R14, R23, 0x1e4 ;  /* 0x000001e4170e7836 */ /* 0x000fe20000000000 */
[----:B------:R0:W-:Y:S01]  /*26e0*/  STL [R1+0x78c], R4 ;  /* 0x00078c0401007387 */ /* 0x0001e20000100800 */
[--C-:B------:R-:W-:Y:S01]  /*26f0*/  @!P1 IMAD.IADD R9, R9, 0x1, -R12.reuse ;  /* 0x0000000109099824 */ /* 0x100fe200078e0a0c */
[----:B------:R-:W-:Y:S01]  /*2700*/  ISETP.GE.AND P1, PT, R8, RZ, PT ;  /* 0x000000ff0800720c */ /* 0x000fe20003f26270 */
[----:B------:R-:W-:Y:S01]  /*2710*/  @!P5 IMAD.IADD R17, R17, 0x1, -R12 ;  /* 0x000000011111d824 */ /* 0x000fe200078e0a0c */
[----:B------:R1:W-:Y:S01]  /*2720*/  STL [R1+0x788], R11 ;  /* 0x0007880b01007387 */ /* 0x0003e20000100800 */
[----:B------:R-:W-:Y:S01]  /*2730*/  IABS R7, R14 ;  /* 0x0000000e00077213 */ /* 0x000fe20000000000 */
[----:B------:R-:W-:Y:S01]  /*2740*/  IMAD.HI.U32 R8, R0, R5, RZ ;  /* 0x0000000500087227 */ /* 0x000fe200078e00ff */
[----:B------:R-:W-:-:S03]  /*2750*/  ISETP.GE.AND P2, PT, R10, RZ, PT ;  /* 0x000000ff0a00720c */ /* 0x000fc60003f46270 */
[----:B------:R-:W-:Y:S01]  /*2760*/  @!P6 IMAD.IADD R6, R6, 0x1, -R12 ;  /* 0x000000010606e824 */ /* 0x000fe200078e0a0c */
[C---:B------:R-:W-:Y:S01]  /*2770*/  ISETP.GT.U32.AND P6, PT, R12.reuse, R9, PT ;  /* 0x000000090c00720c */ /* 0x040fe20003fc4070 */
[----:B0-----:R-:W-:Y:S02]  /*2780*/  VIADD R4, R23, 0x1e3 ;  /* 0x000001e317047836 */ /* 0x001fe40000000000 */
[----:B-1----:R-:W-:Y:S01]  /*2790*/  IMAD.MOV.U32 R11, RZ, RZ, R3 ;  /* 0x000000ffff0b7224 */ /* 0x002fe200078e0003 */
[C---:B------:R-:W-:Y:S01]  /*27a0*/  ISETP.GT.U32.AND P5, PT, R12.reuse, R6, PT ;  /* 0x000000060c00720c */ /* 0x040fe20003fa4070 */
[----:B------:R-:W-:Y:S02]  /*27b0*/  IMAD.MOV R3, RZ, RZ, -R8 ;  /* 0x000000ffff037224 */ /* 0x000fe400078e0a08 */
[----:B------:R-:W-:Y:S01]  /*27c0*/  @!P4 IMAD.MOV R11, RZ, RZ, -R11 ;  /* 0x000000ffff0bc224 */ /* 0x000fe200078e0a0b */
[----:B------:R-:W-:Y:S01]  /*27d0*/  ISETP.GT.U32.AND P4, PT, R12, R17, PT ;  /* 0x000000110c00720c */ /* 0x000fe20003f84070 */
[----:B------:R-:W-:-:S03]  /*27e0*/  IMAD.HI.U32 R8, R0, R7, RZ ;  /* 0x0000000700087227 */ /* 0x000fc600078e00ff */
[----:B------:R0:W-:Y:S01]  /*27f0*/  STL [R1+0x784], R11 ;  /* 0x0007840b01007387 */ /* 0x0001e20000100800 */
[C---:B------:R-:W-:Y:S01]  /*2800*/  IMAD R5, R12.reuse, R3, R5 ;  /* 0x000000030c057224 */ /* 0x040fe200078e0205 */
[----:B------:R-:W-:Y:S01]  /*2810*/  IABS R3, R4 ;  /* 0x0000000400037213 */ /* 0x000fe20000000000 */
[----:B------:R-:W-:Y:S02]  /*2820*/  IMAD.MOV R8, RZ, RZ, -R8 ;  /* 0x000000ffff087224 */ /* 0x000fe400078e0a08 */
[--C-:B------:R-:W-:Y:S01]  /*2830*/  @!P6 IMAD.IADD R9, R9, 0x1, -R12.reuse ;  /* 0x000000010909e824 */ /* 0x100fe200078e0a0c */
[C---:B------:R-:W-:Y:S01]  /*2840*/  ISETP.GT.U32.AND P6, PT, R12.reuse, R5, PT ;  /* 0x000000050c00720c */ /* 0x040fe20003fc4070 */
[C---:B------:R-:W-:Y:S02]  /*2850*/  IMAD R7, R12.reuse, R8, R7 ;  /* 0x000000080c077224 */ /* 0x040fe400078e0207 */
[----:B------:R-:W-:Y:S02]  /*2860*/  @!P4 IMAD.IADD R17, R17, 0x1, -R12 ;  /* 0x000000011111c824 */ /* 0x000fe400078e0a0c */
[----:B------:R-:W-:Y:S01]  /*2870*/  VIADD R10, R23, 0x1e2 ;  /* 0x000001e2170a7836 */ /* 0x000fe20000000000 */
[----:B------:R-:W-:Y:S01]  /*2880*/  ISETP.GT.U32.AND P4, PT, R12, R7, PT ;  /* 0x000000070c00720c */ /* 0x000fe20003f84070 */
[----:B------:R-:W-:-:S03]  /*2890*/  IMAD.HI.U32 R16, R0, R3, RZ ;  /* 0x0000000300107227 */ /* 0x000fc600078e00ff */
[----:B------:R-:W-:Y:S01]  /*28a0*/  IABS R18, R10 ;  /* 0x0000000a00127213 */ /* 0x000fe20000000000 */
[--C-:B------:R-:W-:Y:S01]  /*28b0*/  @!P5 IMAD.IADD R6, R6, 0x1, -R12.reuse ;  /* 0x000000010606d824 */ /* 0x100fe200078e0a0c */
[----:B------:R-:W-:Y:S01]  /*28c0*/  ISETP.GE.AND P5, PT, R13, RZ, PT ;  /* 0x000000ff0d00720c */ /* 0x000fe20003fa6270 */
[----:B------:R-:W-:Y:S01]  /*28d0*/  @!P6 IMAD.IADD R5, R5, 0x1, -R12 ;  /* 0x000000010505e824 */ /* 0x000fe200078e0a0c */
[----:B------:R-:W-:Y:S01]  /*28e0*/  ISETP.GE.AND P6, PT, R14, RZ, PT ;  /* 0x000000ff0e00720c */ /* 0x000fe20003fc6270 */
[----:B------:R-:W-:-:S04]  /*28f0*/  IMAD.HI.U32 R15, R0, R18, RZ ;  /* 0x00000012000f7227 */ /* 0x000fc800078e00ff */
[----:B------:R-:W-:Y:S02]  /*2900*/  VIADD R13, R23, 0x1e1 ;  /* 0x000001e1170d7836 */ /* 0x000fe40000000000 */
[----:B------:R-:W-:Y:S02]  /*2910*/  IMAD.MOV R16, RZ, RZ, -R16 ;  /* 0x000000ffff107224 */ /* 0x000fe400078e0a10 */
[----:B------:R-:W-:Y:S01]  /*2920*/  @!P4 IMAD.IADD R7, R7, 0x1, -R12 ;  /* 0x000000010707c824 */ /* 0x000fe200078e0a0c */
[----:B------:R-:W-:Y:S01]  /*2930*/  IABS R14, R13 ;  /* 0x0000000d000e7213 */ /* 0x000fe20000000000 */
[----:B------:R-:W-:Y:S01]  /*2940*/  @!P3 IMAD.MOV R2, RZ, RZ, -R2 ;  /* 0x000000ffff02b224 */ /* 0x000fe200078e0a02 */
[C---:B------:R-:W-:Y:S01]  /*2950*/  ISETP.GT.U32.AND P3, PT, R12.reuse, R5, PT ;  /* 0x000000050c00720c */ /* 0x040fe20003f64070 */
[----:B0-----:R-:W-:Y:S01]  /*2960*/  IMAD.MOV.U32 R11, RZ, RZ, R9 ;  /* 0x000000ffff0b7224 */ /* 0x001fe200078e0009 */
[----:B------:R-:W-:Y:S01]  /*2970*/  ISETP.GT.U32.AND P4, PT, R12, R7, PT ;  /* 0x000000070c00720c */ /* 0x000fe20003f84070 */
[----:B------:R-:W-:Y:S01]  /*2980*/  IMAD.MOV R15, RZ, RZ, -R15 ;  /* 0x000000ffff0f7224 */ /* 0x000fe200078e0a0f */
[----:B------:R0:W-:Y:S01]  /*2990*/  STL [R1+0x780], R2 ;  /* 0x0007800201007387 */ /* 0x0001e20000100800 */
[----:B------:R-:W-:-:S02]  /*29a0*/  VIADD R8, R23, 0x1e0 ;  /* 0x000001e017087836 */ /* 0x000fc40000000000 */
[C---:B------:R-:W-:Y:S02]  /*29b0*/  IMAD R3, R12.reuse, R16, R3 ;  /* 0x000000100c037224 */ /* 0x040fe400078e0203 */
[----:B------:R-:W-:Y:S02]  /*29c0*/  @!P0 IMAD.MOV R11, RZ, RZ, -R11 ;  /* 0x000000ffff0b8224 */ /* 0x000fe400078e0a0b */
[C---:B------:R-:W-:Y:S01]  /*29d0*/  IMAD R18, R12.reuse, R15, R18 ;  /* 0x0000000f0c127224 */ /* 0x040fe200078e0212 */
[----:B------:R-:W-:Y:S01]  /*29e0*/  IABS R15, R8 ;  /* 0x00000008000f7213 */ /* 0x000fe20000000000 */
[----:B------:R-:W-:Y:S01]  /*29f0*/  IMAD.MOV.U32 R9, RZ, RZ, R17 ;  /* 0x000000ffff097224 */ /* 0x000fe200078e0011 */
[----:B------:R-:W-:Y:S01]  /*2a00*/  ISETP.GT.U32.AND P0, PT, R12, R3, PT ;  /* 0x000000030c00720c */ /* 0x000fe20003f04070 */
[----:B0-----:R-:W-:Y:S01]  /*2a10*/  IMAD.HI.U32 R2, R0, R14, RZ ;  /* 0x0000000e00027227 */ /* 0x001fe200078e00ff */
[----:B------:R0:W-:Y:S03]  /*2a20*/  STL [R1+0x77c], R11 ;  /* 0x00077c0b01007387 */ /* 0x0001e60000100800 */
[----:B------:R-:W-:Y:S01]  /*2a30*/  @!P3 IMAD.IADD R5, R5, 0x1, -R12 ;  /* 0x000000010505b824 */ /* 0x000fe200078e0a0c */
[----:B------:R-:W-:Y:S01]  /*2a40*/  ISETP.GE.AND P3, PT, R10, RZ, PT ;  /* 0x000000ff0a00720c */ /* 0x000fe20003f66270 */
[----:B------:R-:W-:-:S02]  /*2a50*/  IMAD.MOV R2, RZ, RZ, -R2 ;  /* 0x000000ffff027224 */ /* 0x000fc400078e0a02 */
[----:B------:R-:W-:Y:S01]  /*2a60*/  @!P1 IMAD.MOV R9, RZ, RZ, -R9 ;  /* 0x000000ffff099224 */ /* 0x000fe200078e0a09 */
[----:B------:R-:W-:Y:S01]  /*2a70*/  ISETP.GE.AND P1, PT, R4, RZ, PT ;  /* 0x000000ff0400720c */ /* 0x000fe20003f26270 */
[----:B------:R-:W-:Y:S01]  /*2a80*/  @!P4 IMAD.IADD R7, R7, 0x1, -R12 ;  /* 0x000000010707c824 */ /* 0x000fe200078e0a0c */
[----:B------:R-:W-:Y:S01]  /*2a90*/  ISETP.GE.AND P4, PT, R13, RZ, PT ;  /* 0x000000ff0d00720c */ /* 0x000fe20003f86270 */
[----:B0-----:R-:W-:Y:S02]  /*2aa0*/  IMAD.MOV.U32 R11, RZ, RZ, R6 ;  /* 0x000000ffff0b7224 */ /* 0x001fe400078e0006 */
[----:B------:R-:W-:-:S04]  /*2ab0*/  IMAD.HI.U32 R6, R0, R15, RZ ;  /* 0x0000000f00067227 */ /* 0x000fc800078e00ff */
[----:B------:R-:W-:Y:S01]  /*2ac0*/  @!P2 IMAD.MOV R11, RZ, RZ, -R11 ;  /* 0x000000ffff0ba224 */ /* 0x000fe200078e0a0b */
[C---:B------:R-:W-:Y:S01]  /*2ad0*/  ISETP.GT.U32.AND P2, PT, R12.reuse, R18, PT ;  /* 0x000000120c00720c */ /* 0x040fe20003f44070 */
[----:B------:R-:W-:Y:S02]  /*2ae0*/  IMAD.MOV R6, RZ, RZ, -R6 ;  /* 0x000000ffff067224 */ /* 0x000fe400078e0a06 */
[C---:B------:R-:W-:Y:S01]  /*2af0*/  IMAD R4, R12.reuse, R2, R14 ;  /* 0x000000020c047224 */ /* 0x040fe200078e020e */
[----:B------:R0:W-:Y:S01]  /*2b00*/  STL [R1+0x778], R11 ;  /* 0x0007780b01007387 */ /* 0x0001e20000100800 */
[----:B------:R-:W-:Y:S02]  /*2b10*/  IMAD.MOV.U32 R16, RZ, RZ, R5 ;  /* 0x000000ffff107224 */ /* 0x000fe400078e0005 */
[----:B------:R-:W-:Y:S01]  /*2b20*/  @!P0 IMAD.IADD R3, R3, 0x1, -R12 ;  /* 0x0000000103038824 */ /* 0x000fe200078e0a0c */
[----:B------:R1:W-:Y:S01]  /*2b30*/  STL [R1+0x774], R9 ;  /* 0x0007740901007387 */ /* 0x0003e20000100800 */
[----:B------:R-:W-:-:S02]  /*2b40*/  IMAD R6, R12, R6, R15 ;  /* 0x000000060c067224 */ /* 0x000fc400078e020f */
[----:B------:R-:W-:Y:S01]  /*2b50*/  @!P5 IMAD.MOV R16, RZ, RZ, -R16 ;  /* 0x000000ffff10d224 */ /* 0x000fe200078e0a10 */
[C---:B------:R-:W-:Y:S01]  /*2b60*/  ISETP.GT.U32.AND P5, PT, R12.reuse, R4, PT ;  /* 0x000000040c00720c */ /* 0x040fe20003fa4070 */
[C---:B------:R-:W-:Y:S01]  /*2b70*/  VIADD R2, R23.reuse, 0x1de ;  /* 0x000001de17027836 */ /* 0x040fe20000000000 */
[----:B------:R-:W-:Y:S01]  /*2b80*/  ISETP.GT.U32.AND P0, PT, R12, R3, PT ;  /* 0x000000030c00720c */ /* 0x000fe20003f04070 */
[----:B0-----:R-:W-:Y:S01]  /*2b90*/  IMAD.MOV.U32 R11, RZ, RZ, R7 ;  /* 0x000000ffff0b7224 */ /* 0x001fe200078e0007 */
[----:B------:R-:W-:Y:S01]  /*2ba0*/  STL [R1+0x770], R16 ;  /* 0x0007701001007387 */ /* 0x000fe20000100800 */
[--C-:B------:R-:W-:Y:S01]  /*2bb0*/  @!P2 IMAD.IADD R18, R18, 0x1, -R12.reuse ;  /* 0x000000011212a824 */ /* 0x100fe200078e0a0c */
[----:B------:R-:W-:Y:S01]  /*2bc0*/  IABS R5, R2 ;  /* 0x0000000200057213 */ /* 0x000fe20000000000 */
[----:B------:R-:W-:Y:S01]  /*2bd0*/  @!P6 IMAD.MOV R11, RZ, RZ, -R11 ;  /* 0x000000ffff0be224 */ /* 0x000fe200078e0a0b */
[C---:B------:R-:W-:Y:S01]  /*2be0*/  ISETP.GT.U32.AND P6, PT, R12.reuse, R6, PT ;  /* 0x000000060c00720c */ /* 0x040fe20003fc4070 */
[C---:B-1----:R-:W-:Y:S01]  /*2bf0*/  VIADD R9, R23.reuse, 0x1df ;  /* 0x000001df17097836 */ /* 0x042fe20000000000 */
[----:B------:R-:W-:Y:S01]  /*2c00*/  ISETP.GT.U32.AND P2, PT, R12, R18, PT ;  /* 0x000000120c00720c */ /* 0x000fe20003f44070 */
[----:B------:R-:W-:Y:S01]  /*2c10*/  VIADD R13, R23, 0x1dd ;  /* 0x000001dd170d7836 */ /* 0x000fe20000000000 */
[----:B------:R0:W-:Y:S01]  /*2c20*/  STL [R1+0x76c], R11 ;  /* 0x00076c0b01007387 */ /* 0x0001e20000100800 */
[--C-:B------:R-:W-:Y:S01]  /*2c30*/  @!P5 IMAD.IADD R4, R4, 0x1, -R12.reuse ;  /* 0x000000010404d824 */ /* 0x100fe200078e0a0c */
[----:B------:R-:W-:Y:S01]  /*2c40*/  IABS R10, R9 ;  /* 0x00000009000a7213 */ /* 0x000fe20000000000 */
[----:B------:R-:W-:Y:S01]  /*2c50*/  @!P0 IMAD.IADD R3, R3, 0x1, -R12 ;  /* 0x0000000103038824 */ /* 0x000fe200078e0a0c */
[----:B------:R-:W-:-:S02]  /*2c60*/  ISETP.GE.AND P0, PT, R8, RZ, PT ;  /* 0x000000ff0800720c */ /* 0x000fc40003f06270 */
[----:B------:R-:W-:Y:S01]  /*2c70*/  ISETP.GT.U32.AND P5, PT, R12, R4, PT ;  /* 0x000000040c00720c */ /* 0x000fe20003fa4070 */
[----:B------:R-:W-:Y:S02]  /*2c80*/  IMAD.MOV.U32 R7, RZ, RZ, R10 ;  /* 0x000000ffff077224 */ /* 0x000fe400078e000a */
[----:B------:R-:W-:Y:S02]  /*2c90*/  @!P6 IMAD.IADD R6, R6, 0x1, -R12 ;  /* 0x000000010606e824 */ /* 0x000fe400078e0a0c */
[----:B------:R-:W-:-:S03]  /*2ca0*/  IMAD.HI.U32 R8, R0, R7, RZ ;  /* 0x0000000700087227 */ /* 0x000fc600078e00ff */
[----:B------:R-:W-:Y:S01]  /*2cb0*/  ISETP.GT.U32.AND P6, PT, R12, R6, PT ;  /* 0x000000060c00720c */ /* 0x000fe20003fc4070 */
[----:B------:R-:W-:-:S04]  /*2cc0*/  IMAD.HI.U32 R10, R0, R5, RZ ;  /* 0x00000005000a7227 */ /* 0x000fc800078e00ff */
[----:B------:R-:W-:Y:S02]  /*2cd0*/  IMAD.MOV R8, RZ, RZ, -R8 ;  /* 0x000000ffff087224 */ /* 0x000fe400078e0a08 */
[----:B------:R-:W-:Y:S02]  /*2ce0*/  IMAD.MOV R10, RZ, RZ, -R10 ;  /* 0x000000ffff0a7224 */ /* 0x000fe400078e0a0a */
[C---:B------:R-:W-:Y:S02]  /*2cf0*/  IMAD R7, R12.reuse, R8, R7 ;  /* 0x000000080c077224 */ /* 0x040fe400078e0207 */
[----:B0-----:R-:W-:Y:S02]  /*2d00*/  IMAD.MOV.U32 R11, RZ, RZ, R3 ;  /* 0x000000ffff0b7224 */ /* 0x001fe400078e0003 */
[----:B------:R-:W-:Y:S02]  /*2d10*/  IMAD R3, R12, R10, R5 ;  /* 0x0000000a0c037224 */ /* 0x000fe400078e0205 */
[--C-:B------:R-:W-:Y:S01]  /*2d20*/  @!P5 IMAD.IADD R4, R4, 0x1, -R12.reuse ;  /* 0x000000010404d824 */ /* 0x100fe200078e0a0c */
[----:B------:R-:W-:Y:S01]  /*2d30*/  ISETP.GT.U32.AND P5, PT, R12, R7, PT ;  /* 0x000000070c00720c */ /* 0x000fe20003fa4070 */
[--C-:B------:R-:W-:Y:S01]  /*2d40*/  @!P2 IMAD.IADD R18, R18, 0x1, -R12.reuse ;  /* 0x000000011212a824 */ /* 0x100fe200078e0a0c */
[----:B------:R-:W-:Y:S01]  /*2d50*/  ISETP.GE.AND P2, PT, R9, RZ, PT ;  /* 0x000000ff0900720c */ /* 0x000fe20003f46270 */
[----:B------:R-:W-:Y:S01]  /*2d60*/  @!P6 IMAD.IADD R6, R6, 0x1, -R12 ;  /* 0x000000010606e824 */ /* 0x000fe200078e0a0c */
[----:B------:R-:W-:Y:S01]  /*2d70*/  IABS R9, R13 ;  /* 0x0000000d00097213 */ /* 0x000fe20000000000 */
[----:B------:R-:W-:Y:S01]  /*2d80*/  @!P1 IMAD.MOV R11, RZ, RZ, -R11 ;  /* 0x000000ffff0b9224 */ /* 0x000fe200078e0a0b */
[----:B------:R-:W-:Y:S01]  /*2d90*/  ISETP.GT.U32.AND P6, PT, R12, R3, PT ;  /* 0x000000030c00720c */ /* 0x000fe20003fc4070 */
[----:B------:R-:W-:Y:S01]  /*2da0*/  VIADD R8, R23, 0x1dc ;  /* 0x000001dc17087836 */ /* 0x000fe20000000000 */
[----:B------:R-:W-:Y:S01]  /*2db0*/  ISETP.GE.AND P1, PT, R2, RZ, PT ;  /* 0x000000ff0200720c */ /* 0x000fe20003f26270 */
[----:B------:R-:W-:Y:S01]  /*2dc0*/  IMAD.HI.U32 R5, R0, R9, RZ ;  /* 0x0000000900057227 */ /* 0x000fe200078e00ff */
[----:B------:R0:W-:Y:S02]  /*2dd0*/  STL [R1+0x768], R11 ;  /* 0x0007680b01007387 */ /* 0x0001e40000100800 */
[----:B------:R-:W-:Y:S01]  /*2de0*/  IABS R16, R8 ;  /* 0x0000000800107213 */ /* 0x000fe20000000000 */
[----:B------:R-:W-:-:S02]  /*2df0*/  IMAD.MOV R5, RZ, RZ, -R5 ;  /* 0x000000ffff057224 */ /* 0x000fc400078e0a05 */
[----:B------:R-:W-:Y:S02]  /*2e00*/  @!P5 IMAD.IADD R7, R7, 0x1, -R12 ;  /* 0x000000010707d824 */ /* 0x000fe400078e0a0c */
[----:B------:R-:W-:Y:S02]  /*2e10*/  VIADD R10, R23, 0x1db ;  /* 0x000001db170a7836 */ /* 0x000fe40000000000 */
[C---:B------:R-:W-:Y:S02]  /*2e20*/  IMAD R9, R12.reuse, R5, R9 ;  /* 0x000000050c097224 */ /* 0x040fe400078e0209 */
[----:B0-----:R-:W-:Y:S01]  /*2e30*/  IMAD.MOV.U32 R11, RZ, RZ, R18 ;  /* 0x000000ffff0b7224 */ /* 0x001fe200078e0012 */
[----:B------:R-:W-:Y:S01]  /*2e40*/  IABS R15, R10 ;  /* 0x0000000a000f7213 */ /* 0x000fe20000000000 */
[----:B------:R-:W-:Y:S01]  /*2e50*/  @!P6 IMAD.IADD R3, R3, 0x1, -R12 ;  /* 0x000000010303e824 */ /* 0x000fe200078e0a0c */
[C---:B------:R-:W-:Y:S01]  /*2e60*/  ISETP.GT.U32.AND P6, PT, R12.reuse, R7, PT ;  /* 0x000000070c00720c */ /* 0x040fe20003fc4070 */
[----:B------:R-:W-:Y:S01]  /*2e70*/  VIADD R2, R23, 0x1da ;  /* 0x000001da17027836 */ /* 0x000fe20000000000 */
[----:B------:R-:W-:Y:S01]  /*2e80*/  ISETP.GT.U32.AND P5, PT, R12, R9, PT ;  /* 0x000000090c00720c */ /* 0x000fe20003fa4070 */
[----:B------:R-:W-:-:S03]  /*2e90*/  IMAD.HI.U32 R19, R0, R16, RZ ;  /* 0x0000001000137227 */ /* 0x000fc600078e00ff */
[----:B------:R-:W-:Y:S01]  /*2ea0*/  IABS R14, R2 ;  /* 0x00000002000e7213 */ /* 0x000fe20000000000 */
[----:B------:R-:W-:Y:S01]  /*2eb0*/  @!P3 IMAD.MOV R11, RZ, RZ, -R11 ;  /* 0x000000ffff0bb224 */ /* 0x000fe200078e0a0b */
[----:B------:R-:W-:Y:S01]  /*2ec0*/  ISETP.GE.AND P3, PT, R13, RZ, PT ;  /* 0x000000ff0d00720c */ /* 0x000fe20003f66270 */
[----:B------:R-:W-:Y:S02]  /*2ed0*/  IMAD.MOV R19, RZ, RZ, -R19 ;  /* 0x000000ffff137224 */ /* 0x000fe400078e0a13 */
[----:B------:R-:W-:Y:S01]  /*2ee0*/  IMAD.HI.U32 R17, R0, R15, RZ ;  /* 0x0000000f00117227 */ /* 0x000fe200078e00ff */
[----:B------:R0:W-:Y:S03]  /*2ef0*/  STL [R1+0x764], R11 ;  /* 0x0007640b01007387 */ /* 0x0001e60000100800 */
[----:B------:R-:W-:Y:S02]  /*2f00*/  IMAD R13, R12, R19, R16 ;  /* 0x000000130c0d7224 */ /* 0x000fe400078e0210 */
[----:B------:R-:W-:-:S02]  /*2f10*/  IMAD.MOV.U32 R18, RZ, RZ, R14 ;  /* 0x000000ffff127224 */ /* 0x000fc400078e000e */
[----:B------:R-:W-:Y:S02]  /*2f20*/  IMAD.MOV R17, RZ, RZ, -R17 ;  /* 0x000000ffff117224 */ /* 0x000fe400078e0a11 */
[----:B------:R-:W-:Y:S01]  /*2f30*/  @!P6 IMAD.IADD R7, R7, 0x1, -R12 ;  /* 0x000000010707e824 */ /* 0x000fe200078e0a0c */
[----:B------:R-:W-:Y:S01]  /*2f40*/  ISETP.GT.U32.AND P6, PT, R12, R13, PT ;  /* 0x0000000d0c00720c */ /* 0x000fe20003fc4070 */
[----:B0-----:R-:W-:Y:S02]  /*2f50*/  IMAD.MOV.U32 R11, RZ, RZ, R4 ;  /* 0x000000ffff0b7224 */ /* 0x001fe400078e0004 */
[----:B------:R-:W-:-:S04]  /*2f60*/  IMAD.HI.U32 R4, R0, R18, RZ ;  /* 0x0000001200047227 */ /* 0x000fc800078e00ff */
[----:B------:R-:W-:Y:S01]  /*2f70*/  @!P4 IMAD.MOV R11, RZ, RZ, -R11 ;  /* 0x000000ffff0bc224 */ /* 0x000fe200078e0a0b */
[C---:B------:R-:W-:Y:S01]  /*2f80*/  ISETP.GT.U32.AND P4, PT, R12.reuse, R3, PT ;  /* 0x000000030c00720c */ /* 0x040fe20003f84070 */
[C---:B------:R-:W-:Y:S02]  /*2f90*/  IMAD R14, R12.reuse, R17, R15 ;  /* 0x000000110c0e7224 */ /* 0x040fe400078e020f */
[----:B------:R-:W-:Y:S01]  /*2fa0*/  @!P5 IMAD.IADD R9, R9, 0x1, -R12 ;  /* 0x000000010909d824 */ /* 0x000fe200078e0a0c */
[----:B------:R0:W-:Y:S01]  /*2fb0*/  STL [R1+0x760], R11 ;  /* 0x0007600b01007387 */ /* 0x0001e20000100800 */
[----:B------:R-:W-:Y:S02]  /*2fc0*/  IMAD.MOV.U32 R15, RZ, RZ, R6 ;  /* 0x000000ffff0f7224 */ /* 0x000fe400078e0006 */
[----:B------:R-:W-:Y:S01]  /*2fd0*/  VIADD R5, R23, 0x1d9 ;  /* 0x000001d917057836 */ /* 0x000fe20000000000 */
[----:B------:R-:W-:Y:S01]  /*2fe0*/  ISETP.GT.U32.AND P5, PT, R12, R9, PT ;  /* 0x000000090c00720c */ /* 0x000fe20003fa4070 */
[----:B------:R-:W-:-:S02]  /*2ff0*/  IMAD.MOV R4, RZ, RZ, -R4 ;  /* 0x000000ffff047224 */ /* 0x000fc400078e0a04 */
[----:B------:R-:W-:Y:S01]  /*3000*/  @!P0 IMAD.MOV R15, RZ, RZ, -R15 ;  /* 0x000000ffff0f8224 */ /* 0x000fe200078e0a0f */
[----:B------:R-:W-:Y:S01]  /*3010*/  ISETP.GE.AND P0, PT, R8, RZ, PT ;  /* 0x000000ff0800720c */ /* 0x000fe20003f06270 */
[C---:B------:R-:W-:Y:S01]  /*3020*/  IMAD R8, R12.reuse, R4, R18 ;  /* 0x000000040c087224 */ /* 0x040fe200078e0212 */
[----:B------:R-:W-:Y:S01]  /*3030*/  IABS R16, R5 ;  /* 0x0000000500107213 */ /* 0x000fe20000000000 */
[----:B0-----:R-:W-:Y:S01]  /*3040*/  IMAD.MOV.U32 R11, RZ, RZ, R7 ;  /* 0x000000ffff0b7224 */ /* 0x001fe200078e0007 */
[----:B------:R0:W-:Y:S01]  /*3050*/  STL [R1+0x75c], R15 ;  /* 0x00075c0f01007387 */ /* 0x0001e20000100800 */
[----:B------:R-:W-:Y:S01]  /*3060*/  @!P6 IMAD.IADD R13, R13, 0x1, -R12 ;  /* 0x000000010d0de824 */ /* 0x000fe200078e0a0c */
[C---:B------:R-:W-:Y:S01]  /*3070*/  ISETP.GT.U32.AND P6, PT, R12.reuse, R8, PT ;  /* 0x000000080c00720c */ /* 0x040fe20003fc4070 */
[----:B------:R-:W-:Y:S01]  /*3080*/  @!P2 IMAD.MOV R11, RZ, RZ, -R11 ;  /* 0x000000ffff0ba224 */ /* 0x000fe200078e0a0b */
[----:B------:R-:W-:Y:S01]  /*3090*/  ISETP.GT.U32.AND P2, PT, R12, R14, PT ;  /* 0x0000000e0c00720c */ /* 0x000fe20003f44070 */
[----:B------:R-:W-:-:S03]  /*30a0*/  IMAD.HI.U32 R6, R0, R16, RZ ;  /* 0x0000001000067227 */ /* 0x000fc600078e00ff */
[----:B------:R-:W-:Y:S01]  /*30b0*/  STL [R1+0x758], R11 ;  /* 0x0007580b01007387 */ /* 0x000fe20000100800 */
[----:B------:R-:W-:Y:S02]  /*30c0*/  IMAD.MOV R6, RZ, RZ, -R6 ;  /* 0x000000ffff067224 */ /* 0x000fe400078e0a06 */
[----:B------:R-:W-:Y:S01]  /*30d0*/  @!P5 IMAD.IADD R9, R9, 0x1, -R12 ;  /* 0x000000010909d824 */ /* 0x000fe200078e0a0c */
[----:B------:R-:W-:Y:S01]  /*30e0*/  ISETP.GE.AND P5, PT, R2, RZ, PT ;  /* 0x000000ff0200720c */ /* 0x000fe20003fa6270 */
[----:B------:R-:W-:Y:S02]  /*30f0*/  IMAD R2, R12, R6, R16 ;  /* 0x000000060c027224 */ /* 0x000fe400078e0210 */
[--C-:B------:R-:W-:Y:S01]  /*3100*/  @!P4 IMAD.IADD R3, R3, 0x1, -R12.reuse ;  /* 0x000000010303c824 */ /* 0x100fe200078e0a0c */
[----:B------:R-:W-:Y:S01]  /*3110*/  ISETP.GE.AND P4, PT, R10, RZ, PT ;  /* 0x000000ff0a00720c */ /* 0x000fe20003f86270 */
[----:B------:R-:W-:Y:S02]  /*3120*/  @!P2 IMAD.IADD R14, R14, 0x1, -R12 ;  /* 0x000000010e0ea824 */ /* 0x000fe400078e0a0c */
[----:B------:R-:W-:-:S02]  /*3130*/  VIADD R6, R23, 0x1d8 ;  /* 0x000001d817067836 */ /* 0x000fc40000000000 */
[----:B------:R-:W-:Y:S01]  /*3140*/  IMAD.MOV.U32 R7, RZ, RZ, R3 ;  /* 0x000000ffff077224 */ /* 0x000fe200078e0003 */
[----:B------:R-:W-:Y:S01]  /*3150*/  ISETP.GT.U32.AND P2, PT, R12, R14, PT ;  /* 0x0000000e0c00720c */ /* 0x000fe20003f44070 */
[----:B------:R-:W-:Y:S01]  /*3160*/  @!P6 IMAD.IADD R8, R8, 0x1, -R12 ;  /* 0x000000010808e824 */ /* 0x000fe200078e0a0c */
[----:B------:R-:W-:Y:S01]  /*3170*/  IABS R16, R6 ;  /* 0x0000000600107213 */ /* 0x000fe20000000000 */
[----:B------:R-:W-:Y:S01]  /*3180*/  @!P1 IMAD.MOV R7, RZ, RZ, -R7 ;  /* 0x000000ffff079224 */ /* 0x000fe200078e0a07 */
[C---:B------:R-:W-:Y:S01]  /*3190*/  ISETP.GT.U32.AND P1, PT, R12.reuse, R13, PT ;  /* 0x0000000d0c00720c */ /* 0x040fe20003f24070 */
[----:B------:R-:W-:Y:S01]  /*31a0*/  VIADD R4, R23, 0x1d7 ;  /* 0x000001d717047836 */ /* 0x000fe20000000000 */
[----:B------:R-:W-:Y:S01]  /*31b0*/  ISETP.GT.U32.AND P6, PT, R12, R8, PT ;  /* 0x000000080c00720c */ /* 0x000fe20003fc4070 */
[----:B------:R-:W-:Y:S01]  /*31c0*/  IMAD.HI.U32 R18, R0, R16, RZ ;  /* 0x0000001000127227 */ /* 0x000fe200078e00ff */
[----:B------:R1:W-:Y:S02]  /*31d0*/  STL [R1+0x754], R7 ;  /* 0x0007540701007387 */ /* 0x0003e40000100800 */
[----:B------:R-:W-:Y:S01]  /*31e0*/  IABS R17, R4 ;  /* 0x0000000400117213 */ /* 0x000fe20000000000 */
[----:B------:R-:W-:-:S02]  /*31f0*/  IMAD.MOV R18, RZ, RZ, -R18 ;  /* 0x000000ffff127224 */ /* 0x000fc400078e0a12 */
[----:B------:R-:W-:Y:S01]  /*3200*/  @!P2 IMAD.IADD R14, R14, 0x1, -R12 ;  /* 0x000000010e0ea824 */ /* 0x000fe200078e0a0c */
[----:B------:R-:W-:Y:S01]  /*3210*/  ISETP.GE.AND P2, PT, R5, RZ, PT ;  /* 0x000000ff0500720c */ /* 0x000fe20003f46270 */
[C---:B------:R-:W-:Y:S02]  /*3220*/  IMAD R5, R12.reuse, R18, R16 ;  /* 0x000000120c057224 */ /* 0x040fe400078e0210 */
[----:B0-----:R-:W-:Y:S02]  /*3230*/  VIADD R15, R23, 0x1d6 ;  /* 0x000001d6170f7836 */ /* 0x001fe40000000000 */
[--C-:B------:R-:W-:Y:S01]  /*3240*/  @!P1 IMAD.IADD R13, R13, 0x1, -R12.reuse ;  /* 0x000000010d0d9824 */ /* 0x100fe200078e0a0c */
[----:B------:R-:W-:Y:S01]  /*3250*/  ISETP.GT.U32.AND P1, PT, R12, R2, PT ;  /* 0x000000020c00720c */ /* 0x000fe20003f24070 */
[----:B------:R-:W-:Y:S01]  /*3260*/  @!P6 IMAD.IADD R8, R8, 0x1, -R12 ;  /* 0x000000010808e824 */ /* 0x000fe200078e0a0c */
[----:B------:R-:W-:Y:S01]  /*3270*/  ISETP.GT.U32.AND P6, PT, R12, R5, PT ;  /* 0x000000050c00720c */ /* 0x000fe20003fc4070 */
[----:B------:R-:W-:Y:S01]  /*3280*/  IMAD.HI.U32 R16, R0, R17, RZ ;  /* 0x0000001100107227 */ /* 0x000fe200078e00ff */
[----:B------:R-:W-:-:S03]  /*3290*/  IABS R3, R15 ;  /* 0x0000000f00037213 */ /* 0x000fc60000000000 */
[----:B------:R-:W-:Y:S02]  /*32a0*/  IMAD.MOV R16, RZ, RZ, -R16 ;  /* 0x000000ffff107224 */ /* 0x000fe400078e0a10 */
[----:B------:R-:W-:-:S04]  /*32b0*/  IMAD.HI.U32 R19, R0, R3, RZ ;  /* 0x0000000300137227 */ /* 0x000fc800078e00ff */
[----:B------:R-:W-:Y:S02]  /*32c0*/  VIADD R10, R23, 0x1d5 ;  /* 0x000001d5170a7836 */ /* 0x000fe40000000000 */
[----:B------:R-:W-:Y:S02]  /*32d0*/  IMAD.MOV R19, RZ, RZ, -R19 ;  /* 0x000000ffff137224 */ /* 0x000fe400078e0a13 */
[----:B------:R-:W-:Y:S01]  /*32e0*/  IMAD R16, R12, R16, R17 ;  /* 0x000000100c107224 */ /* 0x000fe200078e0211 */
[----:B-1----:R-:W-:Y:S01]  /*32f0*/  IABS R7, R10 ;  /* 0x0000000a00077213 */ /* 0x002fe20000000000 */
[----:B------:R-:W-:Y:S02]  /*3300*/  IMAD.MOV.U32 R20, RZ, RZ, R9 ;  /* 0x000000ffff147224 */ /* 0x000fe400078e0009 */
[--C-:B------:R-:W-:Y:S01]  /*3310*/  @!P1 IMAD.IADD R2, R2, 0x1, -R12.reuse ;  /* 0x0000000102029824 */ /* 0x100fe200078e0a0c */
[----:B------:R-:W-:Y:S01]  /*3320*/  ISETP.GE.AND P1, PT, R6, RZ, PT ;  /* 0x000000ff0600720c */ /* 0x000fe20003f26270 */
[----:B------:R-:W-:-:S02]  /*3330*/  @!P6 IMAD.IADD R5, R5, 0x1, -R12 ;  /* 0x000000010505e824 */ /* 0x000fc400078e0a0c */
[----:B------:R-:W-:Y:S01]  /*3340*/  IMAD.MOV.U32 R11, RZ, RZ, R13 ;  /* 0x000000ffff0b7224 */ /* 0x000fe200078e000d */
[C---:B------:R-:W-:Y:S01]  /*3350*/  ISETP.GT.U32.AND P6, PT, R12.reuse, R2, PT ;  /* 0x000000020c00720c */ /* 0x040fe20003fc4070 */
[C---:B------:R-:W-:Y:S02]  /*3360*/  IMAD R3, R12.reuse, R19, R3 ;  /* 0x000000130c037224 */ /* 0x040fe400078e0203 */
[----:B------:R-:W-:Y:S01]  /*3370*/  @!P3 IMAD.MOV R20, RZ, RZ, -R20 ;  /* 0x000000ffff14b224 */ /* 0x000fe200078e0a14 */
[C---:B------:R-:W-:Y:S01]  /*3380*/  ISETP.GT.U32.AND P3, PT, R12.reuse, R16, PT ;  /* 0x000000100c00720c */ /* 0x040fe20003f64070 */
[C---:B------:R-:W-:Y:S02]  /*3390*/  VIADD R6, R23.reuse, 0x1d4 ;  /* 0x000001d417067836 */ /* 0x040fe40000000000 */
[----:B------:R-:W-:Y:S01]  /*33a0*/  @!P0 IMAD.MOV R11, RZ, RZ, -R11 ;  /* 0x000000ffff0b8224 */ /* 0x000fe200078e0a0b */
[----:B------:R-:W-:Y:S01]  /*33b0*/  ISETP.GT.U32.AND P0, PT, R12, R5, PT ;  /* 0x000000050c00720c */ /* 0x000fe20003f04070 */
[----:B------:R-:W-:Y:S01]  /*33c0*/  IMAD.HI.U32 R18, R0, R7, RZ ;  /* 0x0000000700127227 */ /* 0x000fe200078e00ff */
[----:B------:R-:W-:Y:S01]  /*33d0*/  IABS R9, R6 ;  /* 0x0000000600097213 */ /* 0x000fe20000000000 */
[----:B------:R-:W-:Y:S02]  /*33e0*/  STL [R1+0x750], R20 ;  /* 0x0007501401007387 */ /* 0x000fe40000100800 */
[----:B------:R-:W-:Y:S01]  /*33f0*/  @!P4 IMAD.MOV R14, RZ, RZ, -R14 ;  /* 0x000000ffff0ec224 */ /* 0x000fe200078e0a0e */
[----:B------:R-:W-:Y:S01]  /*3400*/  ISETP.GT.U32.AND P4, PT, R12, R3, PT ;  /* 0x000000030c00720c */ /* 0x000fe20003f84070 */
[----:B------:R-:W-:Y:S01]  /*3410*/  IMAD.MOV R18, RZ, RZ, -R18 ;  /* 0x000000ffff127224 */ /* 0x000fe200078e0a12 */
[----:B------:R0:W-:Y:S01]  /*3420*/  STL [R1+0x74c], R11 ;  /* 0x00074c0b01007387 */ /* 0x0001e20000100800 */
[----:B------:R-:W-:-:S02]  /*3430*/  VIADD R17, R23, 0x1d3 ;  /* 0x000001d317117836 */ /* 0x000fc40000000000 */
[----:B------:R-:W-:Y:S01]  /*3440*/  IMAD R7, R12, R18, R7 ;  /* 0x000000120c077224 */ /* 0x000fe200078e0207 */
[----:B------:R-:W-:Y:S01]  /*3450*/  STL [R1+0x748], R14 ;  /* 0x0007480e01007387 */ /* 0x000fe20000100800 */
[--C-:B------:R-:W-:Y:S01]  /*3460*/  @!P3 IMAD.IADD R16, R16, 0x1, -R12.reuse ;  /* 0x000000011010b824 */ /* 0x100fe200078e0a0c */
[----:B------:R-:W-:Y:S01]  /*3470*/  IABS R13, R17 ;  /* 0x00000011000d7213 */ /* 0x000fe20000000000 */
[--C-:B------:R-:W-:Y:S01]  /*3480*/  @!P6 IMAD.IADD R2, R2, 0x1, -R12.reuse ;  /* 0x000000010202e824 */ /* 0x100fe200078e0a0c */
[----:B------:R-:W-:Y:S01]  /*3490*/  ISETP.GT.U32.AND P6, PT, R12, R7, PT ;  /* 0x000000070c00720c */ /* 0x000fe20003fc4070 */
[----:B------:R-:W-:Y:S01]  /*34a0*/  @!P0 IMAD.IADD R5, R5, 0x1, -R12 ;  /* 0x0000000105058824 */ /* 0x000fe200078e0a0c */
[----:B------:R-:W-:Y:S01]  /*34b0*/  ISETP.GE.AND P0, PT, R15, RZ, PT ;  /* 0x000000ff0f00720c */ /* 0x000fe20003f06270 */
[----:B0-----:R-:W-:Y:S01]  /*34c0*/  IMAD.MOV.U32 R11, RZ, RZ, R8 ;  /* 0x000000ffff0b7224 */ /* 0x001fe200078e0008 */
[----:B------:R-:W-:Y:S01]  /*34d0*/  ISETP.GE.AND P3, PT, R10, RZ, PT ;  /* 0x000000ff0a00720c */ /* 0x000fe20003f66270 */
[----:B------:R-:W-:-:S04]  /*34e0*/  IMAD.HI.U32 R8, R0, R9, RZ ;  /* 0x0000000900087227 */ /* 0x000fc800078e00ff */
[----:B------:R-:W-:Y:S02]  /*34f0*/  IMAD.MOV R8, RZ, RZ, -R8 ;  /* 0x000000ffff087224 */ /* 0x000fe400078e0a08 */
[----:B------:R-:W-:Y:S01]  /*3500*/  @!P5 IMAD.MOV R11, RZ, RZ, -R11 ;  /* 0x000000ffff0bd224 */ /* 0x000fe200078e0a0b */
[----:B------:R-:W-:Y:S01]  /*3510*/  ISETP.GE.AND P5, PT, R4, RZ, PT ;  /* 0x000000ff0400720c */ /* 0x000fe20003fa6270 */
[----:B------:R-:W-:Y:S01]  /*3520*/  @!P4 IMAD.IADD R3, R3, 0x1, -R12 ;  /* 0x000000010303c824 */ /* 0x000fe200078e0a0c */
[C---:B------:R-:W-:Y:S01]  /*3530*/  ISETP.GT.U32.AND P4, PT, R12.reuse, R16, PT ;  /* 0x000000100c00720c */ /* 0x040fe20003f84070 */
[----:B------:R-:W-:Y:S01]  /*3540*/  IMAD R9, R12, R8, R9 ;  /* 0x000000080c097224 */ /* 0x000fe200078e0209 */
[----:B------:R0:W-:Y:S01]  /*3550*/  STL [R1+0x744], R11 ;  /* 0x0007440b01007387 */ /* 0x0001e20000100800 */
[----:B------:R-:W-:-:S04]  /*3560*/  IMAD.HI.U32 R4, R0, R13, RZ ;  /* 0x0000000d00047227 */ /* 0x000fc800078e00ff */
[----:B------:R-:W-:Y:S02]  /*3570*/  IMAD.MOV.U32 R8, RZ, RZ, R5 ;  /* 0x000000ffff087224 */ /* 0x000fe400078e0005 */
[----:B------:R-:W-:Y:S02]  /*3580*/  IMAD.MOV R4, RZ, RZ, -R4 ;  /* 0x000000ffff047224 */ /* 0x000fe400078e0a04 */
[----:B------:R-:W-:Y:S01]  /*3590*/  @!P1 IMAD.MOV R8, RZ, RZ, -R8 ;  /* 0x000000ffff089224 */ /* 0x000fe200078e0a08 */
[----:B------:R-:W-:Y:S01]  /*35a0*/  ISETP.GT.U32.AND P1, PT, R12, R9, PT ;  /* 0x000000090c00720c */ /* 0x000fe20003f24070 */
[----:B0-----:R-:W-:Y:S02]  /*35b0*/  IMAD.MOV.U32 R11, RZ, RZ, R2 ;  /* 0x000000ffff0b7224 */ /* 0x001fe400078e0002 */
[----:B------:R-:W-:Y:S02]  /*35c0*/  VIADD R2, R23, 0x1d2 ;  /* 0x000001d217027836 */ /* 0x000fe40000000000 */
[----:B------:R-:W-:-:S02]  /*35d0*/  @!P2 IMAD.MOV R11, RZ, RZ, -R11 ;  /* 0x000000ffff0ba224 */ /* 0x000fc400078e0a0b */
[C---:B------:R-:W-:Y:S01]  /*35e0*/  IMAD R13, R12.reuse, R4, R13 ;  /* 0x000000040c0d7224 */ /* 0x040fe200078e020d */
[----:B------:R-:W-:Y:S01]  /*35f0*/  IABS R5, R2 ;  /* 0x0000000200057213 */ /* 0x000fe20000000000 */
[----:B------:R-:W-:Y:S01]  /*3600*/  VIADD R4, R23, 0x1d1 ;  /* 0x000001d117047836 */ /* 0x000fe20000000000 */
[----:B------:R0:W-:Y:S01]  /*3610*/  STL [R1+0x740], R11 ;  /* 0x0007400b01007387 */ /* 0x0001e20000100800 */
[--C-:B------:R-:W-:Y:S01]  /*3620*/  @!P6 IMAD.IADD R7, R7, 0x1, -R12.reuse ;  /* 0x000000010707e824 */ /* 0x100fe200078e0a0c */
[----:B------:R-:W-:Y:S01]  /*3630*/  ISETP.GT.U32.AND P6, PT, R12, R3, PT ;  /* 0x000000030c00720c */ /* 0x000fe20003fc4070 */
[--C-:B------:R-:W-:Y:S01]  /*3640*/  @!P4 IMAD.IADD R16, R16, 0x1, -R12.reuse ;  /* 0x000000011010c824 */ /* 0x100fe200078e0a0c */
[----:B------:R-:W-:Y:S01]  /*3650*/  ISETP.GE.AND P4, PT, R6, RZ, PT ;  /* 0x000000ff0600720c */ /* 0x000fe20003f86270 */
[----:B------:R1:W-:Y:S01]  /*3660*/  STL [R1+0x73c], R8 ;  /* 0x00073c0801007387 */ /* 0x0003e20000100800 */
[----:B------:R-:W-:Y:S01]  /*3670*/  IMAD.MOV.U32 R6, RZ, RZ, R5 ;  /* 0x000000ffff067224 */ /* 0x000fe200078e0005 */
[----:B------:R-:W-:Y:S01]  /*3680*/  ISETP.GT.U32.AND P2, PT, R12, R7, PT ;  /* 0x000000070c00720c */ /* 0x000fe20003f44070 */
[----:B------:R-:W-:Y:S01]  /*3690*/  @!P1 IMAD.IADD R9, R9, 0x1, -R12 ;  /* 0x0000000109099824 */ /* 0x000fe200078e0a0c */
[----:B------:R-:W-:Y:S01]  /*36a0*/  ISETP.GE.AND P1, PT, R2, RZ, PT ;  /* 0x000000ff0200720c */ /* 0x000fe20003f26270 */
[----:B------:R-:W-:-:S04]  /*36b0*/  IMAD.HI.U32 R14, R0, R6, RZ ;  /* 0x00000006000e7227 */ /* 0x000fc800078e00ff */
[----:B0-----:R-:W-:Y:S01]  /*36c0*/  IMAD.MOV.U32 R11, RZ, RZ, R16 ;  /* 0x000000ffff0b7224 */ /* 0x001fe200078e0010 */
[----:B-1----:R-:W-:Y:S01]  /*36d0*/  IABS R8, R4 ;  /* 0x0000000400087213 */ /* 0x002fe20000000000 */
[----:B------:R-:W-:Y:S02]  /*36e0*/  IMAD.MOV R14, RZ, RZ, -R14 ;  /* 0x000000ffff0e7224 */ /* 0x000fe400078e0a0e */
[----:B------:R-:W-:Y:S01]  /*36f0*/  @!P5 IMAD.MOV R11, RZ, RZ, -R11 ;  /* 0x000000ffff0bd224 */ /* 0x000fe200078e0a0b */
[----:B------:R-:W-:Y:S01]  /*3700*/  ISETP.GT.U32.AND P5, PT, R12, R9, PT ;  /* 0x000000090c00720c */ /* 0x000fe20003fa4070 */
[----:B------:R-:W-:Y:S02]  /*3710*/  IMAD.MOV.U32 R5, RZ, RZ, R8 ;  /* 0x000000ffff057224 */ /* 0x000fe400078e0008 */
[----:B------:R-:W-:Y:S01]  /*3720*/  VIADD R8, R23, 0x1d0 ;  /* 0x000001d017087836 */ /* 0x000fe20000000000 */
[----:B------:R-:W-:Y:S01]  /*3730*/  STL [R1+0x738], R11 ;  /* 0x0007380b01007387 */ /* 0x000fe20000100800 */
[----:B------:R-:W-:-:S03]  /*3740*/  IMAD.HI.U32 R10, R0, R5, RZ ;  /* 0x00000005000a7227 */ /* 0x000fc600078e00ff */
[----:B------:R-:W-:Y:S01]  /*3750*/  IABS R2, R8 ;  /* 0x0000000800027213 */ /* 0x000fe20000000000 */
[----:B------:R-:W-:Y:S01]  /*3760*/  @!P6 IMAD.IADD R3, R3, 0x1, -R12 ;  /* 0x000000010303e824 */ /* 0x000fe200078e0a0c */
[C---:B------:R-:W-:Y:S01]  /*3770*/  ISETP.GT.U32.AND P6, PT, R12.reuse, R13, PT ;  /* 0x0000000d0c00720c */ /* 0x040fe20003fc4070 */
[C---:B------:R-:W-:Y:S02]  /*3780*/  IMAD R6, R12.reuse, R14, R6 ;  /* 0x0000000e0c067224 */ /* 0x040fe400078e0206 */
[----:B------:R-:W-:Y:S02]  /*3790*/  IMAD.MOV R10, RZ, RZ, -R10 ;  /* 0x000000ffff0a7224 */ /* 0x000fe400078e0a0a */
[----:B------:R-:W-:Y:S01]  /*37a0*/  @!P0 IMAD.MOV R3, RZ, RZ, -R3 ;  /* 0x000000ffff038224 */ /* 0x000fe200078e0a03 */
[C---:B------:R-:W-:Y:S01]  /*37b0*/  ISETP.GT.U32.AND P0, PT, R12.reuse, R6, PT ;  /* 0x000000060c00720c */ /* 0x040fe20003f04070 */
[----:B------:R-:W-:Y:S02]  /*37c0*/  IMAD R10, R12, R10, R5 ;  /* 0x0000000a0c0a7224 */ /* 0x000fe400078e0205 */
[----:B------:R-:W-:Y:S01]  /*37d0*/  IMAD.HI.U32 R5, R0, R2, RZ ;  /* 0x0000000200057227 */ /* 0x000fe200078e00ff */
[----:B------:R0:W-:Y:S03]  /*37e0*/  STL [R1+0x734], R3 ;  /* 0x0007340301007387 */ /* 0x0001e60000100800 */
[----:B------:R-:W-:-:S02]  /*37f0*/  IMAD.MOV R5, RZ, RZ, -R5 ;  /* 0x000000ffff057224 */ /* 0x000fc400078e0a05 */
[--C-:B------:R-:W-:Y:S01]  /*3800*/  @!P5 IMAD.IADD R9, R9, 0x1, -R12.reuse ;  /* 0x000000010909d824 */ /* 0x100fe200078e0a0c */
[C---:B------:R-:W-:Y:S01]  /*3810*/  ISETP.GT.U32.AND P5, PT, R12.reuse, R10, PT ;  /* 0x0000000a0c00720c */ /* 0x040fe20003fa4070 */
[----:B------:R-:W-:Y:S02]  /*3820*/  @!P6 IMAD.IADD R13, R13, 0x1, -R12 ;  /* 0x000000010d0de824 */ /* 0x000fe400078e0a0c */
[C---:B------:R-:W-:Y:S02]  /*3830*/  IMAD R5, R12.reuse, R5, R2 ;  /* 0x000000050c057224 */ /* 0x040fe400078e0202 */
[----:B------:R-:W-:Y:S01]  /*3840*/  IMAD.MOV.U32 R14, RZ, RZ, R9 ;  /* 0x000000ffff0e7224 */ /* 0x000fe200078e0009 */
[----:B------:R-:W-:Y:S01]  /*3850*/  ISETP.GT.U32.AND P6, PT, R12, R13, PT ;  /* 0x0000000d0c00720c */ /* 0x000fe20003fc4070 */
[----:B------:R-:W-:Y:S02]  /*3860*/  @!P0 IMAD.IADD R6, R6, 0x1, -R12 ;  /* 0x0000000106068824 */ /* 0x000fe400078e0a0c */
[----:B------:R-:W-:Y:S01]  /*3870*/  @!P4 IMAD.MOV R14, RZ, RZ, -R14 ;  /* 0x000000ffff0ec224 */ /* 0x000fe200078e0a0e */
[C---:B------:R-:W-:Y:S01]  /*3880*/  ISETP.GT.U32.AND P4, PT, R12.reuse, R5, PT ;  /* 0x000000050c00720c */ /* 0x040fe20003f84070 */
[--C-:B------:R-:W-:Y:S01]  /*3890*/  @!P2 IMAD.IADD R7, R7, 0x1, -R12.reuse ;  /* 0x000000010707a824 */ /* 0x100fe200078e0a0c */
[----:B------:R-:W-:Y:S01]  /*38a0*/  ISETP.GT.U32.AND P0, PT, R12, R6, PT ;  /* 0x000000060c00720c */ /* 0x000fe20003f04070 */
[----:B0-----:R-:W-:Y:S01]  /*38b0*/  VIADD R3, R23, 0x1cf ;  /* 0x000001cf17037836 */ /* 0x001fe20000000000 */
[----:B------:R-:W-:Y:S01]  /*38c0*/  ISETP.GE.AND P2, PT, R17, RZ, PT ;  /* 0x000000ff1100720c */ /* 0x000fe20003f46270 */
[----:B------:R-:W-:Y:S01]  /*38d0*/  @!P3 IMAD.MOV R7, RZ, RZ, -R7 ;  /* 0x000000ffff07b224 */ /* 0x000fe200078e0a07 */
[----:B------:R-:W-:Y:S01]  /*38e0*/  ISETP.GE.AND P3, PT, R4, RZ, PT ;  /* 0x000000ff0400720c */ /* 0x000fe20003f66270 */
[----:B------:R-:W-:Y:S01]  /*38f0*/  VIADD R4, R23, 0x1ce ;  /* 0x000001ce17047836 */ /* 0x000fe20000000000 */
[----:B------:R-:W-:Y:S01]  /*3900*/  IABS R19, R3 ;  /* 0x0000000300137213 */ /* 0x000fe20000000000 */
[--C-:B------:R-:W-:Y:S01]  /*3910*/  @!P6 IMAD.IADD R13, R13, 0x1, -R12.reuse ;  /* 0x000000010d0de824 */ /* 0x100fe200078e0a0c */
[----:B------:R-:W-:Y:S01]  /*3920*/  ISETP.GE.AND P6, PT, R8, RZ, PT ;  /* 0x000000ff0800720c */ /* 0x000fe20003fc6270 */
[--C-:B------:R-:W-:Y:S01]  /*3930*/  @!P5 IMAD.IADD R10, R10, 0x1, -R12.reuse ;  /* 0x000000010a0ad824 */ /* 0x100fe200078e0a0c */
[----:B------:R-:W-:Y:S01]  /*3940*/  IABS R20, R4 ;  /* 0x0000000400147213 */ /* 0x000fe20000000000 */
[----:B------:R-:W-:Y:S01]  /*3950*/  IMAD.HI.U32 R8, R0, R19, RZ ;  /* 0x0000001300087227 */ /* 0x000fe200078e00ff */
[----:B------:R0:W-:Y:S02]  /*3960*/  STL [R1+0x730], R7 ;  /* 0x0007300701007387 */ /* 0x0001e40000100800 */
[----:B------:R-:W-:Y:S01]  /*3970*/  ISETP.GT.U32.AND P5, PT, R12, R10, PT ;  /* 0x0000000a0c00720c */ /* 0x000fe20003fa4070 */
[--C-:B------:R-:W-:Y:S01]  /*3980*/  @!P4 IMAD.IADD R5, R5, 0x1, -R12.reuse ;  /* 0x000000010505c824 */ /* 0x100fe200078e0a0c */
[----:B------:R-:W-:Y:S01]  /*3990*/  STL [R1+0x72c], R14 ;  /* 0x00072c0e01007387 */ /* 0x000fe20000100800 */
[----:B------:R-:W-:Y:S01]  /*39a0*/  @!P0 IMAD.IADD R6, R6, 0x1, -R12 ;  /* 0x0000000106068824 */ /* 0x000fe200078e0a0c */
[----:B------:R-:W-:Y:S01]  /*39b0*/  ISETP.GE.AND P0, PT, R4, RZ, PT ;  /* 0x000000ff0400720c */ /* 0x000fe20003f06270 */
[----:B------:R-:W-:Y:S01]  /*39c0*/  IMAD.MOV R8, RZ, RZ, -R8 ;  /* 0x000000ffff087224 */ /* 0x000fe200078e0a08 */
[----:B------:R-:W-:Y:S01]  /*39d0*/  ISETP.GT.U32.AND P4, PT, R12, R5, PT ;  /* 0x000000050c00720c */ /* 0x000fe20003f84070 */
[----:B------:R-:W-:-:S04]  /*39e0*/  IMAD.HI.U32 R9, R0, R20, RZ ;  /* 0x0000001400097227 */ /* 0x000fc800078e00ff */
[----:B------:R-:W-:Y:S02]  /*39f0*/  IMAD.MOV.U32 R11, RZ, RZ, R13 ;  /* 0x000000ffff0b7224 */ /* 0x000fe400078e000d */
[C---:B------:R-:W-:Y:S02]  /*3a00*/  IMAD R19, R12.reuse, R8, R19 ;  /* 0x000000080c137224 */ /* 0x040fe400078e0213 */
[----:B------:R-:W-:Y:S02]  /*3a10*/  IMAD.MOV.U32 R13, RZ, RZ, R6 ;  /* 0x000000ffff0d7224 */ /* 0x000fe400078e0006 */
[----:B0-----:R-:W-:Y:S02]  /*3a20*/  VIADD R7, R23, 0x1cd ;  /* 0x000001cd17077836 */ /* 0x001fe40000000000 */
[----:B------:R-:W-:Y:S02]  /*3a30*/  IMAD.MOV R4, RZ, RZ, -R9 ;  /* 0x000000ffff047224 */ /* 0x000fe400078e0a09 */
[----:B------:R-:W-:Y:S01]  /*3a40*/  @!P1 IMAD.MOV R13, RZ, RZ, -R13 ;  /* 0x000000ffff0d9224 */ /* 0x000fe200078e0a0d */
[C---:B------:R-:W-:Y:S01]  /*3a50*/  ISETP.GT.U32.AND P1, PT, R12.reuse, R19, PT ;  /* 0x000000130c00720c */ /* 0x040fe20003f24070 */
[----:B------:R-:W-:Y:S01]  /*3a60*/  IMAD R20, R12, R4, R20 ;  /* 0x000000040c147224 */ /* 0x000fe200078e0214 */
[----:B------:R-:W-:Y:S01]  /*3a70*/  IABS R2, R7 ;  /* 0x0000000700027213 */ /* 0x000fe20000000000 */
[----:B------:R-:W-:Y:S01]  /*3a80*/  @!P2 IMAD.MOV R11, RZ, RZ, -R11 ;  /* 0x000000ffff0ba224 */ /* 0x000fe200078e0a0b */
[----:B------:R-:W-:Y:S01]  /*3a90*/  ISETP.GE.AND P2, PT, R3, RZ, PT ;  /* 0x000000ff0300720c */ /* 0x000fe20003f46270 */
[--C-:B------:R-:W-:Y:S01]  /*3aa0*/  @!P5 IMAD.IADD R10, R10, 0x1, -R12.reuse ;  /* 0x000000010a0ad824 */ /* 0x100fe200078e0a0c */
[----:B------:R-:W-:Y:S01]  /*3ab0*/  ISETP.GE.AND P5, PT, R7, RZ, PT ;  /* 0x000000ff0700720c */ /* 0x000fe20003fa6270 */
[--C-:B------:R-:W-:Y:S01]  /*3ac0*/  @!P4 IMAD.IADD R5, R5, 0x1, -R12.reuse ;  /* 0x000000010505c824 */ /* 0x100fe200078e0a0c */
[----:B------:R-:W-:Y:S01]  /*3ad0*/  ISETP.GT.U32.AND P4, PT, R12, R20, PT ;  /* 0x000000140c00720c */ /* 0x000fe20003f84070 */
[----:B------:R-:W-:Y:S01]  /*3ae0*/  IMAD.HI.U32 R3, R0, R2, RZ ;  /* 0x0000000200037227 */ /* 0x000fe200078e00ff */
[----:B------:R0:W-:Y:S03]  /*3af0*/  STL [R1+0x728], R11 ;  /* 0x0007280b01007387 */ /* 0x0001e60000100800 */
[----:B------:R-:W-:Y:S01]  /*3b00*/  IMAD.MOV R3, RZ, RZ, -R3 ;  /* 0x000000ffff037224 */ /* 0x000fe200078e0a03 */
[----:B------:R-:W-:Y:S01]  /*3b10*/  STL [R1+0x724], R13 ;  /* 0x0007240d01007387 */ /* 0x000fe20000100800 */
[----:B------:R-:W-:-:S02]  /*3b20*/  @!P1 IMAD.IADD R19, R19, 0x1, -R12 ;  /* 0x0000000113139824 */ /* 0x000fc400078e0a0c */
[C---:B------:R-:W-:Y:S02]  /*3b30*/  IMAD R2, R12.reuse, R3, R2 ;  /* 0x000000030c027224 */ /* 0x040fe400078e0202 */
[C---:B------:R-:W-:Y:S01]  /*3b40*/  VIADD R8, R23.reuse, 0x1cc ;  /* 0x000001cc17087836 */ /* 0x040fe20000000000 */
[----:B------:R-:W-:Y:S01]  /*3b50*/  ISETP.GT.U32.AND P1, PT, R12, R19, PT ;  /* 0x000000130c00720c */ /* 0x000fe20003f24070 */
[----:B0-----:R-:W-:Y:S02]  /*3b60*/  IMAD.MOV.U32 R11, RZ, RZ, R10 ;  /* 0x000000ffff0b7224 */ /* 0x001fe400078e000a */
[C---:B------:R-:W-:Y:S02]  /*3b70*/  VIADD R3, R23.reuse, 0x1cb ;  /* 0x000001cb17037836 */ /* 0x040fe40000000000 */
[----:B------:R-:W-:Y:S01]  /*3b80*/  @!P3 IMAD.MOV R11, RZ, RZ, -R11 ;  /* 0x000000ffff0bb224 */ /* 0x000fe200078e0a0b */
[----:B------:R-:W-:Y:S01]  /*3b90*/  ISETP.GE.AND P3, PT, R8, RZ, PT ;  /* 0x000000ff0800720c */ /* 0x000fe20003f66270 */
[----:B------:R-:W-:Y:S01]  /*3ba0*/  @!P4 IMAD.IADD R20, R20, 0x1, -R12 ;  /* 0x000000011414c824 */ /* 0x000fe200078e0a0c */
[----:B------:R-:W-:Y:S01]  /*3bb0*/  IABS R8, R8 ;  /* 0x0000000800087213 */ /* 0x000fe20000000000 */
[C---:B------:R-:W-:Y:S01]  /*3bc0*/  VIADD R9, R23.reuse, 0x1c9 ;  /* 0x000001c917097836 */ /* 0x040fe20000000000 */
[----:B------:R0:W-:Y:S01]  /*3bd0*/  STL [R1+0x720], R11 ;  /* 0x0007200b01007387 */ /* 0x0001e20000100800 */
[----:B------:R-:W-:Y:S01]  /*3be0*/  IABS R14, R3 ;  /* 0x00000003000e7213 */ /* 0x000fe20000000000 */
[----:B------:R-:W-:Y:S01]  /*3bf0*/  VIADD R16, R23, 0x1ca ;  /* 0x000001ca17107836 */ /* 0x000fe20000000000 */
[----:B------:R-:W-:Y:S01]  /*3c00*/  ISETP.GT.U32.AND P4, PT, R12, R20, PT ;  /* 0x000000140c00720c */ /* 0x000fe20003f84070 */
[----:B------:R-:W-:Y:S01]  /*3c10*/  IMAD.HI.U32 R10, R0, R8, RZ ;  /* 0x00000008000a7227 */ /* 0x000fe200078e00ff */
[----:B------:R-:W-:-:S02]  /*3c20*/  IABS R15, R9 ;  /* 0x00000009000f7213 */ /* 0x000fc40000000000 */
[----:B------:R-:W-:Y:S01]  /*3c30*/  IABS R7, R16 ;  /* 0x0000001000077213 */ /* 0x000fe20000000000 */
[----:B------:R-:W-:-:S04]  /*3c40*/  IMAD.HI.U32 R6, R0, R14, RZ ;  /* 0x0000000e00067227 */ /* 0x000fc800078e00ff */
[----:B0-----:R-:W-:Y:S02]  /*3c50*/  IMAD.MOV.U32 R11, RZ, RZ, R5 ;  /* 0x000000ffff0b7224 */ /* 0x001fe400078e0005 */
[----:B------:R-:W-:Y:S02]  /*3c60*/  IMAD.MOV R10, RZ, RZ, -R10 ;  /* 0x000000ffff0a7224 */ /* 0x000fe400078e0a0a */
[----:B------:R-:W-:Y:S01]  /*3c70*/  @!P6 IMAD.MOV R11, RZ, RZ, -R11 ;  /* 0x000000ffff0be224 */ /* 0x000fe200078e0a0b */
[C---:B------:R-:W-:Y:S01]  /*3c80*/  ISETP.GT.U32.AND P6, PT, R12.reuse, R2, PT ;  /* 0x000000020c00720c */ /* 0x040fe20003fc4070 */
[----:B------:R-:W-:Y:S02]  /*3c90*/  IMAD.MOV R6, RZ, RZ, -R6 ;  /* 0x000000ffff067224 */ /* 0x000fe400078e0a06 */
[----:B------:R-:W-:Y:S01]  /*3ca0*/  @!P1 IMAD.IADD R19, R19, 0x1, -R12 ;  /* 0x0000000113139824 */ /* 0x000fe200078e0a0c */
[----:B------:R-:W-:Y:S01]  /*3cb0*/  ISETP.GE.AND P1, PT, R3, RZ, PT ;  /* 0x000000ff0300720c */ /* 0x000fe20003f26270 */
[C---:B------:R-:W-:Y:S01]  /*3cc0*/  IMAD R3, R12.reuse, R10, R8 ;  /* 0x0000000a0c037224 */ /* 0x040fe200078e0208 */
[----:B------:R0:W-:Y:S01]  /*3cd0*/  STL [R1+0x71c], R11 ;  /* 0x00071c0b01007387 */ /* 0x0001e20000100800 */
[----:B------:R-:W-:-:S02]  /*3ce0*/  IMAD R14, R12, R6, R14 ;  /* 0x000000060c0e7224 */ /* 0x000fc400078e020e */
[--C-:B------:R-:W-:Y:S01]  /*3cf0*/  @!P4 IMAD.IADD R20, R20, 0x1, -R12.reuse ;  /* 0x000000011414c824 */ /* 0x100fe200078e0a0c */
[----:B------:R-:W-:Y:S01]  /*3d00*/  ISETP.GT.U32.AND P4, PT, R12, R3, PT ;  /* 0x000000030c00720c */ /* 0x000fe20003f84070 */
[C---:B------:R-:W-:Y:S02]  /*3d10*/  VIADD R8, R23.reuse, 0x1c8 ;  /* 0x000001c817087836 */ /* 0x040fe40000000000 */
[----:B------:R-:W-:Y:S01]  /*3d20*/  @!P6 IMAD.IADD R2, R2, 0x1, -R12 ;  /* 0x000000010202e824 */ /* 0x000fe200078e0a0c */
[----:B------:R-:W-:Y:S01]  /*3d30*/  ISETP.GT.U32.AND P6, PT, R12, R14, PT ;  /* 0x0000000e0c00720c */ /* 0x000fe20003fc4070 */
[----:B------:R-:W-:Y:S01]  /*3d40*/  VIADD R6, R23, 0x1c7 ;  /* 0x000001c717067836 */ /* 0x000fe20000000000 */
[----:B------:R-:W-:Y:S01]  /*3d50*/  IABS R10, R8 ;  /* 0x00000008000a7213 */ /* 0x000fe20000000000 */
[----:B0-----:R-:W-:Y:S02]  /*3d60*/  IMAD.MOV.U32 R11, RZ, RZ, R19 ;  /* 0x000000ffff0b7224 */ /* 0x001fe400078e0013 */
[----:B------:R-:W-:Y:S01]  /*3d70*/  IMAD.HI.U32 R4, R0, R15, RZ ;  /* 0x0000000f00047227 */ /* 0x000fe200078e00ff */
[----:B------:R-:W-:-:S03]  /*3d80*/  IABS R17, R6 ;  /* 0x0000000600117213 */ /* 0x000fc60000000000 */
[--C-:B------:R-:W-:Y:S01]  /*3d90*/  @!P4 IMAD.IADD R3, R3, 0x1, -R12.reuse ;  /* 0x000000010303c824 */ /* 0x100fe200078e0a0c */
[----:B------:R-:W-:Y:S01]  /*3da0*/  ISETP.GT.U32.AND P4, PT, R12, R2, PT ;  /* 0x000000020c00720c */ /* 0x000fe20003f84070 */
[----:B------:R-:W-:Y:S02]  /*3db0*/  @!P2 IMAD.MOV R11, RZ, RZ, -R11 ;  /* 0x000000ffff0ba224 */ /* 0x000fe400078e0a0b */
[----:B------:R-:W-:Y:S01]  /*3dc0*/  @!P6 IMAD.IADD R14, R14, 0x1, -R12 ;  /* 0x000000010e0ee824 */ /* 0x000fe200078e0a0c */
[----:B------:R-:W-:Y:S01]  /*3dd0*/  ISETP.GT.U32.AND P2, PT, R12, R3, PT ;  /* 0x000000030c00720c */ /* 0x000fe20003f44070 */
[----:B------:R-:W-:Y:S01]  /*3de0*/  IMAD.HI.U32 R13, R0, R7, RZ ;  /* 0x00000007000d7227 */ /* 0x000fe200078e00ff */
[----:B------:R0:W-:Y:S02]  /*3df0*/  STL [R1+0x718], R11 ;  /* 0x0007180b01007387 */ /* 0x0001e40000100800 */
[----:B------:R-:W-:Y:S01]  /*3e00*/  ISETP.GT.U32.AND P6, PT, R12, R14, PT ;  /* 0x0000000e0c00720c */ /* 0x000fe20003fc4070 */
[----:B------:R-:W-:-:S02]  /*3e10*/  IMAD.MOV R4, RZ, RZ, -R4 ;  /* 0x000000ffff047224 */ /* 0x000fc400078e0a04 */
[----:B------:R-:W-:-:S04]  /*3e20*/  IMAD.HI.U32 R21, R0, R10, RZ ;  /* 0x0000000a00157227 */ /* 0x000fc800078e00ff */
[----:B------:R-:W-:-:S04]  /*3e30*/  IMAD.HI.U32 R19, R0, R17, RZ ;  /* 0x0000001100137227 */ /* 0x000fc800078e00ff */
[----:B------:R-:W-:Y:S02]  /*3e40*/  IMAD.MOV R5, RZ, RZ, -R13 ;  /* 0x000000ffff057224 */ /* 0x000fe400078e0a0d */
[C---:B------:R-:W-:Y:S02]  /*3e50*/  IMAD R15, R12.reuse, R4, R15 ;  /* 0x000000040c0f7224 */ /* 0x040fe400078e020f */
[----:B------:R-:W-:Y:S02]  /*3e60*/  IMAD.MOV R21, RZ, RZ, -R21 ;  /* 0x000000ffff157224 */ /* 0x000fe400078e0a15 */
[----:B------:R-:W-:Y:S02]  /*3e70*/  IMAD.MOV R19, RZ, RZ, -R19 ;  /* 0x000000ffff137224 */ /* 0x000fe400078e0a13 */
[----:B------:R-:W-:Y:S02]  /*3e80*/  IMAD R7, R12, R5, R7 ;  /* 0x000000050c077224 */ /* 0x000fe400078e0207 */
[----:B0-----:R-:W-:-:S02]  /*3e90*/  IMAD.MOV.U32 R11, RZ, RZ, R20 ;  /* 0x000000ffff0b7224 */ /* 0x001fc400078e0014 */
[----:B------:R-:W-:Y:S01]  /*3ea0*/  @!P4 IMAD.IADD R2, R2, 0x1, -R12 ;  /* 0x000000010202c824 */ /* 0x000fe200078e0a0c */
[C---:B------:R-:W-:Y:S01]  /*3eb0*/  ISETP.GT.U32.AND P4, PT, R12.reuse, R15, PT ;  /* 0x0000000f0c00720c */ /* 0x040fe20003f84070 */
[C---:B------:R-:W-:Y:S02]  /*3ec0*/  IMAD R10, R12.reuse, R21, R10 ;  /* 0x000000150c0a7224 */ /* 0x040fe400078e020a */
[C---:B------:R-:W-:Y:S02]  /*3ed0*/  IMAD R17, R12.reuse, R19, R17 ;  /* 0x000000130c117224 */ /* 0x040fe400078e0211 */
[----:B------:R-:W-:Y:S01]  /*3ee0*/  @!P0 IMAD.MOV R11, RZ, RZ, -R11 ;  /* 0x000000ffff0b8224 */ /* 0x000fe200078e0a0b */
[C---:B------:R-:W-:Y:S01]  /*3ef0*/  ISETP.GT.U32.AND P0, PT, R12.reuse, R7, PT ;  /* 0x000000070c00720c */ /* 0x040fe20003f04070 */
[--C-:B------:R-:W-:Y:S01]  /*3f00*/  @!P2 IMAD.IADD R3, R3, 0x1, -R12.reuse ;  /* 0x000000010303a824 */ /* 0x100fe200078e0a0c */
[----:B------:R-:W-:Y:S01]  /*3f10*/  ISETP.GT.U32.AND P2, PT, R12, R10, PT ;  /* 0x0000000a0c00720c */ /* 0x000fe20003f44070 */
[--C-:B------:R-:W-:Y:S01]  /*3f20*/  @!P6 IMAD.IADD R14, R14, 0x1, -R12.reuse ;  /* 0x000000010e0ee824 */ /* 0x100fe200078e0a0c */
[----:B------:R-:W-:Y:S01]  /*3f30*/  ISETP.GT.U32.AND P6, PT, R12, R17, PT ;  /* 0x000000110c00720c */ /* 0x000fe20003fc4070 */
[----:B------:R-:W-:Y:S01]  /*3f40*/  VIADD R13, R23, 0x1c5 ;  /* 0x000001c5170d7836 */ /* 0x000fe20000000000 */
[----:B------:R0:W-:Y:S01]  /*3f50*/  STL [R1+0x714], R11 ;  /* 0x0007140b01007387 */ /* 0x0001e20000100800 */
[----:B------:R-:W-:Y:S01]  /*3f60*/  @!P4 IMAD.IADD R15, R15, 0x1, -R12 ;  /* 0x000000010f0fc824 */ /* 0x000fe200078e0a0c */
[----:B------:R-:W-:Y:S01]  /*3f70*/  ISETP.GE.AND P4, PT, R9, RZ, PT ;  /* 0x000000ff0900720c */ /* 0x000fe20003f86270 */
[----:B------:R-:W-:Y:S01]  /*3f80*/  IMAD.MOV.U32 R22, RZ, RZ, R2 ;  /* 0x000000ffff167224 */ /* 0x000fe200078e0002 */
[----:B------:R-:W-:Y:S01]  /*3f90*/  IABS R5, R13 ;  /* 0x0000000d00057213 */ /* 0x000fe20000000000 */
[----:B------:R-:W-:-:S02]  /*3fa0*/  VIADD R4, R23, 0x1c6 ;  /* 0x000001c617047836 */ /* 0x000fc40000000000 */
[--C-:B------:R-:W-:Y:S01]  /*3fb0*/  @!P0 IMAD.IADD R7, R7, 0x1, -R12.reuse ;  /* 0x0000000107078824 */ /* 0x100fe200078e0a0c */
[----:B------:R-:W-:Y:S01]  /*3fc0*/  ISETP.GE.AND P0, PT, R16, RZ, PT ;  /* 0x000000ff1000720c */ /* 0x000fe20003f06270 */
[--C-:B------:R-:W-:Y:S01]  /*3fd0*/  @!P2 IMAD.IADD R10, R10, 0x1, -R12.reuse ;  /* 0x000000010a0aa824 */ /* 0x100fe200078e0a0c */
[----:B------:R-:W-:Y:S01]  /*3fe0*/  IABS R18, R4 ;  /* 0x0000000400127213 */ /* 0x000fe20000000000 */
[----:B------:R-:W-:Y:S01]  /*3ff0*/  @!P6 IMAD.IADD R17, R17, 0x1, -R12 ;  /* 0x000000011111e824 */ /* 0x000fe200078e0a0c */
[----:B------:R-:W-:Y:S01]  /*4000*/  ISETP.GT.U32.AND P6, PT, R12, R15, PT ;  /* 0x0000000f0c00720c */ /* 0x000fe20003fc4070 */
[----:B------:R-:W-:Y:S01]  /*4010*/  IMAD.HI.U32 R21, R0, R5, RZ ;  /* 0x0000000500157227 */ /* 0x000fe200078e00ff */
[----:B------:R-:W-:-:S03]  /*4020*/  ISETP.GT.U32.AND P2, PT, R12, R7, PT ;  /* 0x000000070c00720c */ /* 0x000fc60003f44070 */
[----:B0-----:R-:W-:Y:S02]  /*4030*/  IMAD.MOV.U32 R11, RZ, RZ, R3 ;  /* 0x000000ffff0b7224 */ /* 0x001fe400078e0003 */
[----:B------:R-:W-:Y:S01]  /*4040*/  @!P5 IMAD.MOV R22, RZ, RZ, -R22 ;  /* 0x000000ffff16d224 */ /* 0x000fe200078e0a16 */
[C---:B------:R-:W-:Y:S01]  /*4050*/  ISETP.GT.U32.AND P5, PT, R12.reuse, R10, PT ;  /* 0x0000000a0c00720c */ /* 0x040fe20003fa4070 */
[----:B------:R-:W-:Y:S02]  /*4060*/  IMAD.MOV R21, RZ, RZ, -R21 ;  /* 0x000000ffff157224 */ /* 0x000fe400078e0a15 */
[----:B------:R-:W-:Y:S01]  /*4070*/  @!P3 IMAD.MOV R11, RZ, RZ, -R11 ;  /* 0x000000ffff0bb224 */ /* 0x000fe200078e0a0b */
[C---:B------:R-:W-:Y:S01]  /*4080*/  ISETP.GT.U32.AND P3, PT, R12.reuse, R17, PT ;  /* 0x000000110c00720c */ /* 0x040fe20003f64070 */
[----:B------:R-:W-:Y:S01]  /*4090*/  IMAD R5, R12, R21, R5 ;  /* 0x000000150c057224 */ /* 0x000fe200078e0205 */
[----:B------:R-:W-:Y:S01]  /*40a0*/  STL [R1+0x710], R22 ;  /* 0x0007101601007387 */ /* 0x000fe20000100800 */
[----:B------:R-:W-:-:S02]  /*40b0*/  VIADD R9, R23, 0x1c4 ;  /* 0x000001c417097836 */ /* 0x000fc40000000000 */
[----:B------:R-:W-:Y:S01]  /*40c0*/  IMAD.HI.U32 R20, R0, R18, RZ ;  /* 0x0000001200147227 */ /* 0x000fe200078e00ff */
[----:B------:R0:W-:Y:S02]  /*40d0*/  STL [R1+0x70c], R11 ;  /* 0x00070c0b01007387 */ /* 0x0001e40000100800 */
[----:B------:R-:W-:Y:S01]  /*40e0*/  IABS R2, R9 ;  /* 0x0000000900027213 */ /* 0x000fe20000000000 */
[----:B------:R-:W-:Y:S02]  /*40f0*/  VIADD R16, R23, 0x1c3 ;  /* 0x000001c317107836 */ /* 0x000fe40000000000 */
[----:B------:R-:W-:Y:S01]  /*4100*/  @!P6 IMAD.IADD R15, R15, 0x1, -R12 ;  /* 0x000000010f0fe824 */ /* 0x000fe200078e0a0c */
[----:B------:R-:W-:Y:S01]  /*4110*/  ISETP.GT.U32.AND P6, PT, R12, R5, PT ;  /* 0x000000050c00720c */ /* 0x000fe20003fc4070 */
[----:B------:R-:W-:Y:S01]  /*4120*/  IMAD.MOV R20, RZ, RZ, -R20 ;  /* 0x000000ffff147224 */ /* 0x000fe200078e0a14 */
[----:B------:R-:W-:Y:S01]  /*4130*/  IABS R3, R16 ;  /* 0x0000001000037213 */ /* 0x000fe20000000000 */
[----:B------:R-:W-:Y:S01]  /*4140*/  @!P2 IMAD.IADD R7, R7, 0x1, -R12 ;  /* 0x000000010707a824 */ /* 0x000fe200078e0a0c */
[----:B------:R-:W-:Y:S01]  /*4150*/  ISETP.GE.AND P2, PT, R8, RZ, PT ;  /* 0x000000ff0800720c */ /* 0x000fe20003f46270 */
[----:B0-----:R-:W-:-:S02]  /*4160*/  IMAD.MOV.U32 R11, RZ, RZ, R14 ;  /* 0x000000ffff0b7224 */ /* 0x001fc400078e000e */
[----:B------:R-:W-:Y:S01]  /*4170*/  @!P5 IMAD.IADD R10, R10, 0x1, -R12 ;  /* 0x000000010a0ad824 */ /* 0x000fe200078e0a0c */
[----:B------:R-:W-:Y:S01]  /*4180*/  ISETP.GE.AND P5, PT, R6, RZ, PT ;  /* 0x000000ff0600720c */ /* 0x000fe20003fa6270 */
[----:B------:R-:W-:-:S04]  /*4190*/  IMAD.HI.U32 R6, R0, R2, RZ ;  /* 0x0000000200067227 */ /* 0x000fc800078e00ff */
[----:B------:R-:W-:Y:S02]  /*41a0*/  IMAD R18, R12, R20, R18 ;  /* 0x000000140c127224 */ /* 0x000fe400078e0212 */
[----:B------:R-:W-:Y:S02]  /*41b0*/  @!P1 IMAD.MOV R11, RZ, RZ, -R11 ;  /* 0x000000ffff0b9224 */ /* 0x000fe400078e0a0b */
[----:B------:R-:W-:Y:S01]  /*41c0*/  @!P3 IMAD.IADD R17, R17, 0x1, -R12 ;  /* 0x000000011111b824 */ /* 0x000fe200078e0a0c */
[----:B------:R-:W-:Y:S01]  /*41d0*/  ISETP.GE.AND P3, PT, R4, RZ, PT ;  /* 0x000000ff0400720c */ /* 0x000fe20003f66270 */
[----:B------:R-:W-:Y:S01]  /*41e0*/  IMAD.HI.U32 R4, R0, R3, RZ ;  /* 0x0000000300047227 */ /* 0x000fe200078e00ff */
[----:B------:R-:W-:Y:S01]  /*41f0*/  ISETP.GT.U32.AND P1, PT, R12, R18, PT ;  /* 0x000000120c00720c */ /* 0x000fe20003f24070 */
[----:B------:R0:W-:Y:S02]  /*4200*/  STL [R1+0x708], R11 ;  /* 0x0007080b01007387 */ /* 0x0001e40000100800 */
[----:B------:R-:W-:-:S02]  /*4210*/  IMAD.MOV R6, RZ, RZ, -R6 ;  /* 0x000000ffff067224 */ /* 0x000fc400078e0a06 */
[----:B------:R-:W-:Y:S02]  /*4220*/  IMAD.MOV R4, RZ, RZ, -R4 ;  /* 0x000000ffff047224 */ /* 0x000fe400078e0a04 */
[----:B------:R-:W-:Y:S01]  /*4230*/  @!P6 IMAD.IADD R5, R5, 0x1, -R12 ;  /* 0x000000010505e824 */ /* 0x000fe200078e0a0c */
[----:B------:R-:W-:Y:S01]  /*4240*/  ISETP.GE.AND P6, PT, R9, RZ, PT ;  /* 0x000000ff0900720c */ /* 0x000fe20003fc6270 */
[----:B------:R-:W-:Y:S02]  /*4250*/  IMAD R2, R12, R6, R2 ;  /* 0x000000060c027224 */ /* 0x000fe400078e0202 */
[----:B0-----:R-:W-:Y:S02]  /*4260*/  IMAD.MOV.U32 R11, RZ, RZ, R15 ;  /* 0x000000ffff0b7224 */ /* 0x001fe400078e000f */
[----:B------:R-:W-:Y:S02]  /*4270*/  IMAD.MOV.U32 R8, RZ, RZ, R10 ;  /* 0x000000ffff087224 */ /* 0x000fe400078e000a */
[----:B------:R-:W-:-:S02]  /*4280*/  IMAD.MOV.U32 R14, RZ, RZ, R7 ;  /* 0x000000ffff0e7224 */ /* 0x000fc400078e0007 */
[----:B------:R-:W-:Y:S01]  /*4290*/  @!P4 IMAD.MOV R11, RZ, RZ, -R11 ;  /* 0x000000ffff0bc224 */ /* 0x000fe200078e0a0b */
[C---:B------:R-:W-:Y:S01]  /*42a0*/  ISETP.GT.U32.AND P4, PT, R12.reuse, R5, PT ;  /* 0x000000050c00720c */ /* 0x040fe20003f84070 */
[C---:B------:R-:W-:Y:S02]  /*42b0*/  IMAD R4, R12.reuse, R4, R3 ;  /* 0x000000040c047224 */ /* 0x040fe400078e0203 */
[----:B------:R-:W-:Y:S02]  /*42c0*/  IMAD.MOV.U32 R7, RZ, RZ, R17 ;  /* 0x000000ffff077224 */ /* 0x000fe400078e0011 */
[----:B------:R-:W-:Y:S01]  /*42d0*/  @!P2 IMAD.MOV R8, RZ, RZ, -R8 ;  /* 0x000000ffff08a224 */ /* 0x000fe200078e0a08 */
[C---:B------:R-:W-:Y:S01]  /*42e0*/  ISETP.GT.U32.AND P2, PT, R12.reuse, R2, PT ;  /* 0x000000020c00720c */ /* 0x040fe20003f44070 */
[----:B------:R-:W-:Y:S02]  /*42f0*/  @!P0 IMAD.MOV R14, RZ, RZ, -R14 ;  /* 0x000000ffff0e8224 */ /* 0x000fe400078e0a0e */
[----:B------:R-:W-:Y:S01]  /*4300*/  @!P5 IMAD.MOV R7, RZ, RZ, -R7 ;  /* 0x000000ffff07d224 */ /* 0x000fe200078e0a07 */
[----:B------:R-:W-:Y:S01]  /*4310*/  ISETP.GT.U32.AND P5, PT, R12, R4, PT ;  /* 0x000000040c00720c */ /* 0x000fe20003fa4070 */
[----:B------:R-:W-:Y:S01]  /*4320*/  VIADD R6, R23, 0x1c2 ;  /* 0x000001c217067836 */ /* 0x000fe20000000000 */
[----:B------:R0:W-:Y:S01]  /*4330*/  STL [R1+0x704], R14 ;  /* 0x0007040e01007387 */ /* 0x0001e20000100800 */
[--C-:B------:R-:W-:Y:S01]  /*4340*/  @!P1 IMAD.IADD R18, R18, 0x1, -R12.reuse ;  /* 0x0000000112129824 */ /* 0x100fe200078e0a0c */
[----:B------:R-:W-:Y:S01]  /*4350*/  ISETP.GE.AND P1, PT, R13, RZ, PT ;  /* 0x000000ff0d00720c */ /* 0x000fe20003f26270 */
[----:B------:R-:W-:Y:S01]  /*4360*/  VIADD R3, R23, 0x1c1 ;  /* 0x000001c117037836 */ /* 0x000fe20000000000 */
[----:B------:R-:W-:Y:S01]  /*4370*/  STL [R1+0x700], R11 ;  /* 0x0007000b01007387 */ /* 0x000fe20000100800 */
[--C-:B------:R-:W-:Y:S01]  /*4380*/  @!P4 IMAD.IADD R5, R5, 0x1, -R12.reuse ;  /* 0x000000010505c824 */ /* 0x100fe200078e0a0c */
[----:B------:R-:W-:Y:S01]  /*4390*/  ISETP.GT.U32.AND P0, PT, R12, R18, PT ;  /* 0x000000120c00720c */ /* 0x000fe20003f04070 */
[--C-:B------:R-:W-:Y:S01]  /*43a0*/  @!P2 IMAD.IADD R2, R2, 0x1, -R12.reuse ;  /* 0x000000010202a824 */ /* 0x100fe200078e0a0c */
[----:B------:R-:W-:Y:S01]  /*43b0*/  STL [R1+0x6fc], R8 ;  /* 0x0006fc0801007387 */ /* 0x000fe20000100800 */
[----:B------:R-:W-:Y:S01]  /*43c0*/  ISETP.GE.AND P4, PT, R6, RZ, PT ;  /* 0x000000ff0600720c */ /* 0x000fe20003f86270 */
[----:B------:R-:W-:Y:S01]  /*43d0*/  IMAD.MOV.U32 R9, RZ, RZ, R5 ;  /* 0x000000ffff097224 */ /* 0x000fe200078e0005 */
[----:B0-----:R-:W-:Y:S01]  /*43e0*/  IABS R14, R3 ;  /* 0x00000003000e7213 */ /* 0x001fe20000000000 */
[----:B------:R0:W-:Y:S01]  /*43f0*/  STL [R1+0x6f8], R7 ;  /* 0x0006f80701007387 */ /* 0x0001e20000100800 */
[----:B------:R-:W-:Y:S01]  /*4400*/  @!P5 IMAD.IADD R4, R4, 0x1, -R12 ;  /* 0x000000010404d824 */ /* 0x000fe200078e0a0c */
[----:B------:R-:W-:Y:S01]  /*4410*/  ISETP.GE.AND P2, PT, R3, RZ, PT ;  /* 0x000000ff0300720c */ /* 0x000fe20003f46270 */
[----:B------:R-:W-:Y:S01]  /*4420*/  @!P1 IMAD.MOV R9, RZ, RZ, -R9 ;  /* 0x000000ffff099224 */ /* 0x000fe200078e0a09 */
[----:B------:R-:W-:Y:S01]  /*4430*/  ISETP.GT.U32.AND P5, PT, R12, R2, PT ;  /* 0x000000020c00720c */ /* 0x000fe20003fa4070 */
[----:B------:R-:W-:-:S02]  /*4440*/  VIADD R10, R23, 0x1bd ;  /* 0x000001bd170a7836 */ /* 0x000fc40000000000 */
[----:B------:R-:W-:Y:S01]  /*4450*/  @!P0 IMAD.IADD R18, R18, 0x1, -R12 ;  /* 0x0000000112128824 */ /* 0x000fe200078e0a0c */
[----:B------:R-:W-:Y:S01]  /*4460*/  ISETP.GE.AND P0, PT, R16, RZ, PT ;  /* 0x000000ff1000720c */ /* 0x000fe20003f06270 */
[C---:B------:R-:W-:Y:S01]  /*4470*/  VIADD R15, R23.reuse, 0x1bb ;  /* 0x000001bb170f7836 */ /* 0x040fe20000000000 */
[----:B0-----:R-:W-:Y:S01]  /*4480*/  IABS R7, R6 ;  /* 0x0000000600077213 */ /* 0x001fe20000000000 */
[----:B------:R-:W-:Y:S02]  /*4490*/  IMAD.MOV.U32 R8, RZ, RZ, R18 ;  /* 0x000000ffff087224 */ /* 0x000fe400078e0012 */
[----:B------:R-:W-:Y:S01]  /*44a0*/  VIADD R16, R23, 0x1bc ;  /* 0x000001bc17107836 */ /* 0x000fe20000000000 */
[----:B------:R-:W-:Y:S01]  /*44b0*/  IABS R13, R15 ;  /* 0x0000000f000d7213 */ /* 0x000fe20000000000 */
[----:B------:R-:W-:Y:S02]  /*44c0*/  IMAD.MOV.U32 R6, RZ, RZ, R7 ;  /* 0x000000ffff067224 */ /* 0x000fe400078e0007 */
[----:B------:R-:W-:-:S04]  /*44d0*/  IMAD.HI.U32 R7, R0, R14, RZ ;  /* 0x0000000e00077227 */ /* 0x000fc800078e00ff */
[----:B------:R-:W-:-:S04]  /*44e0*/  IMAD.HI.U32 R3, R0, R6, RZ ;  /* 0x0000000600037227 */ /* 0x000fc800078e00ff */
[----:B------:R-:W-:Y:S02]  /*44f0*/  IMAD.MOV R3, RZ, RZ, -R3 ;  /* 0x000000ffff037224 */ /* 0x000fe400078e0a03 */
[----:B------:R-:W-:Y:S02]  /*4500*/  @!P5 IMAD.IADD R2, R2, 0x1, -R12 ;  /* 0x000000010202d824 */ /* 0x000fe400078e0a0c */
[C---:B------:R-:W-:Y:S02]  /*4510*/  IMAD R3, R12.reuse, R3, R6 ;  /* 0x000000030c037224 */ /* 0x040fe400078e0206 */
[----:B------:R-:W-:Y:S01]  /*4520*/  @!P3 IMAD.MOV R8, RZ, RZ, -R8 ;  /* 0x000000ffff08b224 */ /* 0x000fe200078e0a08 */
[C---:B------:R-:W-:Y:S01]  /*4530*/  ISETP.GT.U32.AND P3, PT, R12.reuse, R4, PT ;  /* 0x000000040c00720c */ /* 0x040fe20003f64070 */
[----:B------:R-:W-:Y:S01]  /*4540*/  IMAD.MOV R5, RZ, RZ, -R7 ;  /* 0x000000ffff057224 */ /* 0x000fe200078e0a07 */
[C---:B------:R-:W-:Y:S01]  /*4550*/  ISETP.GT.U32.AND P5, PT, R12.reuse, R3, PT ;  /* 0x000000030c00720c */ /* 0x040fe20003fa4070 */
[----:B------:R-:W-:Y:S01]  /*4560*/  IMAD.MOV.U32 R11, RZ, RZ, R2 ;  /* 0x000000ffff0b7224 */ /* 0x000fe200078e0002 */
[----:B------:R0:W-:Y:S01]  /*4570*/  STL [R1+0x6f4], R8 ;  /* 0x0006f40801007387 */ /* 0x0001e20000100800 */
[----:B------:R-:W-:-:S02]  /*4580*/  IMAD R14, R12, R5, R14 ;  /* 0x000000050c0e7224 */ /* 0x000fc400078e020e */
[----:B------:R-:W-:Y:S01]  /*4590*/  @!P6 IMAD.MOV R11, RZ, RZ, -R11 ;  /* 0x000000ffff0be224 */ /* 0x000fe200078e0a0b */
[----:B------:R1:W-:Y:S01]  /*45a0*/  STL [R1+0x6f0], R9 ;  /* 0x0006f00901007387 */ /* 0x0003e20000100800 */
[C---:B------:R-:W-:Y:S01]  /*45b0*/  VIADD R5, R23.reuse, 0x1bf ;  /* 0x000001bf17057836 */ /* 0x040fe20000000000 */
[----:B------:R-:W-:Y:S01]  /*45c0*/  ISETP.GT.U32.AND P6, PT, R12, R14, PT ;  /* 0x0000000e0c00720c */ /* 0x000fe20003fc4070 */
[----:B------:R-:W-:Y:S01]  /*45d0*/  IMAD.HI.U32 R17, R0, R13, RZ ;  /* 0x0000000d00117227 */ /* 0x000fe200078e00ff */
[----:B------:R-:W-:Y:S03]  /*45e0*/  STL [R1+0x6ec], R11 ;  /* 0x0006ec0b01007387 */ /* 0x000fe60000100800 */
[----:B0-----:R-:W-:Y:S02]  /*45f0*/  VIADD R8, R23, 0x1c0 ;  /* 0x000001c017087836 */ /* 0x001fe40000000000 */
[----:B------:R-:W-:-:S02]  /*4600*/  @!P5 IMAD.IADD R3, R3, 0x1, -R12 ;  /* 0x000000010303d824 */ /* 0x000fc400078e0a0c */
[----:B------:R-:W-:Y:S01]  /*4610*/  @!P3 IMAD.IADD R4, R4, 0x1, -R12 ;  /* 0x000000010404b824 */ /* 0x000fe200078e0a0c */
[----:B------:R-:W-:Y:S01]  /*4620*/  IABS R7, R8 ;  /* 0x0000000800077213 */ /* 0x000fe20000000000 */
[----:B------:R-:W-:Y:S01]  /*4630*/  IMAD.MOV R17, RZ, RZ, -R17 ;  /* 0x000000ffff117224 */ /* 0x000fe200078e0a11 */
[----:B------:R-:W-:Y:S01]  /*4640*/  ISETP.GE.AND P1, PT, R8, RZ, PT ;  /* 0x000000ff0800720c */ /* 0x000fe20003f26270 */
[----:B------:R-:W-:Y:S01]  /*4650*/  VIADD R8, R23, 0x1be ;  /* 0x000001be17087836 */ /* 0x000fe20000000000 */
[----:B------:R-:W-:Y:S01]  /*4660*/  ISETP.GE.AND P3, PT, R5, RZ, PT ;  /* 0x000000ff0500720c */ /* 0x000fe20003f66270 */
[----:B------:R-:W-:Y:S01]  /*4670*/  IMAD.HI.U32 R6, R0, R7, RZ ;  /* 0x0000000700067227 */ /* 0x000fe200078e00ff */
[----:B------:R-:W-:Y:S02]  /*4680*/  ISETP.GT.U32.AND P5, PT, R12, R3, PT ;  /* 0x000000030c00720c */ /* 0x000fe40003fa4070 */
[----:B------:R-:W-:Y:S01]  /*4690*/  IABS R5, R5 ;  /* 0x0000000500057213 */ /* 0x000fe20000000000 */
[----:B-1----:R-:W-:Y:S01]  /*46a0*/  IMAD.MOV.U32 R9, RZ, RZ, R4 ;  /* 0x000000ffff097224 */ /* 0x002fe200078e0004 */
[----:B------:R-:W-:Y:S01]  /*46b0*/  IABS R4, R8 ;  /* 0x0000000800047213 */ /* 0x000fe20000000000 */
[----:B------:R-:W-:-:S02]  /*46c0*/  IMAD.MOV R2, RZ, RZ, -R6 ;  /* 0x000000ffff027224 */ /* 0x000fc400078e0a06 */
[----:B------:R-:W-:Y:S01]  /*46d0*/  @!P0 IMAD.MOV R9, RZ, RZ, -R9 ;  /* 0x000000ffff098224 */ /* 0x000fe200078e0a09 */
[----:B------:R-:W-:Y:S01]  /*46e0*/  ISETP.GE.AND P0, PT, R8, RZ, PT ;  /* 0x000000ff0800720c */ /* 0x000fe20003f06270 */
[----:B------:R-:W-:Y:S01]  /*46f0*/  @!P6 IMAD.IADD R14, R14, 0x1, -R12 ;  /* 0x000000010e0ee824 */ /* 0x000fe200078e0a0c */
[----:B------:R-:W-:Y:S01]  /*4700*/  IABS R8, R16 ;  /* 0x0000001000087213 */ /* 0x000fe20000000000 */
[----:B------:R-:W-:Y:S01]  /*4710*/  IMAD.HI.U32 R6, R0, R5, RZ ;  /* 0x0000000500067227 */ /* 0x000fe200078e00ff */
[----:B------:R0:W-:Y:S02]  /*4720*/  STL [R1+0x6e8], R9 ;  /* 0x0006e80901007387 */ /* 0x0001e40000100800 */
[C---:B------:R-:W-:Y:S01]  /*4730*/  ISETP.GT.U32.AND P6, PT, R12.reuse, R14, PT ;  /* 0x0000000e0c00720c */ /* 0x040fe20003fc4070 */
[----:B------:R-:W-:Y:S01]  /*4740*/  IMAD R7, R12, R2, R7 ;  /* 0x000000020c077224 */ /* 0x000fe200078e0207 */
[----:B------:R-:W-:Y:S01]  /*4750*/  IABS R2, R10 ;  /* 0x0000000a00027213 */ /* 0x000fe20000000000 */
[----:B------:R-:W-:-:S02]  /*4760*/  IMAD.MOV R6, RZ, RZ, -R6 ;  /* 0x000000ffff067224 */ /* 0x000fc400078e0a06 */
[----:B------:R-:W-:Y:S01]  /*4770*/  @!P5 IMAD.IADD R3, R3, 0x1, -R12 ;  /* 0x000000010303d824 */ /* 0x000fe200078e0a0c */
[C---:B------:R-:W-:Y:S01]  /*4780*/  ISETP.GT.U32.AND P5, PT, R12.reuse, R7, PT ;  /* 0x000000070c00720c */ /* 0x040fe20003fa4070 */
[----:B------:R-:W-:Y:S02]  /*4790*/  IMAD R5, R12, R6, R5 ;  /* 0x000000060c057224 */ /* 0x000fe400078e0205 */
[----:B0-----:R-:W-:-:S04]  /*47a0*/  IMAD.HI.U32 R9, R0, R4, RZ ;  /* 0x0000000400097227 */ /* 0x001fc800078e00ff */
[----:B------:R-:W-:-:S04]  /*47b0*/  IMAD.HI.U32 R6, R0, R2, RZ ;  /* 0x0000000200067227 */ /* 0x000fc800078e00ff */
[----:B------:R-:W-:Y:S02]  /*47c0*/  IMAD.MOV R9, RZ, RZ, -R9 ;  /* 0x000000ffff097224 */ /* 0x000fe400078e0a09 */
[----:B------:R-:W-:Y:S02]  /*47d0*/  IMAD.MOV.U32 R11, RZ, RZ, R3 ;  /* 0x000000ffff0b7224 */ /* 0x000fe400078e0003 */
[----:B------:R-:W-:Y:S02]  /*47e0*/  IMAD.MOV R6, RZ, RZ, -R6 ;  /* 0x000000ffff067224 */ /* 0x000fe400078e0a06 */
[C---:B------:R-:W-:Y:S02]  /*47f0*/  IMAD R3, R12.reuse, R9, R4 ;  /* 0x000000090c037224 */ /* 0x040fe400078e0204 */
[----:B------:R-:W-:Y:S02]  /*4800*/  IMAD R2, R12, R6, R2 ;  /* 0x000000060c027224 */ /* 0x000fe400078e0202 */
[--C-:B------:R-:W-:Y:S01]  /*4810*/  @!P6 IMAD.IADD R14, R14, 0x1, -R12.reuse ;  /* 0x000000010e0ee824 */ /* 0x100fe200078e0a0c */
[C---:B------:R-:W-:Y:S01]  /*4820*/  ISETP.GT.U32.AND P6, PT, R12.reuse, R3, PT ;  /* 0x000000030c00720c */ /* 0x040fe20003fc4070 */
[----:B------:R-:W-:Y:S01]  /*4830*/  @!P5 IMAD.IADD R7, R7, 0x1, -R12 ;  /* 0x000000010707d824 */ /* 0x000fe200078e0a0c */
[C---:B------:R-:W-:Y:S01]  /*4840*/  ISETP.GT.U32.AND P5, PT, R12.reuse, R2, PT ;  /* 0x000000020c00720c */ /* 0x040fe20003fa4070 */
[----:B------:R-:W-:Y:S01]  /*4850*/  @!P4 IMAD.MOV R11, RZ, RZ, -R11 ;  /* 0x000000ffff0bc224 */ /* 0x000fe200078e0a0b */
[----:B------:R-:W-:Y:S01]  /*4860*/  ISETP.GT.U32.AND P4, PT, R12, R5, PT ;  /* 0x000000050c00720c */ /* 0x000fe20003f84070 */
[----:B------:R-:W-:-:S03]  /*4870*/  IMAD.HI.U32 R4, R0, R8, RZ ;  /* 0x0000000800047227 */ /* 0x000fc600078e00ff */
[----:B------:R0:W-:Y:S01]  /*4880*/  STL [R1+0x6e4], R11 ;  /* 0x0006e40b01007387 */ /* 0x0001e20000100800 */
[----:B------:R-:W-:Y:S02]  /*4890*/  IMAD R13, R12, R17, R13 ;  /* 0x000000110c0d7224 */ /* 0x000fe400078e020d */
[----:B------:R-:W-:Y:S02]  /*48a0*/  IMAD.MOV R6, RZ, RZ, -R4 ;  /* 0x000000ffff067224 */ /* 0x000fe400078e0a04 */
[--C-:B------:R-:W-:Y:S02]  /*48b0*/  @!P6 IMAD.IADD R3, R3, 0x1, -R12.reuse ;  /* 0x000000010303e824 */ /* 0x100fe400078e0a0c */
[--C-:B------:R-:W-:Y:S02]  /*48c0*/  @!P5 IMAD.IADD R2, R2, 0x1, -R12.reuse ;  /* 0x000000010202d824 */ /* 0x100fe400078e0a0c */
[----:B------:R-:W-:Y:S01]  /*48d0*/  @!P4 IMAD.IADD R5, R5, 0x1, -R12 ;  /* 0x000000010505c824 */ /* 0x000fe200078e0a0c */
[C---:B------:R-:W-:Y:S01]  /*48e0*/  ISETP.GT.U32.AND P5, PT, R12.reuse, R3, PT ;  /* 0x000000030c00720c */ /* 0x040fe20003fa4070 */
[----:B0-----:R-:W-:Y:S01]  /*48f0*/  IMAD.MOV.U32 R11, RZ, RZ, R14 ;  /* 0x000000ffff0b7224 */ /* 0x001fe200078e000e */
[C---:B------:R-:W-:Y:S01]  /*4900*/  ISETP.GT.U32.AND P4, PT, R12.reuse, R7, PT ;  /* 0x000000070c00720c */ /* 0x040fe20003f84070 */
[C---:B------:R-:W-:Y:S01]  /*4910*/  IMAD R8, R12.reuse, R6, R8 ;  /* 0x000000060c087224 */ /* 0x040fe200078e0208 */
[C---:B------:R-:W-:Y:S01]  /*4920*/  ISETP.GT.U32.AND P6, PT, R12.reuse, R5, PT ;  /* 0x000000050c00720c */ /* 0x040fe20003fc4070 */
[----:B------:R-:W-:Y:S01]  /*4930*/  @!P2 IMAD.MOV R11, RZ, RZ, -R11 ;  /* 0x000000ffff0ba224 */ /* 0x000fe200078e0a0b */
[----:B------:R-:W-:Y:S01]  /*4940*/  ISETP.GT.U32.AND P2, PT, R12, R2, PT ;  /* 0x000000020c00720c */ /* 0x000fe20003f44070 */
[----:B------:R-:W-:-:S02]  /*4950*/  VIADD R4, R23, 0x1ba ;  /* 0x000001ba17047836 */ /* 0x000fc40000000000 */
[----:B------:R-:W-:Y:S01]  /*4960*/  VIADD R6, R23, 0x1b9 ;  /* 0x000001b917067836 */ /* 0x000fe20000000000 */
[----:B------:R0:W-:Y:S02]  /*4970*/  STL [R1+0x6e0], R11 ;  /* 0x0006e00b01007387 */ /* 0x0001e40000100800 */
[----:B------:R-:W-:Y:S01]  /*4980*/  IABS R9, R4 ;  /* 0x0000000400097213 */ /* 0x000fe20000000000 */
[--C-:B------:R-:W-:Y:S01]  /*4990*/  @!P5 IMAD.IADD R3, R3, 0x1, -R12.reuse ;  /* 0x000000010303d824 */ /* 0x100fe200078e0a0c */
[C---:B------:R-:W-:Y:S01]  /*49a0*/  ISETP.GT.U32.AND P5, PT, R12.reuse, R13, PT ;  /* 0x0000000d0c00720c */ /* 0x040fe20003fa4070 */
[--C-:B------:R-:W-:Y:S01]  /*49b0*/  @!P4 IMAD.IADD R7, R7, 0x1, -R12.reuse ;  /* 0x000000010707c824 */ /* 0x100fe200078e0a0c */
[----:B------:R-:W-:Y:S01]  /*49c0*/  ISETP.GT.U32.AND P4, PT, R12, R8, PT ;  /* 0x000000080c00720c */ /* 0x000fe20003f84070 */
[--C-:B------:R-:W-:Y:S01]  /*49d0*/  @!P6 IMAD.IADD R5, R5, 0x1, -R12.reuse ;  /* 0x000000010505e824 */ /* 0x100fe200078e0a0c */
[----:B------:R-:W-:Y:S01]  /*49e0*/  ISETP.GE.AND P6, PT, R10, RZ, PT ;  /* 0x000000ff0a00720c */ /* 0x000fe20003fc6270 */
[----:B------:R-:W-:Y:S01]  /*49f0*/  VIADD R10, R23, 0x1b8 ;  /* 0x000001b8170a7836 */ /* 0x000fe20000000000 */
[----:B------:R-:W-:Y:S01]  /*4a00*/  IABS R14, R6 ;  /* 0x00000006000e7213 */ /* 0x000fe20000000000 */
[----:B------:R-:W-:Y:S01]  /*4a10*/  @!P2 IMAD.IADD R2, R2, 0x1, -R12 ;  /* 0x000000010202a824 */ /* 0x000fe200078e0a0c */
[----:B------:R-:W-:Y:S01]  /*4a20*/  ISETP.GE.AND P2, PT, R16, RZ, PT ;  /* 0x000000ff1000720c */ /* 0x000fe20003f46270 */
[----:B------:R-:W-:Y:S01]  /*4a30*/  IMAD.HI.U32 R17, R0, R9, RZ ;  /* 0x0000000900117227 */ /* 0x000fe200078e00ff */
[----:B------:R-:W-:-:S03]  /*4a40*/  IABS R16, R10 ;  /* 0x0000000a00107213 */ /* 0x000fc60000000000 */
[--C-:B------:R-:W-:Y:S02]  /*4a50*/  @!P5 IMAD.IADD R13, R13, 0x1, -R12.reuse ;  /* 0x000000010d0dd824 */ /* 0x100fe400078e0a0c */
[----:B------:R-:W-:Y:S02]  /*4a60*/  IMAD.MOV.U32 R19, RZ, RZ, R7 ;  /* 0x000000ffff137224 */ /* 0x000fe400078e0007 */
[----:B------:R-:W-:Y:S01]  /*4a70*/  @!P4 IMAD.IADD R8, R8, 0x1, -R12 ;  /* 0x000000010808c824 */ /* 0x000fe200078e0a0c */
[----:B------:R-:W-:Y:S01]  /*4a80*/  ISETP.GT.U32.AND P5, PT, R12, R13, PT ;  /* 0x0000000d0c00720c */ /* 0x000fe20003fa4070 */
[----:B------:R-:W-:Y:S01]  /*4a90*/  IMAD.HI.U32 R7, R0, R16, RZ ;  /* 0x0000001000077227 */ /* 0x000fe200078e00ff */
[----:B------:R-:W-:-:S03]  /*4aa0*/  ISETP.GE.AND P4, PT, R15, RZ, PT ;  /* 0x000000ff0f00720c */ /* 0x000fc60003f86270 */
[----:B------:R-:W-:Y:S02]  /*4ab0*/  IMAD.MOV R17, RZ, RZ, -R17 ;  /* 0x000000ffff117224 */ /* 0x000fe400078e0a11 */
[----:B------:R-:W-:Y:S01]  /*4ac0*/  @!P1 IMAD.MOV R19, RZ, RZ, -R19 ;  /* 0x000000ffff139224 */ /* 0x000fe200078e0a13 */
[C---:B------:R-:W-:Y:S01]  /*4ad0*/  ISETP.GT.U32.AND P1, PT, R12.reuse, R8, PT ;  /* 0x000000080c00720c */ /* 0x040fe20003f24070 */
[----:B------:R-:W-:Y:S02]  /*4ae0*/  IMAD.MOV R7, RZ, RZ, -R7 ;  /* 0x000000ffff077224 */ /* 0x000fe400078e0a07 */
[C---:B------:R-:W-:Y:S01]  /*4af0*/  IMAD R9, R12.reuse, R17, R9 ;  /* 0x000000110c097224 */ /* 0x040fe200078e0209 */
[----:B------:R-:W-:Y:S01]  /*4b00*/  STL [R1+0x6dc], R19 ;  /* 0x0006dc1301007387 */ /* 0x000fe20000100800 */
[----:B0-----:R-:W-:Y:S02]  /*4b10*/  IMAD.MOV.U32 R11, RZ, RZ, R5 ;  /* 0x000000ffff0b7224 */ /* 0x001fe400078e0005 */
[----:B------:R-:W-:-:S02]  /*4b20*/  IMAD R16, R12, R7, R16 ;  /* 0x000000070c107224 */ /* 0x000fc400078e0210 */
[----:B------:R-:W-:-:S04]  /*4b30*/  IMAD.HI.U32 R18, R0, R14, RZ ;  /* 0x0000000e00127227 */ /* 0x000fc800078e00ff */
[----:B------:R-:W-:Y:S01]  /*4b40*/  @!P3 IMAD.MOV R11, RZ, RZ, -R11 ;  /* 0x000000ffff0bb224 */ /* 0x000fe200078e0a0b */
[C---:B------:R-:W-:Y:S01]  /*4b50*/  ISETP.GT.U32.AND P3, PT, R12.reuse, R9, PT ;  /* 0x000000090c00720c */ /* 0x040fe20003f64070 */
[----:B------:R-:W-:Y:S01]  /*4b60*/  @!P5 IMAD.IADD R13, R13, 0x1, -R12 ;  /* 0x000000010d0dd824 */ /* 0x000fe200078e0a0c */
[----:B------:R-:W-:Y:S01]  /*4b70*/  ISETP.GT.U32.AND P5, PT, R12, R16, PT ;  /* 0x000000100c00720c */ /* 0x000fe20003fa4070 */
[----:B------:R-:W-:Y:S01]  /*4b80*/  IMAD.MOV R18, RZ, RZ, -R18 ;  /* 0x000000ffff127224 */ /* 0x000fe200078e0a12 */
[----:B------:R-:W-:Y:S01]  /*4b90*/  STL [R1+0x6d8], R11 ;  /* 0x0006d80b01007387 */ /* 0x000fe20000100800 */
[----:B------:R-:W-:Y:S01]  /*4ba0*/  @!P0 IMAD.MOV R3, RZ, RZ, -R3 ;  /* 0x000000ffff038224 */ /* 0x000fe200078e0a03 */
[----:B------:R-:W-:Y:S01]  /*4bb0*/  ISETP.GE.AND P0, PT, R4, RZ, PT ;  /* 0x000000ff0400720c */ /* 0x000fe20003f06270 */
[----:B------:R-:W-:Y:S02]  /*4bc0*/  @!P6 IMAD.MOV R2, RZ, RZ, -R2 ;  /* 0x000000ffff02e224 */ /* 0x000fe400078e0a02 */
[----:B------:R-:W-:Y:S01]  /*4bd0*/  IMAD R14, R12, R18, R14 ;  /* 0x000000120c0e7224 */ /* 0x000fe200078e020e */
[----:B------:R-:W-:Y:S01]  /*4be0*/  STL [R1+0x6d4], R3 ;  /* 0x0006d40301007387 */ /* 0x000fe20000100800 */
[--C-:B------:R-:W-:Y:S01]  /*4bf0*/  @!P1 IMAD.IADD R8, R8, 0x1, -R12.reuse ;  /* 0x0000000108089824 */ /* 0x100fe200078e0a0c */
[----:B------:R-:W-:Y:S01]  /*4c00*/  ISETP.GE.AND P1, PT, R6, RZ, PT ;  /* 0x000000ff0600720c */ /* 0x000fe20003f26270 */
[----:B------:R-:W-:Y:S01]  /*4c10*/  @!P3 IMAD.IADD R9, R9, 0x1, -R12 ;  /* 0x000000010909b824 */ /* 0x000fe200078e0a0c */
[----:B------:R0:W-:Y:S01]  /*4c20*/  STL [R1+0x6d0], R2 ;  /* 0x0006d00201007387 */ /* 0x0001e20000100800 */
[----:B------:R-:W-:Y:S01]  /*4c30*/  ISETP.GT.U32.AND P6, PT, R12, R14, PT ;  /* 0x0000000e0c00720c */ /* 0x000fe20003fc4070 */
[----:B------:R-:W-:Y:S01]  /*4c40*/  IMAD.MOV.U32 R5, RZ, RZ, R8 ;  /* 0x000000ffff057224 */ /* 0x000fe200078e0008 */
[----:B------:R-:W-:Y:S01]  /*4c50*/  ISETP.GE.AND P3, PT, R10, RZ, PT ;  /* 0x000000ff0a00720c */ /* 0x000fe20003f66270 */
[----:B------:R-:W-:-:S02]  /*4c60*/  @!P5 IMAD.IADD R16, R16, 0x1, -R12 ;  /* 0x000000011010d824 */ /* 0x000fc400078e0a0c */
[----:B------:R-:W-:Y:S02]  /*4c70*/  @!P2 IMAD.MOV R5, RZ, RZ, -R5 ;  /* 0x000000ffff05a224 */ /* 0x000fe400078e0a05 */
[C---:B------:R-:W-:Y:S01]  /*4c80*/  VIADD R15, R23.reuse, 0x1b7 ;  /* 0x000001b7170f7836 */ /* 0x040fe20000000000 */
[----:B------:R-:W-:Y:S01]  /*4c90*/  ISETP.GT.U32.AND P5, PT, R12, R16, PT ;  /* 0x000000100c00720c */ /* 0x000fe20003fa4070 */
[C---:B0-----:R-:W-:Y:S01]  /*4ca0*/  VIADD R2, R23.reuse, 0x1b6 ;  /* 0x000001b617027836 */ /* 0x041fe20000000000 */
[----:B------:R0:W-:Y:S01]  /*4cb0*/  STL [R1+0x6cc], R5 ;  /* 0x0006cc0501007387 */ /* 0x0001e20000100800 */
[C---:B------:R-:W-:Y:S01]  /*4cc0*/  VIADD R7, R23.reuse, 0x1b4 ;  /* 0x000001b417077836 */ /* 0x040fe20000000000 */
[----:B------:R-:W-:Y:S01]  /*4cd0*/  IABS R4, R15 ;  /* 0x0000000f00047213 */ /* 0x000fe20000000000 */
[----:B------:R-:W-:Y:S01]  /*4ce0*/  @!P6 IMAD.IADD R14, R14, 0x1, -R12 ;  /* 0x000000010e0ee824 */ /* 0x000fe200078e0a0c */
[----:B------:R-:W-:Y:S01]  /*4cf0*/  IABS R10, R2 ;  /* 0x00000002000a7213 */ /* 0x000fe20000000000 */
[----:B------:R-:W-:Y:S01]  /*4d00*/  VIADD R3, R23, 0x1b5 ;  /* 0x000001b517037836 */ /* 0x000fe20000000000 */
[----:B------:R-:W-:Y:S01]  /*4d10*/  ISETP.GT.U32.AND P6, PT, R12, R9, PT ;  /* 0x000000090c00720c */ /* 0x000fe20003fc4070 */
[----:B------:R-:W-:Y:S01]  /*4d20*/  IMAD.HI.U32 R8, R0, R4, RZ ;  /* 0x0000000400087227 */ /* 0x000fe200078e00ff */
[----:B------:R-:W-:-:S02]  /*4d30*/  ISETP.GT.U32.AND P2, PT, R12, R14, PT ;  /* 0x0000000e0c00720c */ /* 0x000fc40003f44070 */
[----:B------:R-:W-:Y:S01]  /*4d40*/  IABS R6, R3 ;  /* 0x0000000300067213 */ /* 0x000fe20000000000 */
[----:B0-----:R-:W-:-:S04]  /*4d50*/  IMAD.HI.U32 R5, R0, R10, RZ ;  /* 0x0000000a00057227 */ /* 0x001fc800078e00ff */
[----:B------:R-:W-:Y:S02]  /*4d60*/  IMAD.MOV R17, RZ, RZ, -R5 ;  /* 0x000000ffff117224 */ /* 0x000fe400078e0a05 */
[----:B------:R-:W-:Y:S02]  /*4d70*/  IMAD.MOV R8, RZ, RZ, -R8 ;  /* 0x000000ffff087224 */ /* 0x000fe400078e0a08 */
[----:B------:R-:W-:Y:S02]  /*4d80*/  IMAD R10, R12, R17, R10 ;  /* 0x000000110c0a7224 */ /* 0x000fe400078e020a */
[----:B------:R-:W-:Y:S02]  /*4d90*/  @!P5 IMAD.IADD R16, R16, 0x1, -R12 ;  /* 0x000000011010d824 */ /* 0x000fe400078e0a0c */
[C---:B------:R-:W-:Y:S01]  /*4da0*/  IMAD R4, R12.reuse, R8, R4 ;  /* 0x000000080c047224 */ /* 0x040fe200078e0204 */
[----:B------:R-:W-:Y:S01]  /*4db0*/  ISETP.GT.U32.AND P5, PT, R12, R10, PT ;  /* 0x0000000a0c00720c */ /* 0x000fe20003fa4070 */
[--C-:B------:R-:W-:Y:S01]  /*4dc0*/  @!P6 IMAD.IADD R9, R9, 0x1, -R12.reuse ;  /* 0x000000010909e824 */ /* 0x100fe200078e0a0c */
[----:B------:R-:W-:Y:S01]  /*4dd0*/  IABS R8, R7 ;  /* 0x0000000700087213 */ /* 0x000fe20000000000 */
[----:B------:R-:W-:Y:S01]  /*4de0*/  @!P2 IMAD.IADD R14, R14, 0x1, -R12 ;  /* 0x000000010e0ea824 */ /* 0x000fe200078e0a0c */
[----:B------:R-:W-:Y:S01]  /*4df0*/  ISETP.GT.U32.AND P6, PT, R12, R4, PT ;  /* 0x000000040c00720c */ /* 0x000fe20003fc4070 */
[----:B------:R-:W-:Y:S01]  /*4e00*/  IMAD.MOV.U32 R11, RZ, RZ, R13 ;  /* 0x000000ffff0b7224 */ /* 0x000fe200078e000d */
[----:B------:R-:W-:Y:S01]  /*4e10*/  ISETP.GE.AND P2, PT, R15, RZ, PT ;  /* 0x000000ff0f00720c */ /* 0x000fe20003f46270 */
[----:B------:R-:W-:-:S02]  /*4e20*/  IMAD.MOV.U32 R5, RZ, RZ, R8 ;  /* 0x000000ffff057224 */ /* 0x000fc400078e0008 */
[----:B------:R-:W-:Y:S02]  /*4e30*/  VIADD R8, R23, 0x1b3 ;  /* 0x000001b317087836 */ /* 0x000fe40000000000 */
[----:B------:R-:W-:Y:S02]  /*4e40*/  @!P4 IMAD.MOV R11, RZ, RZ, -R11 ;  /* 0x000000ffff0bc224 */ /* 0x000fe400078e0a0b */
[--C-:B------:R-:W-:Y:S01]  /*4e50*/  @!P5 IMAD.IADD R10, R10, 0x1, -R12.reuse ;  /* 0x000000010a0ad824 */ /* 0x100fe200078e0a0c */
[----:B------:R-:W-:Y:S01]  /*4e60*/  IABS R15, R8 ;  /* 0x00000008000f7213 */ /* 0x000fe20000000000 */
[----:B------:R-:W-:Y:S01]  /*4e70*/  IMAD.HI.U32 R17, R0, R6, RZ ;  /* 0x0000000600117227 */ /* 0x000fe200078e00ff */
[----:B------:R0:W-:Y:S02]  /*4e80*/  STL [R1+0x6c8], R11 ;  /* 0x0006c80b01007387 */ /* 0x0001e40000100800 */
[----:B------:R-:W-:Y:S01]  /*4e90*/  ISETP.GT.U32.AND P4, PT, R12, R10, PT ;  /* 0x0000000a0c00720c */ /* 0x000fe20003f84070 */
[----:B------:R-:W-:Y:S01]  /*4ea0*/  @!P6 IMAD.IADD R4, R4, 0x1, -R12 ;  /* 0x000000010404e824 */ /* 0x000fe200078e0a0c */
[----:B------:R-:W-:Y:S01]  /*4eb0*/  ISETP.GE.AND P6, PT, R2, RZ, PT ;  /* 0x000000ff0200720c */ /* 0x000fe20003fc6270 */
[----:B------:R-:W-:-:S03]  /*4ec0*/  IMAD.HI.U32 R13, R0, R15, RZ ;  /* 0x0000000f000d7227 */ /* 0x000fc600078e00ff */
[----:B------:R-:W-:Y:S01]  /*4ed0*/  ISETP.GT.U32.AND P5, PT, R12, R4, PT ;  /* 0x000000040c00720c */ /* 0x000fe20003fa4070 */
[----:B------:R-:W-:Y:S02]  /*4ee0*/  IMAD.MOV R17, RZ, RZ, -R17 ;  /* 0x000000ffff117224 */ /* 0x000fe400078e0a11 */
[----:B------:R-:W-:Y:S02]  /*4ef0*/  IMAD.MOV R13, RZ, RZ, -R13 ;  /* 0x000000ffff0d7224 */ /* 0x000fe400078e0a0d */
[----:B------:R-:W-:-:S04]  /*4f00*/  IMAD.HI.U32 R18, R0, R5, RZ ;  /* 0x0000000500127227 */ /* 0x000fc800078e00ff */
[C---:B------:R-:W-:Y:S02]  /*4f10*/  IMAD R6, R12.reuse, R17, R6 ;  /* 0x000000110c067224 */ /* 0x040fe400078e0206 */
[----:B------:R-:W-:Y:S02]  /*4f20*/  IMAD.MOV.U32 R19, RZ, RZ, R9 ;  /* 0x000000ffff137224 */ /* 0x000fe400078e0009 */
[C---:B------:R-:W-:Y:S02]  /*4f30*/  IMAD R13, R12.reuse, R13, R15 ;  /* 0x0000000d0c0d7224 */ /* 0x040fe400078e020f */
[----:B------:R-:W-:Y:S02]  /*4f40*/  IMAD.MOV R18, RZ, RZ, -R18 ;  /* 0x000000ffff127224 */ /* 0x000fe400078e0a12 */
[----:B0-----:R-:W-:Y:S02]  /*4f50*/  IMAD.MOV.U32 R11, RZ, RZ, R14 ;  /* 0x000000ffff0b7224 */ /* 0x001fe400078e000e */
[----:B------:R-:W-:Y:S01]  /*4f60*/  @!P0 IMAD.MOV R19, RZ, RZ, -R19 ;  /* 0x000000ffff138224 */ /* 0x000fe200078e0a13 */
[----:B------:R-:W-:Y:S01]  /*4f70*/  ISETP.GT.U32.AND P0, PT, R12, R6, PT ;  /* 0x000000060c00720c */ /* 0x000fe20003f04070 */
[----:B------:R-:W-:-:S02]  /*4f80*/  IMAD.MOV.U32 R9, RZ, RZ, R16 ;  /* 0x000000ffff097224 */ /* 0x000fc400078e0010 */
[--C-:B------:R-:W-:Y:S01]  /*4f90*/  @!P4 IMAD.IADD R10, R10, 0x1, -R12.reuse ;  /* 0x000000010a0ac824 */ /* 0x100fe200078e0a0c */
[C---:B------:R-:W-:Y:S01]  /*4fa0*/  ISETP.GT.U32.AND P4, PT, R12.reuse, R13, PT ;  /* 0x0000000d0c00720c */ /* 0x040fe20003f84070 */
[C---:B------:R-:W-:Y:S01]  /*4fb0*/  IMAD R5, R12.reuse, R18, R5 ;  /* 0x000000120c057224 */ /* 0x040fe200078e0205 */
[----:B------:R-:W-:Y:S01]  /*4fc0*/  STL [R1+0x6c4], R19 ;  /* 0x0006c41301007387 */ /* 0x000fe20000100800 */
[----:B------:R-:W-:Y:S01]  /*4fd0*/  @!P1 IMAD.MOV R11, RZ, RZ, -R11 ;  /* 0x000000ffff0b9224 */ /* 0x000fe200078e0a0b */
[----:B------:R-:W-:Y:S01]  /*4fe0*/  ISETP.GE.AND P1, PT, R3, RZ, PT ;  /* 0x000000ff0300720c */ /* 0x000fe20003f26270 */
[----:B------:R-:W-:Y:S01]  /*4ff0*/  @!P3 IMAD.MOV R9, RZ, RZ, -R9 ;  /* 0x000000ffff09b224 */ /* 0x000fe200078e0a09 */
[----:B------:R-:W-:Y:S01]  /*5000*/  ISETP.GT.U32.AND P3, PT, R12, R5, PT ;  /* 0x000000050c00720c */ /* 0x000fe20003f64070 */
[--C-:B------:R-:W-:Y:S01]  /*5010*/  @!P5 IMAD.IADD R4, R4, 0x1, -R12.reuse ;  /* 0x000000010404d824 */ /* 0x100fe200078e0a0c */
[----:B------:R0:W-:Y:S01]  /*5020*/  STL [R1+0x6c0], R11 ;  /* 0x0006c00b01007387 */ /* 0x0001e20000100800 */
[----:B------:R-:W-:Y:S01]  /*5030*/  VIADD R2, R23, 0x1b2 ;  /* 0x000001b217027836 */ /* 0x000fe20000000000 */
[----:B------:R-:W-:Y:S01]  /*5040*/  ISETP.GE.AND P5, PT, R7, RZ, PT ;  /* 0x000000ff0700720c */ /* 0x000fe20003fa6270 */
[--C-:B------:R-:W-:Y:S01]  /*5050*/  @!P0 IMAD.IADD R6, R6, 0x1, -R12.reuse ;  /* 0x0000000106068824 */ /* 0x100fe200078e0a0c */
[----:B------:R1:W-:Y:S01]  /*5060*/  STL [R1+0x6bc], R9 ;  /* 0x0006bc0901007387 */ /* 0x0003e20000100800 */
[----:B------:R-:W-:Y:S01]  /*5070*/  ISETP.GE.AND P0, PT, R8, RZ, PT ;  /* 0x000000ff0800720c */ /* 0x000fe20003f06270 */
[----:B------:R-:W-:Y:S01]  /*5080*/  @!P4 IMAD.IADD R13, R13, 0x1, -R12 ;  /* 0x000000010d0dc824 */ /* 0x000fe200078e0a0c */
[----:B------:R-:W-:Y:S01]  /*5090*/  IABS R17, R2 ;  /* 0x0000000200117213 */ /* 0x000fe20000000000 */
[----:B------:R-:W-:-:S02]  /*50a0*/  VIADD R7, R23, 0x1b0 ;  /* 0x000001b017077836 */ /* 0x000fc40000000000 */
[----:B0-----:R-:W-:Y:S01]  /*50b0*/  IMAD.MOV.U32 R11, RZ, RZ, R4 ;  /* 0x000000ffff0b7224 */ /* 0x001fe200078e0004 */
[C---:B------:R-:W-:Y:S01]  /*50c0*/  ISETP.GT.U32.AND P4, PT, R12.reuse, R13, PT ;  /* 0x0000000d0c00720c */ /* 0x040fe20003f84070 */
[----:B------:R-:W-:Y:S01]  /*50d0*/  @!P3 IMAD.IADD R5, R5, 0x1, -R12 ;  /* 0x000000010505b824 */ /* 0x000fe200078e0a0c */
[C---:B------:R-:W-:Y:S01]  /*50e0*/  ISETP.GT.U32.AND P3, PT, R12.reuse, R6, PT ;  /* 0x000000060c00720c */ /* 0x040fe20003f64070 */
[----:B-1----:R-:W-:Y:S01]  /*50f0*/  VIADD R9, R23, 0x1b1 ;  /* 0x000001b117097836 */ /* 0x002fe20000000000 */
[----:B------:R-:W-:Y:S01]  /*5100*/  IABS R4, R7 ;  /* 0x0000000700047213 */ /* 0x000fe20000000000 */
[----:B------:R-:W-:Y:S01]  /*5110*/  @!P2 IMAD.MOV R11, RZ, RZ, -R11 ;  /* 0x000000ffff0ba224 */ /* 0x000fe200078e0a0b */
[----:B------:R-:W-:Y:S01]  /*5120*/  ISETP.GT.U32.AND P2, PT, R12, R5, PT ;  /* 0x000000050c00720c */ /* 0x000fe20003f44070 */
[----:B------:R-:W-:Y:S01]  /*5130*/  IMAD.HI.U32 R3, R0, R17, RZ ;  /* 0x0000001100037227 */ /* 0x000fe200078e00ff */
[----:B------:R-:W-:Y:S02]  /*5140*/  IABS R8, R9 ;  /* 0x0000000900087213 */ /* 0x000fe40000000000 */
[----:B------:R0:W-:Y:S01]  /*5150*/  STL [R1+0x6b8], R11 ;  /* 0x0006b80b01007387 */ /* 0x0001e20000100800 */
[----:B------:R-:W-:-:S02]  /*5160*/  IMAD.MOV R3, RZ, RZ, -R3 ;  /* 0x000000ffff037224 */ /* 0x000fc400078e0a03 */
[--C-:B------:R-:W-:Y:S02]  /*5170*/  @!P4 IMAD.IADD R13, R13, 0x1, -R12.reuse ;  /* 0x000000010d0dc824 */ /* 0x100fe400078e0a0c */
[----:B------:R-:W-:Y:S02]  /*5180*/  IMAD R3, R12, R3, R17 ;  /* 0x000000030c037224 */ /* 0x000fe400078e0211 */
[--C-:B------:R-:W-:Y:S02]  /*5190*/  @!P3 IMAD.IADD R6, R6, 0x1, -R12.reuse ;  /* 0x000000010606b824 */ /* 0x100fe400078e0a0c */
[----:B------:R-:W-:Y:S01]  /*51a0*/  @!P2 IMAD.IADD R5, R5, 0x1, -R12 ;  /* 0x000000010505a824 */ /* 0x000fe200078e0a0c */
[----:B------:R-:W-:Y:S01]  /*51b0*/  ISETP.GT.U32.AND P3, PT, R12, R3, PT ;  /* 0x000000030c00720c */ /* 0x000fe20003f64070 */
[----:B0-----:R-:W-:Y:S01]  /*51c0*/  IMAD.MOV.U32 R11, RZ, RZ, R10 ;  /* 0x000000ffff0b7224 */ /* 0x001fe200078e000a */
[----:B------:R-:W-:Y:S01]  /*51d0*/  ISETP.GE.AND P2, PT, R9, RZ, PT ;  /* 0x000000ff0900720c */ /* 0x000fe20003f46270 */
[----:B------:R-:W-:-:S04]  /*51e0*/  IMAD.HI.U32 R10, R0, R8, RZ ;  /* 0x00000008000a7227 */ /* 0x000fc800078e00ff */
[----:B------:R-:W-:Y:S02]  /*51f0*/  IMAD.MOV R10, RZ, RZ, -R10 ;  /* 0x000000ffff0a7224 */ /* 0x000fe400078e0a0a */
[----:B------:R-:W-:Y:S01]  /*5200*/  @!P6 IMAD.MOV R11, RZ, RZ, -R11 ;  /* 0x000000ffff0be224 */ /* 0x000fe200078e0a0b */
[----:B------:R-:W-:Y:S01]  /*5210*/  ISETP.GE.AND P6, PT, R2, RZ, PT ;  /* 0x000000ff0200720c */ /* 0x000fe20003fc6270 */
[----:B------:R-:W-:Y:S02]  /*5220*/  IMAD R2, R12, R10, R8 ;  /* 0x0000000a0c027224 */ /* 0x000fe400078e0208 */
[----:B------:R-:W-:Y:S01]  /*5230*/  VIADD R8, R23, 0x1af ;  /* 0x000001af17087836 */ /* 0x000fe20000000000 */
[----:B------:R0:W-:Y:S01]  /*5240*/  STL [R1+0x6b4], R11 ;  /* 0x0006b40b01007387 */ /* 0x0001e20000100800 */
[----:B------:R-:W-:Y:S01]  /*5250*/  IMAD.HI.U32 R10, R0, R4, RZ ;  /* 0x00000004000a7227 */ /* 0x000fe200078e00ff */
[----:B------:R-:W-:Y:S02]  /*5260*/  ISETP.GT.U32.AND P4, PT, R12, R2, PT ;  /* 0x000000020c00720c */ /* 0x000fe40003f84070 */
[----:B------:R-:W-:Y:S01]  /*5270*/  IABS R14, R8 ;  /* 0x00000008000e7213 */ /* 0x000fe20000000000 */
[----:B------:R-:W-:Y:S01]  /*5280*/  @!P3 IMAD.IADD R3, R3, 0x1, -R12 ;  /* 0x000000010303b824 */ /* 0x000fe200078e0a0c */
[----:B------:R-:W-:Y:S01]  /*5290*/  ISETP.GE.AND P3, PT, R7, RZ, PT ;  /* 0x000000ff0700720c */ /* 0x000fe20003f66270 */
[----:B------:R-:W-:-:S02]  /*52a0*/  IMAD.MOV R10, RZ, RZ, -R10 ;  /* 0x000000ffff0a7224 */ /* 0x000fc400078e0a0a */
[----:B------:R-:W-:Y:S02]  /*52b0*/  VIADD R9, R23, 0x1ae ;  /* 0x000001ae17097836 */ /* 0x000fe40000000000 */
[----:B0-----:R-:W-:Y:S02]  /*52c0*/  IMAD.MOV.U32 R11, RZ, RZ, R6 ;  /* 0x000000ffff0b7224 */ /* 0x001fe400078e0006 */
[----:B------:R-:W-:Y:S01]  /*52d0*/  IMAD.HI.U32 R6, R0, R14, RZ ;  /* 0x0000000e00067227 */ /* 0x000fe200078e00ff */
[----:B------:R-:W-:-:S03]  /*52e0*/  IABS R15, R9 ;  /* 0x00000009000f7213 */ /* 0x000fc60000000000 */
[----:B------:R-:W-:Y:S02]  /*52f0*/  @!P4 IMAD.IADD R2, R2, 0x1, -R12 ;  /* 0x000000010202c824 */ /* 0x000fe400078e0a0c */
[----:B------:R-:W-:Y:S01]  /*5300*/  @!P1 IMAD.MOV R11, RZ, RZ, -R11 ;  /* 0x000000ffff0b9224 */ /* 0x000fe200078e0a0b */
[C---:B------:R-:W-:Y:S01]  /*5310*/  ISETP.GT.U32.AND P1, PT, R12.reuse, R3, PT ;  /* 0x000000030c00720c */ /* 0x040fe20003f24070 */
[C---:B------:R-:W-:Y:S01]  /*5320*/  IMAD R4, R12.reuse, R10, R4 ;  /* 0x0000000a0c047224 */ /* 0x040fe200078e0204 */
[C---:B------:R-:W-:Y:S01]  /*5330*/  ISETP.GT.U32.AND P4, PT, R12.reuse, R2, PT ;  /* 0x000000020c00720c */ /* 0x040fe20003f84070 */
[----:B------:R-:W-:Y:S01]  /*5340*/  IMAD.MOV.U32 R16, RZ, RZ, R5 ;  /* 0x000000ffff107224 */ /* 0x000fe200078e0005 */
[----:B------:R0:W-:Y:S01]  /*5350*/  STL [R1+0x6b0], R11 ;  /* 0x0006b00b01007387 */ /* 0x0001e20000100800 */
[----:B------:R-:W-:Y:S02]  /*5360*/  IMAD.MOV R6, RZ, RZ, -R6 ;  /* 0x000000ffff067224 */ /* 0x000fe400078e0a06 */
[----:B------:R-:W-:Y:S01]  /*5370*/  @!P5 IMAD.MOV R16, RZ, RZ, -R16 ;  /* 0x000000ffff10d224 */ /* 0x000fe200078e0a10 */
[C---:B------:R-:W-:Y:S01]  /*5380*/  ISETP.GT.U32.AND P5, PT, R12.reuse, R4, PT ;  /* 0x000000040c00720c */ /* 0x040fe20003fa4070 */
[----:B------:R-:W-:-:S02]  /*5390*/  IMAD R14, R12, R6, R14 ;  /* 0x000000060c0e7224 */ /* 0x000fc400078e020e */
[----:B------:R-:W-:Y:S01]  /*53a0*/  IMAD.HI.U32 R5, R0, R15, RZ ;  /* 0x0000000f00057227 */ /* 0x000fe200078e00ff */
[----:B------:R-:W-:Y:S03]  /*53b0*/  STL [R1+0x6ac], R16 ;  /* 0x0006ac1001007387 */ /* 0x000fe60000100800 */
[--C-:B------:R-:W-:Y:S01]  /*53c0*/  @!P4 IMAD.IADD R2, R2, 0x1, -R12.reuse ;  /* 0x000000010202c824 */ /* 0x100fe200078e0a0c */
[----:B------:R-:W-:Y:S01]  /*53d0*/  ISETP.GT.U32.AND P4, PT, R12, R14, PT ;  /* 0x0000000e0c00720c */ /* 0x000fe20003f84070 */
[----:B------:R-:W-:Y:S02]  /*53e0*/  IMAD.MOV R7, RZ, RZ, -R5 ;  /* 0x000000ffff077224 */ /* 0x000fe400078e0a05 */
[----:B------:R-:W-:Y:S01]  /*53f0*/  @!P1 IMAD.IADD R3, R3, 0x1, -R12 ;  /* 0x0000000103039824 */ /* 0x000fe200078e0a0c */
[----:B------:R-:W-:Y:S01]  /*5400*/  ISETP.GE.AND P1, PT, R9, RZ, PT ;  /* 0x000000ff0900720c */ /* 0x000fe20003f26270 */
[----:B0-----:R-:W-:-:S02]  /*5410*/  IMAD.MOV.U32 R11, RZ, RZ, R13 ;  /* 0x000000ffff0b7224 */ /* 0x001fc400078e000d */
[----:B------:R-:W-:Y:S02]  /*5420*/  IMAD R9, R12, R7, R15 ;  /* 0x000000070c097224 */ /* 0x000fe400078e020f */
[----:B------:R-:W-:Y:S02]  /*5430*/  IMAD.MOV.U32 R13, RZ, RZ, R3 ;  /* 0x000000ffff0d7224 */ /* 0x000fe400078e0003 */
[--C-:B------:R-:W-:Y:S02]  /*5440*/  @!P5 IMAD.IADD R4, R4, 0x1, -R12.reuse ;  /* 0x000000010404d824 */ /* 0x100fe400078e0a0c */
[----:B------:R-:W-:Y:S01]  /*5450*/  @!P6 IMAD.MOV R13, RZ, RZ, -R13 ;  /* 0x000000ffff0de224 */ /* 0x000fe200078e0a0d */
[----:B------:R-:W-:Y:S01]  /*5460*/  ISETP.GT.U32.AND P6, PT, R12, R9, PT ;  /* 0x000000090c00720c */ /* 0x000fe20003fc4070 */
[----:B------:R-:W-:Y:S01]  /*5470*/  @!P4 IMAD.IADD R14, R14, 0x1, -R12 ;  /* 0x000000010e0ec824 */ /* 0x000fe200078e0a0c */
[----:B------:R-:W-:Y:S01]  /*5480*/  ISETP.GT.U32.AND P5, PT, R12, R4, PT ;  /* 0x000000040c00720c */ /* 0x000fe20003fa4070 */
[----:B------:R-:W-:-:S02]  /*5490*/  VIADD R5, R23, 0x1ad ;  /* 0x000001ad17057836 */ /* 0x000fc40000000000 */
[C---:B------:R-:W-:Y:S01]  /*54a0*/  VIADD R7, R23.reuse, 0x1ac ;  /* 0x000001ac17077836 */ /* 0x040fe20000000000 */
[----:B------:R-:W-:Y:S01]  /*54b0*/  ISETP.GT.U32.AND P4, PT, R12, R14, PT ;  /* 0x0000000e0c00720c */ /* 0x000fe20003f84070 */
[----:B------:R-:W-:Y:S01]  /*54c0*/  @!P0 IMAD.MOV R11, RZ, RZ, -R11 ;  /* 0x000000ffff0b8224 */ /* 0x000fe200078e0a0b */
[----:B------:R-:W-:Y:S01]  /*54d0*/  ISETP.GE.AND P0, PT, R8, RZ, PT ;  /* 0x000000ff0800720c */ /* 0x000fe20003f06270 */
[C---:B------:R-:W-:Y:S01]  /*54e0*/  VIADD R6, R23.reuse, 0x1ab ;  /* 0x000001ab17067836 */ /* 0x040fe20000000000 */
[----:B------:R-:W-:Y:S01]  /*54f0*/  IABS R8, R5 ;  /* 0x0000000500087213 */ /* 0x000fe20000000000 */
[----:B------:R-:W-:Y:S01]  /*5500*/  VIADD R15, R23, 0x1aa ;  /* 0x000001aa170f7836 */ /* 0x000fe20000000000 */
[----:B------:R-:W-:Y:S01]  /*5510*/  IABS R10, R7 ;  /* 0x00000007000a7213 */ /* 0x000fe20000000000 */
[----:B------:R0:W-:Y:S01]  /*5520*/  STL [R1+0x6a8], R11 ;  /* 0x0006a80b01007387 */ /* 0x0001e20000100800 */
[--C-:B------:R-:W-:Y:S01]  /*5530*/  @!P6 IMAD.IADD R9, R9, 0x1, -R12.reuse ;  /* 0x000000010909e824 */ /* 0x100fe200078e0a0c */
[----:B------:R-:W-:Y:S01]  /*5540*/  IABS R3, R6 ;  /* 0x0000000600037213 */ /* 0x000fe20000000000 */
[----:B------:R-:W-:Y:S01]  /*5550*/  @!P5 IMAD.IADD R4, R4, 0x1, -R12 ;  /* 0x000000010404d824 */ /* 0x000fe200078e0a0c */
[----:B------:R-:W-:Y:S01]  /*5560*/  ISETP.GE.AND P5, PT, R7, RZ, PT ;  /* 0x000000ff0700720c */ /* 0x000fe20003fa6270 */
[----:B------:R-:W-:Y:S01]  /*5570*/  IMAD.HI.U32 R7, R0, R10, RZ ;  /* 0x0000000a00077227 */ /* 0x000fe200078e00ff */
[----:B------:R-:W-:Y:S01]  /*5580*/  ISETP.GT.U32.AND P6, PT, R12, R9, PT ;  /* 0x000000090c00720c */ /* 0x000fe20003fc4070 */
[----:B------:R1:W-:Y:S02]  /*5590*/  STL [R1+0x6a4], R13 ;  /* 0x0006a40d01007387 */ /* 0x0003e40000100800 */
[----:B------:R-:W-:-:S02]  /*55a0*/  IMAD.MOV R7, RZ, RZ, -R7 ;  /* 0x000000ffff077224 */ /* 0x000fc400078e0a07 */
[----:B0-----:R-:W-:Y:S02]  /*55b0*/  IMAD.MOV.U32 R11, RZ, RZ, R2 ;  /* 0x000000ffff0b7224 */ /* 0x001fe400078e0002 */
[----:B------:R-:W-:-:S04]  /*55c0*/  IMAD.HI.U32 R2, R0, R8, RZ ;  /* 0x0000000800027227 */ /* 0x000fc800078e00ff */
[----:B------:R-:W-:Y:S01]  /*55d0*/  @!P2 IMAD.MOV R11, RZ, RZ, -R11 ;  /* 0x000000ffff0ba224 */ /* 0x000fe200078e0a0b */
[----:B------:R-:W-:Y:S01]  /*55e0*/  ISETP.GE.AND P2, PT, R5, RZ, PT ;  /* 0x000000ff0500720c */ /* 0x000fe20003f46270 */
[----:B------:R-:W-:Y:S02]  /*55f0*/  IMAD.MOV R2, RZ, RZ, -R2 ;  /* 0x000000ffff027224 */ /* 0x000fe400078e0a02 */
[----:B------:R-:W-:Y:S01]  /*5600*/  @!P4 IMAD.IADD R14, R14, 0x1, -R12 ;  /* 0x000000010e0ec824 */ /* 0x000fe200078e0a0c */
[----:B------:R0:W-:Y:S01]  /*5610*/  STL [R1+0x6a0], R11 ;  /* 0x0006a00b01007387 */ /* 0x0001e20000100800 */
[----:B------:R-:W-:Y:S02]  /*5620*/  IMAD.MOV.U32 R5, RZ, RZ, R3 ;  /* 0x000000ffff057224 */ /* 0x000fe400078e0003 */
[----:B------:R-:W-:Y:S02]  /*5630*/  IMAD R3, R12, R2, R8 ;  /* 0x000000020c037224 */ /* 0x000fe400078e0208 */
[----:B------:R-:W-:-:S02]  /*5640*/  IMAD.MOV.U32 R2, RZ, RZ, R14 ;  /* 0x000000ffff027224 */ /* 0x000fc400078e000e */
[----:B-1----:R-:W-:Y:S01]  /*5650*/  IMAD.HI.U32 R13, R0, R5, RZ ;  /* 0x00000005000d7227 */ /* 0x002fe200078e00ff */
[----:B------:R-:W-:-:S03]  /*5660*/  ISETP.GT.U32.AND P4, PT, R12, R3, PT ;  /* 0x000000030c00720c */ /* 0x000fc60003f84070 */
[----:B0-----:R-:W-:Y:S02]  /*5670*/  IMAD.MOV.U32 R11, RZ, RZ, R4 ;  /* 0x000000ffff0b7224 */ /* 0x001fe400078e0004 */
[----:B------:R-:W-:Y:S02]  /*5680*/  IMAD R4, R12, R7, R10 ;  /* 0x000000070c047224 */ /* 0x000fe400078e020a */
[----:B------:R-:W-:Y:S01]  /*5690*/  @!P3 IMAD.MOV R11, RZ, RZ, -R11 ;  /* 0x000000ffff0bb224 */ /* 0x000fe200078e0a0b */
[----:B------:R-:W-:Y:S01]  /*56a0*/  ISETP.GE.AND P3, PT, R6, RZ, PT ;  /* 0x000000ff0600720c */ /* 0x000fe20003f66270 */
[----:B------:R-:W-:Y:S01]  /*56b0*/  @!P0 IMAD.MOV R2, RZ, RZ, -R2 ;  /* 0x000000ffff028224 */ /* 0x000fe200078e0a02 */
[C---:B------:R-:W-:Y:S01]  /*56c0*/  ISETP.GT.U32.AND P0, PT, R12.reuse, R4, PT ;  /* 0x000000040c00720c */ /* 0x040fe20003f04070 */
[----:B------:R-:W-:Y:S01]  /*56d0*/  IMAD.MOV R13, RZ, RZ, -R13 ;  /* 0x000000ffff0d7224 */ /* 0x000fe200078e0a0d */
[----:B------:R0:W-:Y:S01]  /*56e0*/  STL [R1+0x69c], R11 ;  /* 0x00069c0b01007387 */ /* 0x0001e20000100800 */
[--C-:B------:R-:W-:Y:S01]  /*56f0*/  @!P6 IMAD.IADD R9, R9, 0x1, -R12.reuse ;  /* 0x000000010909e824 */ /* 0x100fe200078e0a0c */
[----:B------:R-:W-:Y:S01]  /*5700*/  ISETP.GE.AND P6, PT, R15, RZ, PT ;  /* 0x000000ff0f00720c */ /* 0x000fe20003fc6270 */
[----:B------:R-:W-:Y:S01]  /*5710*/  IMAD R7, R12, R13, R5 ;  /* 0x0000000d0c077224 */ /* 0x000fe200078e0205 */
[----:B------:R-:W-:Y:S01]  /*5720*/  IABS R15, R15 ;  /* 0x0000000f000f7213 */ /* 0x000fe20000000000 */
[----:B------:R-:W-:Y:S01]  /*5730*/  @!P4 IMAD.IADD R3, R3, 0x1, -R12 ;  /* 0x000000010303c824 */ /* 0x000fe200078e0a0c */
[----:B------:R1:W-:Y:S01]  /*5740*/  STL [R1+0x698], R2 ;  /* 0x0006980201007387 */ /* 0x0003e20000100800 */
[----:B------:R-:W-:-:S02]  /*5750*/  VIADD R10, R23, 0x1a9 ;  /* 0x000001a9170a7836 */ /* 0x000fc40000000000 */
[----:B------:R-:W-:Y:S01]  /*5760*/  IMAD.HI.U32 R16, R0, R15, RZ ;  /* 0x0000000f00107227 */ /* 0x000fe200078e00ff */
[----:B------:R-:W-:Y:S02]  /*5770*/  ISETP.GT.U32.AND P4, PT, R12, R3, PT ;  /* 0x000000030c00720c */ /* 0x000fe40003f84070 */
[----:B------:R-:W-:Y:S01]  /*5780*/  IABS R13, R10 ;  /* 0x0000000a000d7213 */ /* 0x000fe20000000000 */
[----:B0-----:R-:W-:Y:S02]  /*5790*/  IMAD.MOV.U32 R11, RZ, RZ, R9 ;  /* 0x000000ffff0b7224 */ /* 0x001fe400078e0009 */
[----:B------:R-:W-:Y:S02]  /*57a0*/  @!P0 IMAD.IADD R4, R4, 0x1, -R12 ;  /* 0x0000000104048824 */ /* 0x000fe400078e0a0c */
[----:B------:R-:W-:Y:S01]  /*57b0*/  @!P1 IMAD.MOV R11, RZ, RZ, -R11 ;  /* 0x000000ffff0b9224 */ /* 0x000fe200078e0a0b */
[C---:B------:R-:W-:Y:S01]  /*57c0*/  ISETP.GT.U32.AND P1, PT, R12.reuse, R7, PT ;  /* 0x000000070c00720c */ /* 0x040fe20003f24070 */
[C---:B------:R-:W-:Y:S01]  /*57d0*/  VIADD R5, R23.reuse, 0x1a8 ;  /* 0x000001a817057836 */ /* 0x040fe20000000000 */
[----:B------:R-:W-:Y:S01]  /*57e0*/  ISETP.GT.U32.AND P0, PT, R12, R4, PT ;  /* 0x000000040c00720c */ /* 0x000fe20003f04070 */
[----:B------:R-:W-:Y:S01]  /*57f0*/  VIADD R8, R23, 0x1a7 ;  /* 0x000001a717087836 */ /* 0x000fe20000000000 */
[----:B------:R0:W-:Y:S01]  /*5800*/  STL [R1+0x694], R11 ;  /* 0x0006940b01007387 */ /* 0x0001e20000100800 */
[----:B------:R-:W-:Y:S01]  /*5810*/  IMAD.HI.U32 R14, R0, R13, RZ ;  /* 0x0000000d000e7227 */ /* 0x000fe200078e00ff */
[----:B------:R-:W-:-:S02]  /*5820*/  IABS R6, R5 ;  /* 0x0000000500067213 */ /* 0x000fc40000000000 */
[----:B-1----:R-:W-:Y:S01]  /*5830*/  IABS R2, R8 ;  /* 0x0000000800027213 */ /* 0x002fe20000000000 */
[----:B------:R-:W-:Y:S02]  /*5840*/  IMAD.MOV R16, RZ, RZ, -R16 ;  /* 0x000000ffff107224 */ /* 0x000fe400078e0a10 */
[--C-:B------:R-:W-:Y:S01]  /*5850*/  @!P4 IMAD.IADD R3, R3, 0x1, -R12.reuse ;  /* 0x000000010303c824 */ /* 0x100fe200078e0a0c */
[----:B------:R-:W-:Y:S01]  /*5860*/  ISETP.GE.AND P4, PT, R10, RZ, PT ;  /* 0x000000ff0a00720c */ /* 0x000fe20003f86270 */
[----:B------:R-:W-:Y:S02]  /*5870*/  @!P1 IMAD.IADD R7, R7, 0x1, -R12 ;  /* 0x0000000107079824 */ /* 0x000fe400078e0a0c */
[----:B------:R-:W-:Y:S02]  /*5880*/  IMAD.MOV R14, RZ, RZ, -R14 ;  /* 0x000000ffff0e7224 */ /* 0x000fe400078e0a0e */
[C---:B------:R-:W-:Y:S01]  /*5890*/  IMAD R10, R12.reuse, R16, R15 ;  /* 0x000000100c0a7224 */ /* 0x040fe200078e020f */
[----:B------:R-:W-:Y:S01]  /*58a0*/  ISETP.GT.U32.AND P1, PT, R12, R7, PT ;  /* 0x000000070c00720c */ /* 0x000fe20003f24070 */
[----:B------:R-:W-:-:S02]  /*58b0*/  @!P0 IMAD.IADD R4, R4, 0x1, -R12 ;  /* 0x0000000104048824 */ /* 0x000fc400078e0a0c */
[----:B------:R-:W-:Y:S01]  /*58c0*/  IMAD.MOV.U32 R17, RZ, RZ, R3 ;  /* 0x000000ffff117224 */ /* 0x000fe200078e0003 */
[C---:B------:R-:W-:Y:S01]  /*58d0*/  ISETP.GT.U32.AND P0, PT, R12.reuse, R10, PT ;  /* 0x0000000a0c00720c */ /* 0x040fe20003f04070 */
[----:B------:R-:W-:Y:S02]  /*58e0*/  IMAD R13, R12, R14, R13 ;  /* 0x0000000e0c0d7224 */ /* 0x000fe400078e020d */
[----:B0-----:R-:W-:Y:S02]  /*58f0*/  IMAD.MOV.U32 R11, RZ, RZ, R4 ;  /* 0x000000ffff0b7224 */ /* 0x001fe400078e0004 */
[----:B------:R-:W-:-:S04]  /*5900*/  IMAD.HI.U32 R9, R0, R6, RZ ;  /* 0x0000000600097227 */ /* 0x000fc800078e00ff */
[----:B------:R-:W-:-:S04]  /*5910*/  IMAD.HI.U32 R15, R0, R2, RZ ;  /* 0x00000002000f7227 */ /* 0x000fc800078e00ff */
[----:B------:R-:W-:Y:S01]  /*5920*/  @!P2 IMAD.MOV R17, RZ, RZ, -R17 ;  /* 0x000000ffff11a224 */ /* 0x000fe200078e0a11 */
[C---:B------:R-:W-:Y:S01]  /*5930*/  ISETP.GT.U32.AND P2, PT, R12.reuse, R13, PT ;  /* 0x0000000d0c00720c */ /* 0x040fe20003f44070 */
[----:B------:R-:W-:Y:S01]  /*5940*/  @!P5 IMAD.MOV R11, RZ, RZ, -R11 ;  /* 0x000000ffff0bd224 */ /* 0x000fe200078e0a0b */
[----:B------:R-:W-:Y:S01]  /*5950*/  ISETP.GE.AND P5, PT, R5, RZ, PT ;  /* 0x000000ff0500720c */ /* 0x000fe20003fa6270 */
[----:B------:R-:W-:Y:S01]  /*5960*/  IMAD.MOV R14, RZ, RZ, -R9 ;  /* 0x000000ffff0e7224 */ /* 0x000fe200078e0a09 */
[----:B------:R-:W-:Y:S01]  /*5970*/  STL [R1+0x690], R17 ;  /* 0x0006901101007387 */ /* 0x000fe20000100800 */
[----:B------:R-:W-:Y:S02]  /*5980*/  IMAD.MOV R9, RZ, RZ, -R15 ;  /* 0x000000ffff097224 */ /* 0x000fe400078e0a0f */
[----:B------:R-:W-:Y:S01]  /*5990*/  @!P1 IMAD.IADD R7, R7, 0x1, -R12 ;  /* 0x0000000107079824 */ /* 0x000fe200078e0a0c */
[----:B------:R0:W-:Y:S01]  /*59a0*/  STL [R1+0x68c], R11 ;  /* 0x00068c0b01007387 */ /* 0x0001e20000100800 */
[----:B------:R-:W-:-:S02]  /*59b0*/  IMAD R2, R12, R9, R2 ;  /* 0x000000090c027224 */ /* 0x000fc400078e0202 */
[----:B------:R-:W-:Y:S02]  /*59c0*/  IMAD R3, R12, R14, R6 ;  /* 0x0000000e0c037224 */ /* 0x000fe400078e0206 */
[----:B------:R-:W-:Y:S02]  /*59d0*/  VIADD R4, R23, 0x1a6 ;  /* 0x000001a617047836 */ /* 0x000fe40000000000 */
[--C-:B------:R-:W-:Y:S01]  /*59e0*/  @!P0 IMAD.IADD R10, R10, 0x1, -R12.reuse ;  /* 0x000000010a0a8824 */ /* 0x100fe200078e0a0c */
[C---:B------:R-:W-:Y:S01]  /*59f0*/  ISETP.GT.U32.AND P1, PT, R12.reuse, R3, PT ;  /* 0x000000030c00720c */ /* 0x040fe20003f24070 */
[----:B------:R-:W-:Y:S01]  /*5a00*/  @!P2 IMAD.IADD R13, R13, 0x1, -R12 ;  /* 0x000000010d0da824 */ /* 0x000fe200078e0a0c */
[----:B------:R-:W-:Y:S01]  /*5a10*/  IABS R14, R4 ;  /* 0x00000004000e7213 */ /* 0x000fe20000000000 */
[----:B0-----:R-:W-:Y:S01]  /*5a20*/  IMAD.MOV.U32 R11, RZ, RZ, R7 ;  /* 0x000000ffff0b7224 */ /* 0x001fe200078e0007 */
[C---:B------:R-:W-:Y:S01]  /*5a30*/  ISETP.GT.U32.AND P0, PT, R12.reuse, R10, PT ;  /* 0x0000000a0c00720c */ /* 0x040fe20003f04070 */
[----:B------:R-:W-:Y:S01]  /*5a40*/  VIADD R5, R23, 0x1a5 ;  /* 0x000001a517057836 */ /* 0x000fe20000000000 */
[C---:B------:R-:W-:Y:S01]  /*5a50*/  ISETP.GT.U32.AND P2, PT, R12.reuse, R13, PT ;  /* 0x0000000d0c00720c */ /* 0x040fe20003f44070 */
[----:B------:R-:W-:Y:S01]  /*5a60*/  @!P3 IMAD.MOV R11, RZ, RZ, -R11 ;  /* 0x000000ffff0bb224 */ /* 0x000fe200078e0a0b */
[----:B------:R-:W-:Y:S01]  /*5a70*/  ISETP.GT.U32.AND P3, PT, R12, R2, PT ;  /* 0x000000020c00720c */ /* 0x000fe20003f64070 */
[----:B------:R-:W-:Y:S01]  /*5a80*/  IMAD.HI.U32 R15, R0, R14, RZ ;  /* 0x0000000e000f7227 */ /* 0x000fe200078e00ff */
[----:B------:R-:W-:-:S02]  /*5a90*/  IABS R9, R5 ;  /* 0x0000000500097213 */ /* 0x000fc40000000000 */
[----:B------:R0:W-:Y:S01]  /*5aa0*/  STL [R1+0x670], R11 ;  /* 0x0006700b01007387 */ /* 0x0001e20000100800 */
[----:B------:R-:W-:Y:S02]  /*5ab0*/  IMAD.MOV R15, RZ, RZ, -R15 ;  /* 0x000000ffff0f7224 */ /* 0x000fe400078e0a0f */
[--C-:B------:R-:W-:Y:S02]  /*5ac0*/  @!P1 IMAD.IADD R3, R3, 0x1, -R12.reuse ;  /* 0x0000000103039824 */ /* 0x100fe400078e0a0c */
[----:B------:R-:W-:Y:S01]  /*5ad0*/  @!P0 IMAD.IADD R10, R10, 0x1, -R12 ;  /* 0x000000010a0a8824 */ /* 0x000fe200078e0a0c */
[----:B------:R-:W-:Y:S01]  /*5ae0*/  ISETP.GE.AND P0, PT, R8, RZ, PT ;  /* 0x000000ff0800720c */ /* 0x000fe20003f06270 */
[C---:B------:R-:W-:Y:S01]  /*5af0*/  IMAD R14, R12.reuse, R15, R14 ;  /* 0x0000000f0c0e7224 */ /* 0x040fe200078e020e */
[----:B------:R-:W-:Y:S01]  /*5b00*/  ISETP.GT.U32.AND P1, PT, R12, R3, PT ;  /* 0x000000030c00720c */ /* 0x000fe20003f24070 */
[----:B------:R-:W-:Y:S02]  /*5b10*/  @!P3 IMAD.IADD R2, R2, 0x1, -R12 ;  /* 0x000000010202b824 */ /* 0x000fe400078e0a0c */
[----:B------:R-:W-:-:S03]  /*5b20*/  IMAD.HI.U32 R8, R0, R9, RZ ;  /* 0x0000000900087227 */ /* 0x000fc600078e00ff */
[C---:B------:R-:W-:Y:S01]  /*5b30*/  ISETP.GT.U32.AND P3, PT, R12.reuse, R2, PT ;  /* 0x000000020c00720c */ /* 0x040fe20003f64070 */
[----:B------:R-:W-:Y:S01]  /*5b40*/  @!P2 IMAD.IADD R13, R13, 0x1, -R12 ;  /* 0x000000010d0da824 */ /* 0x000fe200078e0a0c */
[C---:B------:R-:W-:Y:S01]  /*5b50*/  ISETP.GT.U32.AND P2, PT, R12.reuse, R14, PT ;  /* 0x0000000e0c00720c */ /* 0x040fe20003f44070 */
[----:B------:R-:W-:Y:S02]  /*5b60*/  IMAD.MOV R8, RZ, RZ, -R8 ;  /* 0x000000ffff087224 */ /* 0x000fe400078e0a08 */
[----:B------:R-:W-:Y:S02]  /*5b70*/  VIADD R6, R23, 0x1a4 ;  /* 0x000001a417067836 */ /* 0x000fe40000000000 */
[----:B------:R-:W-:Y:S02]  /*5b80*/  IMAD R9, R12, R8, R9 ;  /* 0x000000080c097224 */ /* 0x000fe400078e0209 */
[----:B------:R-:W-:Y:S01]  /*5b90*/  @!P1 IMAD.IADD R3, R3, 0x1, -R12 ;  /* 0x0000000103039824 */ /* 0x000fe200078e0a0c */
[----:B------:R-:W-:Y:S01]  /*5ba0*/  IABS R7, R6 ;  /* 0x0000000600077213 */ /* 0x000fe20000000000 */
[----:B------:R-:W-:Y:S01]  /*5bb0*/  IMAD.MOV.U32 R16, RZ, RZ, R10 ;  /* 0x000000ffff107224 */ /* 0x000fe200078e000a */
[----:B------:R-:W-:Y:S01]  /*5bc0*/  ISETP.GE.AND P1, PT, R6, RZ, PT ;  /* 0x000000ff0600720c */ /* 0x000fe20003f26270 */
[----:B------:R-:W-:Y:S01]  /*5bd0*/  @!P3 IMAD.IADD R2, R2, 0x1, -R12 ;  /* 0x000000010202b824 */ /* 0x000fe200078e0a0c */
[----:B------:R-:W-:Y:S01]  /*5be0*/  ISETP.GT.U32.AND P3, PT, R12, R9, PT ;  /* 0x000000090c00720c */ /* 0x000fe20003f64070 */
[----:B0-----:R-:W-:-:S02]  /*5bf0*/  IMAD.MOV.U32 R11, RZ, RZ, R13 ;  /* 0x000000ffff0b7224 */ /* 0x001fc400078e000d */
[----:B------:R-:W-:Y:S02]  /*5c00*/  @!P2 IMAD.IADD R14, R14, 0x1, -R12 ;  /* 0x000000010e0ea824 */ /* 0x000fe400078e0a0c */
[----:B------:R-:W-:Y:S02]  /*5c10*/  IMAD.MOV.U32 R13, RZ, RZ, R3 ;  /* 0x000000ffff0d7224 */ /* 0x000fe400078e0003 */
[----:B------:R-:W-:Y:S01]  /*5c20*/  @!P6 IMAD.MOV R16, RZ, RZ, -R16 ;  /* 0x000000ffff10e224 */ /* 0x000fe200078e0a10 */
[----:B------:R-:W-:Y:S01]  /*5c30*/  ISETP.GE.AND P6, PT, R4, RZ, PT ;  /* 0x000000ff0400720c */ /* 0x000fe20003fc6270 */
[----:B------:R-:W-:Y:S01]  /*5c40*/  @!P4 IMAD.MOV R11, RZ, RZ, -R11 ;  /* 0x000000ffff0bc224 */ /* 0x000fe200078e0a0b */
[----:B------:R-:W-:Y:S01]  /*5c50*/  ISETP.GT.U32.AND P2, PT, R12, R14, PT ;  /* 0x0000000e0c00720c */ /* 0x000fe20003f44070 */
[----:B------:R-:W-:Y:S01]  /*5c60*/  VIADD R3, R23, 0x1a2 ;  /* 0x000001a217037836 */ /* 0x000fe20000000000 */
[----:B------:R-:W-:Y:S01]  /*5c70*/  STL [R1+0x674], R16 ;  /* 0x0006741001007387 */ /* 0x000fe20000100800 */
[----:B------:R-:W-:Y:S01]  /*5c80*/  @!P5 IMAD.MOV R13, RZ, RZ, -R13 ;  /* 0x000000ffff0dd224 */ /* 0x000fe200078e0a0d */
[----:B------:R-:W-:Y:S01]  /*5c90*/  ISETP.GE.AND P4, PT, R5, RZ, PT ;  /* 0x000000ff0500720c */ /* 0x000fe20003f86270 */
[----:B------:R-:W-:Y:S01]  /*5ca0*/  IMAD.HI.U32 R10, R0, R7, RZ ;  /* 0x00000007000a7227 */ /* 0x000fe200078e00ff */
[----:B------:R0:W-:Y:S01]  /*5cb0*/  STL [R1+0x680], R11 ;  /* 0x0006800b01007387 */ /* 0x0001e20000100800 */
[----:B------:R-:W-:-:S02]  /*5cc0*/  IABS R6, R3 ;  /* 0x0000000300067213 */ /* 0x000fc40000000000 */
[----:B------:R-:W-:Y:S01]  /*5cd0*/  VIADD R4, R23, 0x1a3 ;  /* 0x000001a317047836 */ /* 0x000fe20000000000 */
[----:B------:R1:W-:Y:S01]  /*5ce0*/  STL [R1+0x684], R13 ;  /* 0x0006840d01007387 */ /* 0x0003e20000100800 */
[----:B------:R-:W-:Y:S02]  /*5cf0*/  IMAD.MOV R10, RZ, RZ, -R10 ;  /* 0x000000ffff0a7224 */ /* 0x000fe400078e0a0a */
[----:B------:R-:W-:Y:S01]  /*5d00*/  @!P3 IMAD.IADD R9, R9, 0x1, -R12 ;  /* 0x000000010909b824 */ /* 0x000fe200078e0a0c */
[----:B------:R-:W-:Y:S01]  /*5d10*/  ISETP.GE.AND P5, PT, R4, RZ, PT ;  /* 0x000000ff0400720c */ /* 0x000fe20003fa6270 */
[C---:B------:R-:W-:Y:S02]  /*5d20*/  IMAD R7, R12.reuse, R10, R7 ;  /* 0x0000000a0c077224 */ /* 0x040fe400078e0207 */
[----:B0-----:R-:W-:Y:S01]  /*5d30*/  IMAD.MOV.U32 R11, RZ, RZ, R2 ;  /* 0x000000ffff0b7224 */ /* 0x001fe200078e0002 */
[----:B------:R-:W-:Y:S01]  /*5d40*/  ISETP.GT.U32.AND P3, PT, R12, R9, PT ;  /* 0x000000090c00720c */ /* 0x000fe20003f64070 */
[----:B------:R-:W-:Y:S01]  /*5d50*/  IMAD.HI.U32 R2, R0, R6, RZ ;  /* 0x0000000600027227 */ /* 0x000fe200078e00ff */
[----:B-1----:R-:W-:-:S03]  /*5d60*/  IABS R13, R4 ;  /* 0x00000004000d7213 */ /* 0x002fc60000000000 */
[----:B------:R-:W-:Y:S01]  /*5d70*/  @!P2 IMAD.IADD R14, R14, 0x1, -R12 ;  /* 0x000000010e0ea824 */ /* 0x000fe200078e0a0c */
[----:B------:R-:W-:Y:S01]  /*5d80*/  ISETP.GT.U32.AND P2, PT, R12, R7, PT ;  /* 0x000000070c00720c */ /* 0x000fe20003f44070 */
[----:B------:R-:W-:-:S04]  /*5d90*/  IMAD.HI.U32 R5, R0, R13, RZ ;  /* 0x0000000d00057227 */ /* 0x000fc800078e00ff */
[----:B------:R-:W-:Y:S02]  /*5da0*/  IMAD.MOV R2, RZ, RZ, -R2 ;  /* 0x000000ffff027224 */ /* 0x000fe400078e0a02 */
[----:B------:R-:W-:Y:S02]  /*5db0*/  IMAD.MOV R5, RZ, RZ, -R5 ;  /* 0x000000ffff057224 */ /* 0x000fe400078e0a05 */
[C---:B------:R-:W-:Y:S02]  /*5dc0*/  IMAD R6, R12.reuse, R2, R6 ;  /* 0x000000020c067224 */ /* 0x040fe400078e0206 */
[----:B------:R-:W-:Y:S02]  /*5dd0*/  IMAD.MOV.U32 R15, RZ, RZ, R14 ;  /* 0x000000ffff0f7224 */ /* 0x000fe400078e000e */
[C---:B------:R-:W-:Y:S02]  /*5de0*/  IMAD R13, R12.reuse, R5, R13 ;  /* 0x000000050c0d7224 */ /* 0x040fe400078e020d */
[----:B------:R-:W-:Y:S01]  /*5df0*/  @!P6 IMAD.MOV R15, RZ, RZ, -R15 ;  /* 0x000000ffff0fe224 */ /* 0x000fe200078e0a0f */
[C---:B------:R-:W-:Y:S01]  /*5e00*/  ISETP.GT.U32.AND P6, PT, R12.reuse, R6, PT ;  /* 0x000000060c00720c */ /* 0x040fe20003fc4070 */
[--C-:B------:R-:W-:Y:S01]  /*5e10*/  @!P3 IMAD.IADD R9, R9, 0x1, -R12.reuse ;  /* 0x000000010909b824 */ /* 0x100fe200078e0a0c */
[----:B------:R-:W-:Y:S01]  /*5e20*/  ISETP.GT.U32.AND P3, PT, R12, R13, PT ;  /* 0x0000000d0c00720c */ /* 0x000fe20003f64070 */
[----:B------:R-:W-:-:S02]  /*5e30*/  @!P2 IMAD.IADD R7, R7, 0x1, -R12 ;  /* 0x000000010707a824 */ /* 0x000fc400078e0a0c */
[----:B------:R-:W-:Y:S01]  /*5e40*/  @!P0 IMAD.MOV R11, RZ, RZ, -R11 ;  /* 0x000000ffff0b8224 */ /* 0x000fe200078e0a0b */
[----:B------:R-:W-:Y:S01]  /*5e50*/  ISETP.GE.AND P0, PT, R3, RZ, PT ;  /* 0x000000ff0300720c */ /* 0x000fe20003f06270 */
[C---:B------:R-:W-:Y:S01]  /*5e60*/  VIADD R4, R23.reuse, 0x1a0 ;  /* 0x000001a017047836 */ /* 0x040fe20000000000 */
[----:B------:R-:W-:Y:S01]  /*5e70*/  ISETP.GT.U32.AND P2, PT, R12, R7, PT ;  /* 0x000000070c00720c */ /* 0x000fe20003f44070 */
[C---:B------:R-:W-:Y:S01]  /*5e80*/  VIADD R3, R23.reuse, 0x1a1 ;  /* 0x000001a117037836 */ /* 0x040fe20000000000 */
[----:B------:R0:W-:Y:S01]  /*5e90*/  STL [R1+0x688], R11 ;  /* 0x0006880b01007387 */ /* 0x0001e20000100800 */
[----:B------:R-:W-:Y:S01]  /*5ea0*/  VIADD R17, R23, 0x19d ;  /* 0x0000019d17117836 */ /* 0x000fe20000000000 */
[----:B------:R-:W-:Y:S01]  /*5eb0*/  IABS R10, R4 ;  /* 0x00000004000a7213 */ /* 0x000fe20000000000 */
[--C-:B------:R-:W-:Y:S01]  /*5ec0*/  @!P6 IMAD.IADD R6, R6, 0x1, -R12.reuse ;  /* 0x000000010606e824 */ /* 0x100fe200078e0a0c */
[----:B------:R-:W-:Y:S01]  /*5ed0*/  IABS R8, R3 ;  /* 0x0000000300087213 */ /* 0x000fe20000000000 */
[----:B------:R-:W-:Y:S01]  /*5ee0*/  @!P3 IMAD.IADD R13, R13, 0x1, -R12 ;  /* 0x000000010d0db824 */ /* 0x000fe200078e0a0c */
[----:B------:R-:W-:Y:S01]  /*5ef0*/  STL [R1+0x678], R15 ;  /* 0x0006780f01007387 */ /* 0x000fe20000100800 */
[----:B------:R-:W-:Y:S01]  /*5f00*/  IMAD.HI.U32 R2, R0, R10, RZ ;  /* 0x0000000a00027227 */ /* 0x000fe200078e00ff */
[----:B------:R-:W-:-:S02]  /*5f10*/  ISETP.GT.U32.AND P6, PT, R12, R6, PT ;  /* 0x000000060c00720c */ /* 0x000fc40003fc4070 */
[----:B------:R-:W-:Y:S01]  /*5f20*/  ISETP.GT.U32.AND P3, PT, R12, R13, PT ;  /* 0x0000000d0c00720c */ /* 0x000fe20003f64070 */
[----:B------:R-:W-:Y:S01]  /*5f30*/  IMAD.HI.U32 R5, R0, R8, RZ ;  /* 0x0000000800057227 */ /* 0x000fe200078e00ff */
[----:B------:R-:W-:-:S03]  /*5f40*/  IABS R18, R17 ;  /* 0x0000001100127213 */ /* 0x000fc60000000000 */
[----:B0-----:R-:W-:Y:S02]  /*5f50*/  IMAD.MOV.U32 R11, RZ, RZ, R9 ;  /* 0x000000ffff0b7224 */ /* 0x001fe400078e0009 */
[----:B------:R-:W-:Y:S01]  /*5f60*/  @!P2 IMAD.IADD R7, R7, 0x1, -R12 ;  /* 0x000000010707a824 */ /* 0x000fe200078e0a0c */
[----:B------:R-:W-:Y:S01]  /*5f70*/  ISETP.GE.AND P2, PT, R4, RZ, PT ;  /* 0x000000ff0400720c */ /* 0x000fe20003f46270 */
[----:B------:R-:W-:Y:S02]  /*5f80*/  IMAD.MOV R2, RZ, RZ, -R2 ;  /* 0x000000ffff027224 */ /* 0x000fe400078e0a02 */
[C---:B------:R-:W-:Y:S02]  /*5f90*/  VIADD R9, R23.reuse, 0x19e ;  /* 0x0000019e17097836 */ /* 0x040fe40000000000 */
[----:B------:R-:W-:Y:S02]  /*5fa0*/  IMAD.MOV R5, RZ, RZ, -R5 ;  /* 0x000000ffff057224 */ /* 0x000fe400078e0a05 */
[----:B------:R-:W-:Y:S01]  /*5fb0*/  VIADD R4, R23, 0x19f ;  /* 0x0000019f17047836 */ /* 0x000fe20000000000 */
[----:B------:R-:W-:Y:S01]  /*5fc0*/  IABS R14, R9 ;  /* 0x00000009000e7213 */ /* 0x000fe20000000000 */
[----:B------:R-:W-:Y:S01]  /*5fd0*/  @!P4 IMAD.MOV R11, RZ, RZ, -R11 ;  /* 0x000000ffff0bc224 */ /* 0x000fe200078e0a0b */
[----:B------:R-:W-:Y:S01]  /*5fe0*/  ISETP.GE.AND P4, PT, R3, RZ, PT ;  /* 0x000000ff0300720c */ /* 0x000fe20003f86270 */
[C---:B------:R-:W-:Y:S01]  /*5ff0*/  IMAD R10, R12.reuse, R2, R10 ;  /* 0x000000020c0a7224 */ /* 0x040fe200078e020a */
[----:B------:R-:W-:Y:S01]  /*6000*/  IABS R3, R4 ;  /* 0x0000000400037213 */ /* 0x000fe20000000000 */
[----:B------:R-:W-:Y:S01]  /*6010*/  IMAD R8, R12, R5, R8 ;  /* 0x000000050c087224 */ /* 0x000fe200078e0208 */
[----:B------:R0:W-:Y:S01]  /*6020*/  STL [R1+0x67c], R11 ;  /* 0x00067c0b01007387 */ /* 0x0001e20000100800 */
[--C-:B------:R-:W-:Y:S01]  /*6030*/  @!P6 IMAD.IADD R6, R6, 0x1, -R12.reuse ;  /* 0x000000010606e824 */ /* 0x100fe200078e0a0c */
[C---:B------:R-:W-:Y:S01]  /*6040*/  ISETP.GT.U32.AND P6, PT, R12.reuse, R10, PT ;  /* 0x0000000a0c00720c */ /* 0x040fe20003fc4070 */
[----:B------:R-:W-:Y:S01]  /*6050*/  @!P3 IMAD.IADD R13, R13, 0x1, -R12 ;  /* 0x000000010d0db824 */ /* 0x000fe200078e0a0c */
[----:B------:R-:W-:Y:S01]  /*6060*/  ISETP.GT.U32.AND P3, PT, R12, R8, PT ;  /* 0x000000080c00720c */ /* 0x000fe20003f64070 */
[----:B------:R-:W-:-:S04]  /*6070*/  IMAD.HI.U32 R20, R0, R14, RZ ;  /* 0x0000000e00147227 */ /* 0x000fc800078e00ff */
[----:B------:R-:W-:-:S04]  /*6080*/  IMAD.HI.U32 R19, R0, R3, RZ ;  /* 0x0000000300137227 */ /* 0x000fc800078e00ff */
[----:B------:R-:W-:Y:S02]  /*6090*/  IMAD.MOV R20, RZ, RZ, -R20 ;  /* 0x000000ffff147224 */ /* 0x000fe400078e0a14 */
[----:B------:R-:W-:Y:S02]  /*60a0*/  IMAD.MOV R19, RZ, RZ, -R19 ;  /* 0x000000ffff137224 */ /* 0x000fe400078e0a13 */
[C---:B------:R-:W-:Y:S02]  /*60b0*/  IMAD R14, R12.reuse, R20, R14 ;  /* 0x000000140c0e7224 */ /* 0x040fe400078e020e */
[----:B------:R-:W-:Y:S02]  /*60c0*/  IMAD R3, R12, R19, R3 ;  /* 0x000000130c037224 */ /* 0x000fe400078e0203 */
[--C-:B------:R-:W-:Y:S01]  /*60d0*/  @!P6 IMAD.IADD R10, R10, 0x1, -R12.reuse ;  /* 0x000000010a0ae824 */ /* 0x100fe200078e0a0c */
[----:B------:R-:W-:Y:S01]  /*60e0*/  ISETP.GT.U32.AND P6, PT, R12, R14, PT ;  /* 0x0000000e0c00720c */ /* 0x000fe20003fc4070 */
[----:B------:R-:W-:Y:S01]  /*60f0*/  @!P3 IMAD.IADD R8, R8, 0x1, -R12 ;  /* 0x000000010808b824 */ /* 0x000fe200078e0a0c */
[----:B------:R-:W-:Y:S01]  /*6100*/  ISETP.GT.U32.AND P3, PT, R12, R3, PT ;  /* 0x000000030c00720c */ /* 0x000fe20003f64070 */
[----:B0-----:R-:W-:-:S02]  /*6110*/  IMAD.MOV.U32 R11, RZ, RZ, R7 ;  /* 0x000000ffff0b7224 */ /* 0x001fc400078e0007 */
[C---:B------:R-:W-:Y:S02]  /*6120*/  VIADD R16, R23.reuse, 0x19c ;  /* 0x0000019c17107836 */ /* 0x040fe40000000000 */
[----:B------:R-:W-:Y:S01]  /*6130*/  @!P1 IMAD.MOV R11, RZ, RZ, -R11 ;  /* 0x000000ffff0b9224 */ /* 0x000fe200078e0a0b */
[----:B------:R-:W-:Y:S01]  /*6140*/  ISETP.GT.U32.AND P1, PT, R12, R8, PT ;  /* 0x000000080c00720c */ /* 0x000fe20003f24070 */
[----:B------:R-:W-:Y:S01]  /*6150*/  VIADD R2, R23, 0x19b ;  /* 0x0000019b17027836 */ /* 0x000fe20000000000 */
[----:B------:R-:W-:Y:S01]  /*6160*/  IABS R15, R16 ;  /* 0x00000010000f7213 */ /* 0x000fe20000000000 */
[----:B------:R-:W-:Y:S01]  /*6170*/  IMAD.HI.U32 R22, R0, R18, RZ ;  /* 0x0000001200167227 */ /* 0x000fe200078e00ff */
[----:B------:R0:W-:Y:S02]  /*6180*/  STL [R1+0x66c], R11 ;  /* 0x00066c0b01007387 */ /* 0x0001e40000100800 */
[----:B------:R-:W-:Y:S01]  /*6190*/  IABS R5, R2 ;  /* 0x0000000200057213 */ /* 0x000fe20000000000 */
[----:B------:R-:W-:-:S02]  /*61a0*/  @!P6 IMAD.IADD R14, R14, 0x1, -R12 ;  /* 0x000000010e0ee824 */ /* 0x000fc400078e0a0c */
[----:B------:R-:W-:Y:S02]  /*61b0*/  IMAD.MOV R22, RZ, RZ, -R22 ;  /* 0x000000ffff167224 */ /* 0x000fe400078e0a16 */
[----:B------:R-:W-:Y:S01]  /*61c0*/  @!P3 IMAD.IADD R3, R3, 0x1, -R12 ;  /* 0x000000010303b824 */ /* 0x000fe200078e0a0c */
[----:B------:R-:W-:Y:S01]  /*61d0*/  ISETP.GT.U32.AND P3, PT, R12, R10, PT ;  /* 0x0000000a0c00720c */ /* 0x000fe20003f64070 */
[----:B------:R-:W-:Y:S01]  /*61e0*/  IMAD.HI.U32 R19, R0, R15, RZ ;  /* 0x0000000f00137227 */ /* 0x000fe200078e00ff */
[----:B------:R-:W-:-:S03]  /*61f0*/  ISETP.GT.U32.AND P6, PT, R12, R14, PT ;  /* 0x0000000e0c00720c */ /* 0x000fc60003fc4070 */
[----:B0-----:R-:W-:Y:S02]  /*6200*/  IMAD.MOV.U32 R11, RZ, RZ, R13 ;  /* 0x000000ffff0b7224 */ /* 0x001fe400078e000d */
[C---:B------:R-:W-:Y:S02]  /*6210*/  IMAD R18, R12.reuse, R22, R18 ;  /* 0x000000160c127224 */ /* 0x040fe400078e0212 */
[----:B------:R-:W-:Y:S01]  /*6220*/  @!P5 IMAD.MOV R11, RZ, RZ, -R11 ;  /* 0x000000ffff0bd224 */ /* 0x000fe200078e0a0b */
[----:B------:R-:W-:Y:S01]  /*6230*/  ISETP.GT.U32.AND P5, PT, R12, R3, PT ;  /* 0x000000030c00720c */ /* 0x000fe20003fa4070 */
[----:B------:R-:W-:-:S03]  /*6240*/  IMAD.HI.U32 R21, R0, R5, RZ ;  /* 0x0000000500157227 */ /* 0x000fc600078e00ff */
[----:B------:R-:W-:Y:S01]  /*6250*/  STL [R1+0x668], R11 ;  /* 0x0006680b01007387 */ /* 0x000fe20000100800 */
[----:B------:R-:W-:Y:S02]  /*6260*/  IMAD.MOV R19, RZ, RZ, -R19 ;  /* 0x000000ffff137224 */ /* 0x000fe400078e0a13 */
[----:B------:R-:W-:Y:S01]  /*6270*/  @!P0 IMAD.MOV R6, RZ, RZ, -R6 ;  /* 0x000000ffff068224 */ /* 0x000fe200078e0a06 */
[C---:B------:R-:W-:Y:S01]  /*6280*/  ISETP.GT.U32.AND P0, PT, R12.reuse, R18, PT ;  /* 0x000000120c00720c */ /* 0x040fe20003f04070 */
[----:B------:R-:W-:Y:S02]  /*6290*/  IMAD.MOV R21, RZ, RZ, -R21 ;  /* 0x000000ffff157224 */ /* 0x000fe400078e0a15 */
[C---:B------:R-:W-:Y:S01]  /*62a0*/  IMAD R15, R12.reuse, R19, R15 ;  /* 0x000000130c0f7224 */ /* 0x040fe200078e020f */
[----:B------:R0:W-:Y:S01]  /*62b0*/  STL [R1+0x664], R6 ;  /* 0x0006640601007387 */ /* 0x0001e20000100800 */
[----:B------:R-:W-:Y:S02]  /*62c0*/  VIADD R19, R23, 0x19a ;  /* 0x0000019a17137836 */ /* 0x000fe40000000000 */
[----:B------:R-:W-:-:S02]  /*62d0*/  IMAD R5, R12, R21, R5 ;  /* 0x000000150c057224 */ /* 0x000fc400078e0205 */
[--C-:B------:R-:W-:Y:S01]  /*62e0*/  @!P3 IMAD.IADD R10, R10, 0x1, -R12.reuse ;  /* 0x000000010a0ab824 */ /* 0x100fe200078e0a0c */
[----:B------:R-:W-:Y:S01]  /*62f0*/  ISETP.GE.AND P3, PT, R4, RZ, PT ;  /* 0x000000ff0400720c */ /* 0x000fe20003f66270 */
[--C-:B------:R-:W-:Y:S01]  /*6300*/  @!P6 IMAD.IADD R14, R14, 0x1, -R12.reuse ;  /* 0x000000010e0ee824 */ /* 0x100fe200078e0a0c */
[----:B------:R-:W-:Y:S01]  /*6310*/  IABS R20, R19 ;  /* 0x0000001300147213 */ /* 0x000fe20000000000 */
[----:B------:R-:W-:Y:S01]  /*6320*/  VIADD R7, R23, 0x199 ;  /* 0x0000019917077836 */ /* 0x000fe20000000000 */
[----:B------:R-:W-:Y:S01]  /*6330*/  ISETP.GE.AND P6, PT, R9, RZ, PT ;  /* 0x000000ff0900720c */ /* 0x000fe20003fc6270 */
[--C-:B------:R-:W-:Y:S01]  /*6340*/  @!P1 IMAD.IADD R8, R8, 0x1, -R12.reuse ;  /* 0x0000000108089824 */ /* 0x100fe200078e0a0c */
[C---:B------:R-:W-:Y:S01]  /*6350*/  ISETP.GT.U32.AND P1, PT, R12.reuse, R15, PT ;  /* 0x0000000f0c00720c */ /* 0x040fe20003f24070 */
[--C-:B------:R-:W-:Y:S01]  /*6360*/  @!P5 IMAD.IADD R3, R3, 0x1, -R12.reuse ;  /* 0x000000010303d824 */ /* 0x100fe200078e0a0c */
[----:B------:R-:W-:Y:S01]  /*6370*/  ISETP.GT.U32.AND P5, PT, R12, R5, PT ;  /* 0x000000050c00720c */ /* 0x000fe20003fa4070 */
[----:B------:R-:W-:Y:S01]  /*6380*/  @!P0 IMAD.IADD R18, R18, 0x1, -R12 ;  /* 0x0000000112128824 */ /* 0x000fe200078e0a0c */
[----:B------:R-:W-:Y:S01]  /*6390*/  IABS R13, R7 ;  /* 0x00000007000d7213 */ /* 0x000fe20000000000 */
[----:B------:R-:W-:Y:S01]  /*63a0*/  IMAD.MOV.U32 R21, RZ, RZ, R8 ;  /* 0x000000ffff157224 */ /* 0x000fe200078e0008 */
[----:B------:R-:W-:Y:S01]  /*63b0*/  ISETP.GE.AND P0, PT, R17, RZ, PT ;  /* 0x000000ff1100720c */ /* 0x000fe20003f06270 */
[----:B0-----:R-:W-:-:S04]  /*63c0*/  IMAD.HI.U32 R6, R0, R20, RZ ;  /* 0x0000001400067227 */ /* 0x001fc800078e00ff */
[----:B------:R-:W-:Y:S02]  /*63d0*/  IMAD.MOV.U32 R11, RZ, RZ, R10 ;  /* 0x000000ffff0b7224 */ /* 0x000fe400078e000a */
[----:B------:R-:W-:Y:S01]  /*63e0*/  @!P4 IMAD.MOV R21, RZ, RZ, -R21 ;  /* 0x000000ffff15c224 */ /* 0x000fe200078e0a15 */
[----:B------:R-:W-:Y:S01]  /*63f0*/  ISETP.GT.U32.AND P4, PT, R12, R18, PT ;  /* 0x000000120c00720c */ /* 0x000fe20003f84070 */
[----:B------:R-:W-:Y:S02]  /*6400*/  IMAD.MOV.U32 R10, RZ, RZ, R3 ;  /* 0x000000ffff0a7224 */ /* 0x000fe400078e0003 */
[----:B------:R-:W-:Y:S01]  /*6410*/  IMAD.MOV R6, RZ, RZ, -R6 ;  /* 0x000000ffff067224 */ /* 0x000fe200078e0a06 */
[----:B------:R-:W-:Y:S01]  /*6420*/  STL [R1+0x660], R21 ;  /* 0x0006601501007387 */ /* 0x000fe20000100800 */
[----:B------:R-:W-:Y:S02]  /*6430*/  IMAD.MOV.U32 R9, RZ, RZ, R14 ;  /* 0x000000ffff097224 */ /* 0x000fe400078e000e */
[----:B------:R-:W-:-:S04]  /*6440*/  IMAD.HI.U32 R4, R0, R13, RZ ;  /* 0x0000000d00047227 */ /* 0x000fc800078e00ff */
[----:B------:R-:W-:Y:S02]  /*6450*/  @!P2 IMAD.MOV R11, RZ, RZ, -R11 ;  /* 0x000000ffff0ba224 */ /* 0x000fe400078e0a0b */
[----:B------:R-:W-:Y:S02]  /*6460*/  @!P3 IMAD.MOV R10, RZ, RZ, -R10 ;  /* 0x000000ffff0ab224 */ /* 0x000fe400078e0a0a */
[----:B------:R-:W-:Y:S01]  /*6470*/  IMAD R6, R12, R6, R20 ;  /* 0x000000060c067224 */ /* 0x000fe200078e0214 */
[----:B------:R-:W-:Y:S01]  /*6480*/  STL [R1+0x65c], R11 ;  /* 0x00065c0b01007387 */ /* 0x000fe20000100800 */
[----:B------:R-:W-:Y:S01]  /*6490*/  @!P6 IMAD.MOV R9, RZ, RZ, -R9 ;  /* 0x000000ffff09e224 */ /* 0x000fe200078e0a09 */
[----:B------:R-:W-:Y:S01]  /*64a0*/  ISETP.GE.AND P6, PT, R2, RZ, PT ;  /* 0x000000ff0200720c */ /* 0x000fe20003fc6270 */
[----:B------:R-:W-:Y:S01]  /*64b0*/  IMAD.MOV R4, RZ, RZ, -R4 ;  /* 0x000000ffff047224 */ /* 0x000fe200078e0a04 */
[----:B------:R-:W-:Y:S01]  /*64c0*/  STL [R1+0x658], R10 ;  /* 0x0006580a01007387 */ /* 0x000fe20000100800 */
[----:B------:R-:W-:Y:S01]  /*64d0*/  VIADD R8, R23, 0x198 ;  /* 0x0000019817087836 */ /* 0x000fe20000000000 */
[C---:B------:R-:W-:Y:S01]  /*64e0*/  ISETP.GT.U32.AND P3, PT, R12.reuse, R6, PT ;  /* 0x000000060c00720c */ /* 0x040fe20003f64070 */
[----:B------:R-:W-:Y:S01]  /*64f0*/  @!P5 IMAD.IADD R5, R5, 0x1, -R12 ;  /* 0x000000010505d824 */ /* 0x000fe200078e0a0c */
[----:B------:R0:W-:Y:S01]  /*6500*/  STL [R1+0x320], R9 ;  /* 0x0003200901007387 */ /* 0x0001e20000100800 */
[----:B------:R-:W-:-:S02]  /*6510*/  IMAD R4, R12, R4, R13 ;  /* 0x000000040c047224 */ /* 0x000fc400078e020d */
[--C-:B------:R-:W-:Y:S01]  /*6520*/  @!P1 IMAD.IADD R15, R15, 0x1, -R12.reuse ;  /* 0x000000010f0f9824 */ /* 0x100fe200078e0a0c */
[----:B------:R-:W-:Y:S01]  /*6530*/  ISETP.GT.U32.AND P5, PT, R12, R5, PT ;  /* 0x000000050c00720c */ /* 0x000fe20003fa4070 */
[----:B------:R-:W-:Y:S01]  /*6540*/  @!P4 IMAD.IADD R18, R18, 0x1, -R12 ;  /* 0x000000011212c824 */ /* 0x000fe200078e0a0c */
[C---:B------:R-:W-:Y:S01]  /*6550*/  ISETP.GT.U32.AND P4, PT, R12.reuse, R4, PT ;  /* 0x000000040c00720c */ /* 0x040fe20003f84070 */
[----:B------:R-:W-:Y:S01]  /*6560*/  VIADD R3, R23, 0x197 ;  /* 0x0000019717037836 */ /* 0x000fe20000000000 */
[----:B------:R-:W-:Y:S01]  /*6570*/  ISETP.GT.U32.AND P2, PT, R12, R15, PT ;  /* 0x0000000f0c00720c */ /* 0x000fe20003f44070 */
[----:B------:R-:W-:Y:S01]  /*6580*/  IMAD.MOV.U32 R13, RZ, RZ, R18 ;  /* 0x000000ffff0d7224 */ /* 0x000fe200078e0012 */
[----:B0-----:R-:W-:Y:S01]  /*6590*/  IABS R9, R8 ;  /* 0x0000000800097213 */ /* 0x001fe20000000000 */
[----:B------:R-:W-:Y:S01]  /*65a0*/  @!P3 IMAD.IADD R6, R6, 0x1, -R12 ;  /* 0x000000010606b824 */ /* 0x000fe200078e0a0c */
[----:B------:R-:W-:Y:S01]  /*65b0*/  ISETP.GE.AND P1, PT, R16, RZ, PT ;  /* 0x000000ff1000720c */ /* 0x000fe20003f26270 */
[----:B------:R-:W-:Y:S01]  /*65c0*/  @!P0 IMAD.MOV R13, RZ, RZ, -R13 ;  /* 0x000000ffff0d8224 */ /* 0x000fe200078e0a0d */
[----:B------:R-:W-:Y:S01]  /*65d0*/  IABS R2, R3 ;  /* 0x0000000300027213 */ /* 0x000fe20000000000 */
[----:B------:R-:W-:Y:S01]  /*65e0*/  IMAD.HI.U32 R10, R0, R9, RZ ;  /* 0x00000009000a7227 */ /* 0x000fe200078e00ff */
[----:B------:R-:W-:-:S02]  /*65f0*/  ISETP.GT.U32.AND P0, PT, R12, R6, PT ;  /* 0x000000060c00720c */ /* 0x000fc40003f04070 */
[----:B------:R0:W-:Y:S01]  /*6600*/  STL [R1+0x2cc], R13 ;  /* 0x0002cc0d01007387 */ /* 0x0001e20000100800 */
[----:B------:R-:W-:Y:S01]  /*6610*/  IMAD.MOV R10, RZ, RZ, -R10 ;  /* 0x000000ffff0a7224 */ /* 0x000fe200078e0a0a */
[----:B------:R-:W-:Y:S01]  /*6620*/  ISETP.GE.AND P3, PT, R8, RZ, PT ;  /* 0x000000ff0800720c */ /* 0x000fe20003f66270 */
[--C-:B------:R-:W-:Y:S01]  /*6630*/  @!P5 IMAD.IADD R5, R5, 0x1, -R12.reuse ;  /* 0x000000010505d824 */ /* 0x100fe200078e0a0c */
[----:B------:R-:W-:Y:S01]  /*6640*/  ISETP.GE.AND P5, PT, R7, RZ, PT ;  /* 0x000000ff0700720c */ /* 0x000fe20003fa6270 */
[----:B------:R-:W-:Y:S02]  /*6650*/  IMAD R9, R12, R10, R9 ;  /* 0x0000000a0c097224 */ /* 0x000fe400078e0209 */
[--C-:B------:R-:W-:Y:S02]  /*6660*/  @!P4 IMAD.IADD R4, R4, 0x1, -R12.reuse ;  /* 0x000000010404c824 */ /* 0x100fe400078e0a0c */
[----:B------:R-:W-:Y:S01]  /*6670*/  @!P6 IMAD.MOV R5, RZ, RZ, -R5 ;  /* 0x000000ffff05e224 */ /* 0x000fe200078e0a05 */
[C---:B------:R-:W-:Y:S01]  /*6680*/  ISETP.GT.U32.AND P6, PT, R12.reuse, R9, PT ;  /* 0x000000090c00720c */ /* 0x040fe20003fc4070 */
[----:B------:R-:W-:Y:S01]  /*6690*/  @!P2 IMAD.IADD R15, R15, 0x1, -R12 ;  /* 0x000000010f0fa824 */ /* 0x000fe200078e0a0c */
[----:B------:R-:W-:Y:S01]  /*66a0*/  ISETP.GT.U32.AND P4, PT, R12, R4, PT ;  /* 0x000000040c00720c */ /* 0x000fe20003f84070 */
[----:B------:R-:W-:Y:S01]  /*66b0*/  IMAD.HI.U32 R7, R0, R2, RZ ;  /* 0x0000000200077227 */ /* 0x000fe200078e00ff */
[----:B------:R-:W-:-:S03]  /*66c0*/  ISETP.GE.AND P2, PT, R19, RZ, PT ;  /* 0x000000ff1300720c */ /* 0x000fc60003f46270 */
[----:B------:R-:W-:Y:S02]  /*66d0*/  IMAD.MOV.U32 R11, RZ, RZ, R15 ;  /* 0x000000ffff0b7224 */ /* 0x000fe400078e000f */
[----:B------:R-:W-:Y:S02]  /*66e0*/  VIADD R10, R23, 0x196 ;  /* 0x00000196170a7836 */ /* 0x000fe40000000000 */
[----:B------:R-:W-:Y:S02]  /*66f0*/  IMAD.MOV R7, RZ, RZ, -R7 ;  /* 0x000000ffff077224 */ /* 0x000fe400078e0a07 */
[----:B------:R-:W-:Y:S01]  /*6700*/  @!P1 IMAD.MOV R11, RZ, RZ, -R11 ;  /* 0x000000ffff0b9224 */ /* 0x000fe200078e0a0b */
[----:B------:R-:W-:Y:S01]  /*6710*/  ISETP.GE.AND P1, PT, R3, RZ, PT ;  /* 0x000000ff0300720c */ /* 0x000fe20003f26270 */
[----:B------:R-:W-:Y:S01]  /*6720*/  @!P0 IMAD.IADD R6, R6, 0x1, -R12 ;  /* 0x0000000106068824 */ /* 0x000fe200078e0a0c */
[----:B------:R-:W-:Y:S01]  /*6730*/  ISETP.GE.AND P0, PT, R10, RZ, PT ;  /* 0x000000ff0a00720c */ /* 0x000fe20003f06270 */
[----:B------:R-:W-:Y:S01]  /*6740*/  IMAD R15, R12, R7, R2 ;  /* 0x000000070c0f7224 */ /* 0x000fe200078e0202 */
[----:B------:R-:W-:Y:S01]  /*6750*/  IABS R10, R10 ;  /* 0x0000000a000a7213 */ /* 0x000fe20000000000 */
[--C-:B------:R-:W-:Y:S01]  /*6760*/  @!P6 IMAD.IADD R9, R9, 0x1, -R12.reuse ;  /* 0x000000010909e824 */ /* 0x100fe200078e0a0c */
[----:B------:R-:W-:Y:S01]  /*6770*/  STL [R1+0x2bc], R11 ;  /* 0x0002bc0b01007387 */ /* 0x000fe20000100800 */
[----:B------:R-:W-:Y:S01]  /*6780*/  @!P4 IMAD.IADD R4, R4, 0x1, -R12 ;  /* 0x000000010404c824 */ /* 0x000fe200078e0a0c */
[C---:B------:R-:W-:Y:S01]  /*6790*/  ISETP.GT.U32.AND P4, PT, R12.reuse, R15, PT ;  /* 0x0000000f0c00720c */ /* 0x040fe20003f84070 */
[C---:B------:R-:W-:Y:S01]  /*67a0*/  VIADD R2, R23.reuse, 0x194 ;  /* 0x0000019417027836 */ /* 0x040fe20000000000 */
[----:B------:R1:W-:Y:S01]  /*67b0*/  STL [R1+0x2a0], R5 ;  /* 0x0002a00501007387 */ /* 0x0003e20000100800 */
[----:B------:R-:W-:Y:S01]  /*67c0*/  ISETP.GT.U32.AND P6, PT, R12, R9, PT ;  /* 0x000000090c00720c */ /* 0x000fe20003fc4070 */
[----:B------:R-:W-:-:S02]  /*67d0*/  VIADD R3, R23, 0x195 ;  /* 0x0000019517037836 */ /* 0x000fc40000000000 */
[----:B------:R-:W-:Y:S01]  /*67e0*/  IABS R7, R2 ;  /* 0x0000000200077213 */ /* 0x000fe20000000000 */
[----:B------:R-:W-:Y:S01]  /*67f0*/  @!P5 IMAD.MOV R4, RZ, RZ, -R4 ;  /* 0x000000ffff04d224 */ /* 0x000fe200078e0a04 */
[----:B------:R-:W-:Y:S01]  /*6800*/  ISETP.GE.AND P5, PT, R2, RZ, PT ;  /* 0x000000ff0200720c */ /* 0x000fe20003fa6270 */
[C---:B------:R-:W-:Y:S01]  /*6810*/  VIADD R2, R23.reuse, 0x193 ;  /* 0x0000019317027836 */ /* 0x040fe20000000000 */
[----:B------:R-:W-:Y:S01]  /*6820*/  IABS R8, R3 ;  /* 0x0000000300087213 */ /* 0x000fe20000000000 */
[----:B0-----:R-:W-:Y:S02]  /*6830*/  VIADD R13, R23, 0x192 ;  /* 0x00000192170d7836 */ /* 0x001fe40000000000 */
[----:B-1----:R-:W-:Y:S02]  /*6840*/  IMAD.MOV.U32 R5, RZ, RZ, R6 ;  /* 0x000000ffff057224 */ /* 0x002fe400078e0006 */
[----:B------:R-:W-:Y:S01]  /*6850*/  IMAD.HI.U32 R6, R0, R10, RZ ;  /* 0x0000000a00067227 */ /* 0x000fe200078e00ff */
[----:B------:R-:W-:-:S03]  /*6860*/  IABS R16, R13 ;  /* 0x0000000d00107213 */ /* 0x000fc60000000000 */
[----:B------:R-:W-:Y:S02]  /*6870*/  IMAD.MOV R6, RZ, RZ, -R6 ;  /* 0x000000ffff067224 */ /* 0x000fe400078e0a06 */
[----:B------:R-:W-:Y:S01]  /*6880*/  @!P2 IMAD.MOV R5, RZ, RZ, -R5 ;  /* 0x000000ffff05a224 */ /* 0x000fe200078e0a05 */
[----:B------:R-:W-:Y:S01]  /*6890*/  ISETP.GE.AND P2, PT, R3, RZ, PT ;  /* 0x000000ff0300720c */ /* 0x000fe20003f46270 */
[C---:B------:R-:W-:Y:S02]  /*68a0*/  IMAD R10, R12.reuse, R6, R10 ;  /* 0x000000060c0a7224 */ /* 0x040fe400078e020a */
[--C-:B------:R-:W-:Y:S01]  /*68b0*/  @!P4 IMAD.IADD R15, R15, 0x1, -R12.reuse ;  /* 0x000000010f0fc824 */ /* 0x100fe200078e0a0c */
[----:B------:R0:W-:Y:S01]  /*68c0*/  STL [R1+0x260], R5 ;  /* 0x0002600501007387 */ /* 0x0001e20000100800 */
[----:B------:R-:W-:Y:S01]  /*68d0*/  @!P6 IMAD.IADD R9, R9, 0x1, -R12 ;  /* 0x000000010909e824 */ /* 0x000fe200078e0a0c */
[----:B------:R-:W-:Y:S01]  /*68e0*/  ISETP.GT.U32.AND P6, PT, R12, R10, PT ;  /* 0x0000000a0c00720c */ /* 0x000fe20003fc4070 */
[----:B------:R-:W-:Y:S01]  /*68f0*/  IMAD.HI.U32 R3, R0, R7, RZ ;  /* 0x0000000700037227 */ /* 0x000fe200078e00ff */
[----:B------:R-:W-:Y:S01]  /*6900*/  ISETP.GT.U32.AND P4, PT, R12, R15, PT ;  /* 0x0000000f0c00720c */ /* 0x000fe20003f84070 */
[----:B------:R1:W-:Y:S02]  /*6910*/  STL [R1+0x24c], R4 ;  /* 0x00024c0401007387 */ /* 0x0003e40000100800 */
[----:B------:R-:W-:-:S02]  /*6920*/  IMAD.MOV R3, RZ, RZ, -R3 ;  /* 0x000000ffff037224 */ /* 0x000fc400078e0a03 */
[----:B------:R-:W-:Y:S02]  /*6930*/  IMAD.MOV.U32 R11, RZ, RZ, R9 ;  /* 0x000000ffff0b7224 */ /* 0x000fe400078e0009 */
[----:B0-----:R-:W-:-:S04]  /*6940*/  IMAD.HI.U32 R5, R0, R8, RZ ;  /* 0x0000000800057227 */ /* 0x001fc800078e00ff */
[----:B------:R-:W-:Y:S02]  /*6950*/  IMAD.MOV R5, RZ, RZ, -R5 ;  /* 0x000000ffff057224 */ /* 0x000fe400078e0a05 */
[C---:B------:R-:W-:Y:S02]  /*6960*/  IMAD R7, R12.reuse, R3, R7 ;  /* 0x000000030c077224 */ /* 0x040fe400078e0207 */
[----:B------:R-:W-:Y:S01]  /*6970*/  IMAD R8, R12, R5, R8 ;  /* 0x000000050c087224 */ /* 0x000fe200078e0208 */
[----:B------:R-:W-:Y:S01]  /*6980*/  IABS R5, R2 ;  /* 0x0000000200057213 */ /* 0x000fe20000000000 */
[--C-:B------:R-:W-:Y:S01]  /*6990*/  @!P6 IMAD.IADD R10, R10, 0x1, -R12.reuse ;  /* 0x000000010a0ae824 */ /* 0x100fe200078e0a0c */
[C---:B------:R-:W-:Y:S01]  /*69a0*/  ISETP.GT.U32.AND P6, PT, R12.reuse, R7, PT ;  /* 0x000000070c00720c */ /* 0x040fe20003fc4070 */
[----:B------:R-:W-:Y:S01]  /*69b0*/  @!P4 IMAD.IADD R15, R15, 0x1, -R12 ;  /* 0x000000010f0fc824 */ /* 0x000fe200078e0a0c */
[C---:B------:R-:W-:Y:S01]  /*69c0*/  ISETP.GT.U32.AND P4, PT, R12.reuse, R8, PT ;  /* 0x000000080c00720c */ /* 0x040fe20003f84070 */
[----:B------:R-:W-:Y:S01]  /*69d0*/  @!P3 IMAD.MOV R11, RZ, RZ, -R11 ;  /* 0x000000ffff0bb224 */ /* 0x000fe200078e0a0b */
[----:B------:R-:W-:Y:S01]  /*69e0*/  ISETP.GT.U32.AND P3, PT, R12, R10, PT ;  /* 0x0000000a0c00720c */ /* 0x000fe20003f64070 */
[----:B------:R-:W-:-:S02]  /*69f0*/  VIADD R6, R23, 0x191 ;  /* 0x0000019117067836 */ /* 0x000fc40000000000 */
[----:B------:R-:W-:Y:S01]  /*6a00*/  IMAD.HI.U32 R9, R0, R5, RZ ;  /* 0x0000000500097227 */ /* 0x000fe200078e00ff */
[----:B------:R0:W-:Y:S02]  /*6a10*/  STL [R1+0x654], R11 ;  /* 0x0006540b01007387 */ /* 0x0001e40000100800 */
[----:B------:R-:W-:Y:S01]  /*6a20*/  IABS R14, R6 ;  /* 0x00000006000e7213 */ /* 0x000fe20000000000 */
[----:B------:R-:W-:Y:S02]  /*6a30*/  VIADD R3, R23, 0x190 ;  /* 0x0000019017037836 */ /* 0x000fe40000000000 */
[--C-:B------:R-:W-:Y:S02]  /*6a40*/  @!P6 IMAD.IADD R7, R7, 0x1, -R12.reuse ;  /* 0x000000010707e824 */ /* 0x100fe400078e0a0c */
[--C-:B------:R-:W-:Y:S01]  /*6a50*/  @!P4 IMAD.IADD R8, R8, 0x1, -R12.reuse ;  /* 0x000000010808c824 */ /* 0x100fe200078e0a0c */
[----:B-1----:R-:W-:Y:S01]  /*6a60*/  IABS R4, R3 ;  /* 0x0000000300047213 */ /* 0x002fe20000000000 */
[----:B------:R-:W-:Y:S01]  /*6a70*/  IMAD.MOV R9, RZ, RZ, -R9 ;  /* 0x000000ffff097224 */ /* 0x000fe200078e0a09 */
[C---:B------:R-:W-:Y:S01]  /*6a80*/  ISETP.GT.U32.AND P6, PT, R12.reuse, R7, PT ;  /* 0x000000070c00720c */ /* 0x040fe20003fc4070 */
[----:B0-----:R-:W-:Y:S01]  /*6a90*/  IMAD.MOV.U32 R11, RZ, RZ, R15 ;  /* 0x000000ffff0b7224 */ /* 0x001fe200078e000f */
[----:B------:R-:W-:Y:S01]  /*6aa0*/  ISETP.GT.U32.AND P4, PT, R12, R8, PT ;  /* 0x000000080c00720c */ /* 0x000fe20003f84070 */
[----:B------:R-:W-:-:S02]  /*6ab0*/  @!P3 IMAD.IADD R10, R10, 0x1, -R12 ;  /* 0x000000010a0ab824 */ /* 0x000fc400078e0a0c */
[----:B------:R-:W-:Y:S01]  /*6ac0*/  @!P1 IMAD.MOV R11, RZ, RZ, -R11 ;  /* 0x000000ffff0b9224 */ /* 0x000fe200078e0a0b */
[----:B------:R-:W-:Y:S01]  /*6ad0*/  ISETP.GE.AND P1, PT, R2, RZ, PT ;  /* 0x000000ff0200720c */ /* 0x000fe20003f26270 */
[----:B------:R-:W-:Y:S02]  /*6ae0*/  IMAD R2, R12, R9, R5 ;  /* 0x000000090c027224 */ /* 0x000fe400078e0205 */
[----:B------:R-:W-:Y:S01]  /*6af0*/  IMAD.HI.U32 R5, R0, R14, RZ ;  /* 0x0000000e00057227 */ /* 0x000fe200078e00ff */
[----:B------:R0:W-:Y:S02]  /*6b00*/  STL [R1+0x248], R11 ;  /* 0x0002480b01007387 */ /* 0x0001e40000100800 */
[----:B------:R-:W-:Y:S01]  /*6b10*/  ISETP.GT.U32.AND P3, PT, R12, R2, PT ;  /* 0x000000020c00720c */ /* 0x000fe20003f64070 */
[----:B------:R-:W-:-:S04]  /*6b20*/  IMAD.HI.U32 R15, R0, R16, RZ ;  /* 0x00000010000f7227 */ /* 0x000fc800078e00ff */
[----:B------:R-:W-:-:S04]  /*6b30*/  IMAD.HI.U32 R9, R0, R4, RZ ;  /* 0x0000000400097227 */ /* 0x000fc800078e00ff */
[----:B------:R-:W-:Y:S02]  /*6b40*/  IMAD.MOV R5, RZ, RZ, -R5 ;  /* 0x000000ffff057224 */ /* 0x000fe400078e0a05 */
[----:B0-----:R-:W-:Y:S02]  /*6b50*/  IMAD.MOV.U32 R11, RZ, RZ, R10 ;  /* 0x000000ffff0b7224 */ /* 0x001fe400078e000a */
[----:B------:R-:W-:Y:S02]  /*6b60*/  IMAD.MOV R15, RZ, RZ, -R15 ;  /* 0x000000ffff0f7224 */ /* 0x000fe400078e0a0f */
[----:B------:R-:W-:Y:S02]  /*6b70*/  IMAD.MOV R9, RZ, RZ, -R9 ;  /* 0x000000ffff097224 */ /* 0x000fe400078e0a09 */
[----:B------:R-:W-:Y:S02]  /*6b80*/  IMAD R14, R12, R5, R14 ;  /* 0x000000050c0e7224 */ /* 0x000fe400078e020e */
[----:B------:R-:W-:-:S02]  /*6b90*/  @!P6 IMAD.IADD R7, R7, 0x1, -R12 ;  /* 0x000000010707e824 */ /* 0x000fc400078e0a0c */
[----:B------:R-:W-:Y:S01]  /*6ba0*/  @!P0 IMAD.MOV R11, RZ, RZ, -R11 ;  /* 0x000000ffff0b8224 */ /* 0x000fe200078e0a0b */
[----:B------:R-:W-:Y:S01]  /*6bb0*/  ISETP.GT.U32.AND P6, PT, R12, R14, PT ;  /* 0x0000000e0c00720c */ /* 0x000fe20003fc4070 */
[----:B------:R-:W-:Y:S01]  /*6bc0*/  @!P4 IMAD.IADD R8, R8, 0x1, -R12 ;  /* 0x000000010808c824 */ /* 0x000fe200078e0a0c */
[----:B------:R-:W-:Y:S01]  /*6bd0*/  ISETP.GE.AND P4, PT, R13, RZ, PT ;  /* 0x000000ff0d00720c */ /* 0x000fe20003f86270 */
[C---:B------:R-:W-:Y:S01]  /*6be0*/  IMAD R16, R12.reuse, R15, R16 ;  /* 0x0000000f0c107224 */ /* 0x040fe200078e0210 */
[----:B------:R0:W-:Y:S01]  /*6bf0*/  STL [R1+0x5bc], R11 ;  /* 0x0005bc0b01007387 */ /* 0x0001e20000100800 */
[C---:B------:R-:W-:Y:S02]  /*6c00*/  IMAD R4, R12.reuse, R9, R4 ;  /* 0x000000090c047224 */ /* 0x040fe400078e0204 */
[----:B------:R-:W-:Y:S01]  /*6c10*/  IMAD.MOV.U32 R10, RZ, RZ, R7 ;  /* 0x000000ffff0a7224 */ /* 0x000fe200078e0007 */
[----:B------:R-:W-:Y:S01]  /*6c20*/  ISETP.GT.U32.AND P0, PT, R12, R16, PT ;  /* 0x000000100c00720c */ /* 0x000fe20003f04070 */
[----:B------:R-:W-:-:S02]  /*6c30*/  @!P3 IMAD.IADD R2, R2, 0x1, -R12 ;  /* 0x000000010202b824 */ /* 0x000fc400078e0a0c */
[----:B------:R-:W-:Y:S01]  /*6c40*/  @!P5 IMAD.MOV R10, RZ, RZ, -R10 ;  /* 0x000000ffff0ad224 */ /* 0x000fe200078e0a0a */
[C---:B------:R-:W-:Y:S01]  /*6c50*/  ISETP.GT.U32.AND P5, PT, R12.reuse, R4, PT ;  /* 0x000000040c00720c */ /* 0x040fe20003fa4070 */
[C---:B------:R-:W-:Y:S01]  /*6c60*/  VIADD R5, R23.reuse, 0x18f ;  /* 0x0000018f17057836 */ /* 0x040fe20000000000 */
[----:B------:R-:W-:Y:S01]  /*6c70*/  ISETP.GT.U32.AND P3, PT, R12, R2, PT ;  /* 0x000000020c00720c */ /* 0x000fe20003f64070 */
[----:B0-----:R-:W-:Y:S02]  /*6c80*/  IMAD.MOV.U32 R11, RZ, RZ, R8 ;  /* 0x000000ffff0b7224 */ /* 0x001fe400078e0008 */
[----:B------:R-:W-:Y:S01]  /*6c90*/  @!P6 IMAD.IADD R14, R14, 0x1, -R12 ;  /* 0x000000010e0ee824 */ /* 0x000fe200078e0a0c */
[----:B------:R-:W-:Y:S01]  /*6ca0*/  IABS R9, R5 ;  /* 0x0000000500097213 */ /* 0x000fe20000000000 */
[----:B------:R-:W-:Y:S01]  /*6cb0*/  @!P2 IMAD.MOV R11, RZ, RZ, -R11 ;  /* 0x000000ffff0ba224 */ /* 0x000fe200078e0a0b */
[----:B------:R-:W-:Y:S01]  /*6cc0*/  ISETP.GE.AND P2, PT, R6, RZ, PT ;  /* 0x000000ff0600720c */ /* 0x000fe20003f46270 */
[----:B------:R-:W-:-:S02]  /*6cd0*/  VIADD R6, R23, 0x18e ;  /* 0x0000018e17067836 */ /* 0x000fc40000000000 */
[--C-:B------:R-:W-:Y:S01]  /*6ce0*/  @!P0 IMAD.IADD R16, R16, 0x1, -R12.reuse ;  /* 0x0000000110108824 */ /* 0x100fe200078e0a0c */
[----:B------:R-:W-:Y:S01]  /*6cf0*/  STL [R1+0x624], R11 ;  /* 0x0006240b01007387 */ /* 0x000fe20000100800 */
[--C-:B------:R-:W-:Y:S01]  /*6d00*/  @!P5 IMAD.IADD R4, R4, 0x1, -R12.reuse ;  /* 0x000000010404d824 */ /* 0x100fe200078e0a0c */
[----:B------:R-:W-:Y:S01]  /*6d10*/  ISETP.GE.AND P0, PT, R5, RZ, PT ;  /* 0x000000ff0500720c */ /* 0x000fe20003f06270 */
[----:B------:R-:W-:Y:S01]  /*6d20*/  IMAD.MOV.U32 R8, RZ, RZ, R9 ;  /* 0x000000ffff087224 */ /* 0x000fe200078e0009 */
[----:B------:R0:W-:Y:S01]  /*6d30*/  STL [R1+0x63c], R10 ;  /* 0x00063c0a01007387 */ /* 0x0001e20000100800 */
[----:B------:R-:W-:Y:S01]  /*6d40*/  ISETP.GT.U32.AND P5, PT, R12, R14, PT ;  /* 0x0000000e0c00720c */ /* 0x000fe20003fa4070 */
[----:B------:R-:W-:Y:S01]  /*6d50*/  @!P3 IMAD.IADD R2, R2, 0x1, -R12 ;  /* 0x000000010202b824 */ /* 0x000fe200078e0a0c */
[----:B------:R-:W-:Y:S01]  /*6d60*/  ISETP.GT.U32.AND P6, PT, R12, R16, PT ;  /* 0x000000100c00720c */ /* 0x000fe20003fc4070 */
[----:B------:R-:W-:Y:S01]  /*6d70*/  IMAD.HI.U32 R7, R0, R8, RZ ;  /* 0x0000000800077227 */ /* 0x000fe200078e00ff */
[----:B------:R-:W-:-:S03]  /*6d80*/  ISETP.GE.AND P3, PT, R3, RZ, PT ;  /* 0x000000ff0300720c */ /* 0x000fc60003f66270 */
[----:B------:R-:W-:Y:S01]  /*6d90*/  IMAD.MOV.U32 R9, RZ, RZ, R2 ;  /* 0x000000ffff097224 */ /* 0x000fe200078e0002 */
[----:B0-----:R-:W-:Y:S01]  /*6da0*/  IABS R10, R6 ;  /* 0x00000006000a7213 */ /* 0x001fe20000000000 */
[----:B------:R-:W-:Y:S02]  /*6db0*/  IMAD.MOV R7, RZ, RZ, -R7 ;  /* 0x000000ffff077224 */ /* 0x000fe400078e0a07 */
[----:B------:R-:W-:Y:S01]  /*6dc0*/  @!P1 IMAD.MOV R9, RZ, RZ, -R9 ;  /* 0x000000ffff099224 */ /* 0x000fe200078e0a09 */
[----:B------:R-:W-:Y:S01]  /*6dd0*/  ISETP.GT.U32.AND P1, PT, R12, R4, PT ;  /* 0x000000040c00720c */ /* 0x000fe20003f24070 */
[----:B------:R-:W-:-:S03]  /*6de0*/  IMAD.HI.U32 R5, R0, R10, RZ ;  /* 0x0000000a00057227 */ /* 0x000fc600078e00ff */
[----:B------:R0:W-:Y:S01]  /*6df0*/  STL [R1+0x650], R9 ;  /* 0x0006500901007387 */ /* 0x0001e20000100800 */
[----:B------:R-:W-:Y:S02]  /*6e00*/  IMAD.MOV R5, RZ, RZ, -R5 ;  /* 0x000000ffff057224 */ /* 0x000fe400078e0a05 */
[C---:B------:R-:W-:Y:S02]  /*6e10*/  IMAD R8, R12.reuse, R7, R8 ;  /* 0x000000070c087224 */ /* 0x040fe400078e0208 */
[----:B------:R-:W-:Y:S02]  /*6e20*/  IMAD R10, R12, R5, R10 ;  /* 0x000000050c0a7224 */ /* 0x000fe400078e020a */
[--C-:B------:R-:W-:Y:S02]  /*6e30*/  @!P5 IMAD.IADD R14, R14, 0x1, -R12.reuse ;  /* 0x000000010e0ed824 */ /* 0x100fe400078e0a0c */
[C---:B------:R-:W-:Y:S01]  /*6e40*/  VIADD R3, R23.reuse, 0x18d ;  /* 0x0000018d17037836 */ /* 0x040fe20000000000 */
[----:B------:R-:W-:Y:S01]  /*6e50*/  ISETP.GT.U32.AND P5, PT, R12, R10, PT ;  /* 0x0000000a0c00720c */ /* 0x000fe20003fa4070 */
[----:B------:R-:W-:Y:S01]  /*6e60*/  @!P6 IMAD.IADD R16, R16, 0x1, -R12 ;  /* 0x000000011010e824 */ /* 0x000fe200078e0a0c */
[----:B------:R-:W-:Y:S01]  /*6e70*/  ISETP.GT.U32.AND P6, PT, R12, R8, PT ;  /* 0x000000080c00720c */ /* 0x000fe20003fc4070 */
[C---:B------:R-:W-:Y:S01]  /*6e80*/  VIADD R7, R23.reuse, 0x18b ;  /* 0x0000018b17077836 */ /* 0x040fe20000000000 */
[----:B------:R-:W-:Y:S01]  /*6e90*/  IABS R13, R3 ;  /* 0x00000003000d7213 */ /* 0x000fe20000000000 */
[----:B------:R-:W-:-:S02]  /*6ea0*/  VIADD R2, R23, 0x18c ;  /* 0x0000018c17027836 */ /* 0x000fc40000000000 */
[----:B------:R-:W-:Y:S01]  /*6eb0*/  IMAD.MOV.U32 R11, RZ, RZ, R16 ;  /* 0x000000ffff0b7224 */ /* 0x000fe200078e0010 */
[----:B0-----:R-:W-:Y:S01]  /*6ec0*/  IABS R9, R7 ;  /* 0x0000000700097213 */ /* 0x001fe20000000000 */
[----:B------:R-:W-:Y:S01]  /*6ed0*/  @!P1 IMAD.IADD R4, R4, 0x1, -R12 ;  /* 0x0000000104049824 */ /* 0x000fe200078e0a0c */
[----:B------:R-:W-:Y:S01]  /*6ee0*/  IABS R5, R2 ;  /* 0x0000000200057213 */ /* 0x000fe20000000000 */
[----:B------:R-:W-:Y:S01]  /*6ef0*/  IMAD.HI.U32 R15, R0, R13, RZ ;  /* 0x0000000d000f7227 */ /* 0x000fe200078e00ff */
[----:B------:R-:W-:-:S03]  /*6f00*/  ISETP.GE.AND P1, PT, R6, RZ, PT ;  /* 0x000000ff0600720c */ /* 0x000fc60003f26270 */
[----:B------:R-:W-:Y:S02]  /*6f10*/  @!P5 IMAD.IADD R10, R10, 0x1, -R12 ;  /* 0x000000010a0ad824 */ /* 0x000fe400078e0a0c */
[----:B------:R-:W-:Y:S02]  /*6f20*/  IMAD.MOV.U32 R6, RZ, RZ, R9 ;  /* 0x000000ffff067224 */ /* 0x000fe400078e0009 */
[----:B------:R-:W-:Y:S01]  /*6f30*/  IMAD.HI.U32 R9, R0, R5, RZ ;  /* 0x0000000500097227 */ /* 0x000fe200078e00ff */
[----:B------:R-:W-:-:S03]  /*6f40*/  ISETP.GT.U32.AND P5, PT, R12, R10, PT ;  /* 0x0000000a0c00720c */ /* 0x000fc60003fa4070 */
[----:B------:R-:W-:Y:S02]  /*6f50*/  @!P4 IMAD.MOV R11, RZ, RZ, -R11 ;  /* 0x000000ffff0bc224 */ /* 0x000fe400078e0a0b */
[----:B------:R-:W-:Y:S01]  /*6f60*/  @!P6 IMAD.IADD R8, R8, 0x1, -R12 ;  /* 0x000000010808e824 */ /* 0x000fe200078e0a0c */
[----:B------:R-:W-:Y:S01]  /*6f70*/  ISETP.GE.AND P6, PT, R3, RZ, PT ;  /* 0x000000ff0300720c */ /* 0x000fe20003fc6270 */
[----:B------:R-:W-:Y:S01]  /*6f80*/  IMAD.MOV R15, RZ, RZ, -R15 ;  /* 0x000000ffff0f7224 */ /* 0x000fe200078e0a0f */
[----:B------:R0:W-:Y:S01]  /*6f90*/  STL [R1+0x640], R11 ;  /* 0x0006400b01007387 */ /* 0x0001e20000100800 */
[----:B------:R-:W-:Y:S01]  /*6fa0*/  IMAD.HI.U32 R3, R0, R6, RZ ;  /* 0x0000000600037227 */ /* 0x000fe200078e00ff */
[----:B------:R-:W-:-:S03]  /*6fb0*/  ISETP.GT.U32.AND P4, PT, R12, R8, PT ;  /* 0x000000080c00720c */ /* 0x000fc60003f84070 */
[----:B------:R-:W-:Y:S02]  /*6fc0*/  IMAD.MOV R9, RZ, RZ, -R9 ;  /* 0x000000ffff097224 */ /* 0x000fe400078e0a09 */
[C---:B------:R-:W-:Y:S02]  /*6fd0*/  IMAD R13, R12.reuse, R15, R13 ;  /* 0x0000000f0c0d7224 */ /* 0x040fe400078e020d */
[----:B------:R-:W-:Y:S02]  /*6fe0*/  IMAD.MOV R3, RZ, RZ, -R3 ;  /* 0x000000ffff037224 */ /* 0x000fe400078e0a03 */
[----:B0-----:R-:W-:Y:S02]  /*6ff0*/  IMAD.MOV.U32 R11, RZ, RZ, R14 ;  /* 0x000000ffff0b7224 */ /* 0x001fe400078e000e */
[C---:B------:R-:W-:Y:S02]  /*7000*/  IMAD R5, R12.reuse, R9, R5 ;  /* 0x000000090c057224 */ /* 0x040fe400078e0205 */
[----:B------:R-:W-:Y:S01]  /*7010*/  @!P2 IMAD.MOV R11, RZ, RZ, -R11 ;  /* 0x000000ffff0ba224 */ /* 0x000fe200078e0a0b */
[C---:B------:R-:W-:Y:S01]  /*7020*/  ISETP.GT.U32.AND P2, PT, R12.reuse, R13, PT ;  /* 0x0000000d0c00720c */ /* 0x040fe20003f44070 */
[----:B------:R-:W-:-:S02]  /*7030*/  IMAD R6, R12, R3, R6 ;  /* 0x000000030c067224 */ /* 0x000fc400078e0206 */
[----:B------:R-:W-:Y:S01]  /*7040*/  @!P3 IMAD.MOV R4, RZ, RZ, -R4 ;  /* 0x000000ffff04b224 */ /* 0x000fe200078e0a04 */
[----:B------:R-:W-:Y:S01]  /*7050*/  ISETP.GT.U32.AND P3, PT, R12, R5, PT ;  /* 0x000000050c00720c */ /* 0x000fe20003f64070 */
[--C-:B------:R-:W-:Y:S01]  /*7060*/  @!P5 IMAD.IADD R10, R10, 0x1, -R12.reuse ;  /* 0x000000010a0ad824 */ /* 0x100fe200078e0a0c */
[----:B------:R-:W-:Y:S01]  /*7070*/  ISETP.GT.U32.AND P5, PT, R12, R6, PT ;  /* 0x000000060c00720c */ /* 0x000fe20003fa4070 */
[C---:B------:R-:W-:Y:S01]  /*7080*/  VIADD R15, R23.reuse, 0x18a ;  /* 0x0000018a170f7836 */ /* 0x040fe20000000000 */
[----:B------:R0:W-:Y:S01]  /*7090*/  STL [R1+0x644], R11 ;  /* 0x0006440b01007387 */ /* 0x0001e20000100800 */
[--C-:B------:R-:W-:Y:S01]  /*70a0*/  @!P4 IMAD.IADD R8, R8, 0x1, -R12.reuse ;  /* 0x000000010808c824 */ /* 0x100fe200078e0a0c */
[----:B------:R-:W-:Y:S01]  /*70b0*/  ISETP.GE.AND P4, PT, R2, RZ, PT ;  /* 0x000000ff0200720c */ /* 0x000fe20003f86270 */
[----:B------:R-:W-:Y:S01]  /*70c0*/  VIADD R2, R23, 0x189 ;  /* 0x0000018917027836 */ /* 0x000fe20000000000 */
[----:B------:R1:W-:Y:S01]  /*70d0*/  STL [R1+0x64c], R4 ;  /* 0x00064c0401007387 */ /* 0x0003e20000100800 */
[--C-:B------:R-:W-:Y:S01]  /*70e0*/  @!P2 IMAD.IADD R13, R13, 0x1, -R12.reuse ;  /* 0x000000010d0da824 */ /* 0x100fe200078e0a0c */
[----:B------:R-:W-:Y:S01]  /*70f0*/  ISETP.GE.AND P2, PT, R7, RZ, PT ;  /* 0x000000ff0700720c */ /* 0x000fe20003f46270 */
[----:B------:R-:W-:Y:S01]  /*7100*/  VIADD R7, R23, 0x188 ;  /* 0x0000018817077836 */ /* 0x000fe20000000000 */
[----:B------:R-:W-:Y:S01]  /*7110*/  IABS R3, R2 ;  /* 0x0000000200037213 */ /* 0x000fe20000000000 */
[--C-:B------:R-:W-:Y:S01]  /*7120*/  @!P3 IMAD.IADD R5, R5, 0x1, -R12.reuse ;  /* 0x000000010505b824 */ /* 0x100fe200078e0a0c */
[----:B------:R-:W-:Y:S01]  /*7130*/  ISETP.GT.U32.AND P3, PT, R12, R13, PT ;  /* 0x0000000d0c00720c */ /* 0x000fe20003f64070 */
[----:B------:R-:W-:Y:S01]  /*7140*/  @!P5 IMAD.IADD R6, R6, 0x1, -R12 ;  /* 0x000000010606d824 */ /* 0x000fe200078e0a0c */
[----:B------:R-:W-:Y:S01]  /*7150*/  IABS R17, R7 ;  /* 0x0000000700117213 */ /* 0x000fe20000000000 */
[----:B0-----:R-:W-:Y:S01]  /*7160*/  IMAD.MOV.U32 R11, RZ, RZ, R8 ;  /* 0x000000ffff0b7224 */ /* 0x001fe200078e0008 */
[----:B-1----:R-:W-:Y:S01]  /*7170*/  IABS R4, R15 ;  /* 0x0000000f00047213 */ /* 0x002fe20000000000 */
[----:B------:R-:W-:Y:S01]  /*7180*/  IMAD.HI.U32 R8, R0, R3, RZ ;  /* 0x0000000300087227 */ /* 0x000fe200078e00ff */
[----:B------:R-:W-:-:S03]  /*7190*/  ISETP.GT.U32.AND P5, PT, R12, R5, PT ;  /* 0x000000050c00720c */ /* 0x000fc60003fa4070 */
[----:B------:R-:W-:-:S04]  /*71a0*/  IMAD.HI.U32 R9, R0, R4, RZ ;  /* 0x0000000400097227 */ /* 0x000fc800078e00ff */
[----:B------:R-:W-:Y:S02]  /*71b0*/  IMAD.MOV R9, RZ, RZ, -R9 ;  /* 0x000000ffff097224 */ /* 0x000fe400078e0a09 */
[----:B------:R-:W-:Y:S02]  /*71c0*/  IMAD.MOV R8, RZ, RZ, -R8 ;  /* 0x000000ffff087224 */ /* 0x000fe400078e0a08 */
[C---:B------:R-:W-:Y:S02]  /*71d0*/  IMAD R4, R12.reuse, R9, R4 ;  /* 0x000000090c047224 */ /* 0x040fe400078e0204 */
[C---:B------:R-:W-:Y:S02]  /*71e0*/  IMAD R3, R12.reuse, R8, R3 ;  /* 0x000000080c037224 */ /* 0x040fe400078e0203 */
[--C-:B------:R-:W-:Y:S01]  /*71f0*/  @!P3 IMAD.IADD R13, R13, 0x1, -R12.reuse ;  /* 0x000000010d0db824 */ /* 0x100fe200078e0a0c */
[C---:B------:R-:W-:Y:S01]  /*7200*/  ISETP.GT.U32.AND P3, PT, R12.reuse, R4, PT ;  /* 0x000000040c00720c */ /* 0x040fe20003f64070 */
[----:B------:R-:W-:Y:S01]  /*7210*/  @!P5 IMAD.IADD R5, R5, 0x1, -R12 ;  /* 0x000000010505d824 */ /* 0x000fe200078e0a0c */
[----:B------:R-:W-:Y:S01]  /*7220*/  ISETP.GT.U32.AND P5, PT, R12, R3, PT ;  /* 0x000000030c00720c */ /* 0x000fe20003fa4070 */
[----:B------:R-:W-:-:S04]  /*7230*/  IMAD.HI.U32 R18, R0, R17, RZ ;  /* 0x0000001100127227 */ /* 0x000fc800078e00ff */
[----:B------:R-:W-:Y:S01]  /*7240*/  @!P0 IMAD.MOV R11, RZ, RZ, -R11 ;  /* 0x000000ffff0b8224 */ /* 0x000fe200078e0a0b */
[----:B------:R-:W-:Y:S01]  /*7250*/  ISETP.GT.U32.AND P0, PT, R12, R6, PT ;  /* 0x000000060c00720c */ /* 0x000fe20003f04070 */
[----:B------:R-:W-:Y:S02]  /*7260*/  @!P1 IMAD.MOV R10, RZ, RZ, -R10 ;  /* 0x000000ffff0a9224 */ /* 0x000fe400078e0a0a */
[----:B------:R-:W-:Y:S01]  /*7270*/  IMAD.MOV R18, RZ, RZ, -R18 ;  /* 0x000000ffff127224 */ /* 0x000fe200078e0a12 */
[----:B------:R-:W-:Y:S01]  /*7280*/  STL [R1+0x648], R11 ;  /* 0x0006480b01007387 */ /* 0x000fe20000100800 */
[----:B------:R-:W-:Y:S02]  /*7290*/  VIADD R14, R23, 0x187 ;  /* 0x00000187170e7836 */ /* 0x000fe40000000000 */
[--C-:B------:R-:W-:Y:S01]  /*72a0*/  @!P3 IMAD.IADD R4, R4, 0x1, -R12.reuse ;  /* 0x000000010404b824 */ /* 0x100fe200078e0a0c */
[----:B------:R-:W-:Y:S01]  /*72b0*/  ISETP.GE.AND P3, PT, R2, RZ, PT ;  /* 0x000000ff0200720c */ /* 0x000fe20003f66270 */
[----:B------:R0:W-:Y:S01]  /*72c0*/  STL [R1+0x638], R10 ;  /* 0x0006380a01007387 */ /* 0x0001e20000100800 */
[C---:B------:R-:W-:Y:S01]  /*72d0*/  IMAD R2, R12.reuse, R18, R17 ;  /* 0x000000120c027224 */ /* 0x040fe200078e0211 */
[----:B------:R-:W-:Y:S01]  /*72e0*/  IABS R9, R14 ;  /* 0x0000000e00097213 */ /* 0x000fe20000000000 */
[----:B------:R-:W-:Y:S01]  /*72f0*/  @!P5 IMAD.IADD R3, R3, 0x1, -R12 ;  /* 0x000000010303d824 */ /* 0x000fe200078e0a0c */
[----:B------:R-:W-:Y:S01]  /*7300*/  ISETP.GT.U32.AND P1, PT, R12, R4, PT ;  /* 0x000000040c00720c */ /* 0x000fe20003f24070 */
[----:B------:R-:W-:-:S02]  /*7310*/  VIADD R8, R23, 0x186 ;  /* 0x0000018617087836 */ /* 0x000fc40000000000 */
[----:B------:R-:W-:Y:S01]  /*7320*/  @!P0 IMAD.IADD R6, R6, 0x1, -R12 ;  /* 0x0000000106068824 */ /* 0x000fe200078e0a0c */
[----:B------:R-:W-:Y:S01]  /*7330*/  ISETP.GT.U32.AND P5, PT, R12, R3, PT ;  /* 0x000000030c00720c */ /* 0x000fe20003fa4070 */
[----:B------:R-:W-:Y:S01]  /*7340*/  IMAD.HI.U32 R16, R0, R9, RZ ;  /* 0x0000000900107227 */ /* 0x000fe200078e00ff */
[----:B------:R-:W-:Y:S02]  /*7350*/  ISETP.GE.AND P0, PT, R15, RZ, PT ;  /* 0x000000ff0f00720c */ /* 0x000fe40003f06270 */
[----:B------:R-:W-:Y:S01]  /*7360*/  IABS R15, R8 ;  /* 0x00000008000f7213 */ /* 0x000fe20000000000 */
[----:B0-----:R-:W-:Y:S02]  /*7370*/  IMAD.MOV.U32 R10, RZ, RZ, R13 ;  /* 0x000000ffff0a7224 */ /* 0x001fe400078e000d */
[----:B------:R-:W-:Y:S01]  /*7380*/  @!P4 IMAD.MOV R5, RZ, RZ, -R5 ;  /* 0x000000ffff05c224 */ /* 0x000fe200078e0a05 */
[----:B------:R-:W-:Y:S01]  /*7390*/  ISETP.GE.AND P4, PT, R7, RZ, PT ;  /* 0x000000ff0700720c */ /* 0x000fe20003f86270 */
[----:B------:R-:W-:Y:S01]  /*73a0*/  @!P6 IMAD.MOV R10, RZ, RZ, -R10 ;  /* 0x000000ffff0ae224 */ /* 0x000fe200078e0a0a */
[----:B------:R-:W-:Y:S01]  /*73b0*/  ISETP.GT.U32.AND P6, PT, R12, R2, PT ;  /* 0x000000020c00720c */ /* 0x000fe20003fc4070 */
[----:B------:R-:W-:-:S02]  /*73c0*/  IMAD.MOV R16, RZ, RZ, -R16 ;  /* 0x000000ffff107224 */ /* 0x000fc400078e0a10 */
[----:B------:R-:W-:Y:S01]  /*73d0*/  @!P2 IMAD.MOV R6, RZ, RZ, -R6 ;  /* 0x000000ffff06a224 */ /* 0x000fe200078e0a06 */
[----:B------:R0:W-:Y:S01]  /*73e0*/  STL [R1+0x634], R10 ;  /* 0x0006340a01007387 */ /* 0x0001e20000100800 */
[----:B------:R-:W-:Y:S01]  /*73f0*/  IMAD R9, R12, R16, R9 ;  /* 0x000000100c097224 */ /* 0x000fe200078e0209 */
[----:B------:R-:W-:Y:S01]  /*7400*/  ISETP.GE.AND P2, PT, R14, RZ, PT ;  /* 0x000000ff0e00720c */ /* 0x000fe20003f46270 */
[--C-:B------:R-:W-:Y:S01]  /*7410*/  @!P1 IMAD.IADD R4, R4, 0x1, -R12.reuse ;  /* 0x0000000104049824 */ /* 0x100fe200078e0a0c */
[----:B------:R1:W-:Y:S01]  /*7420*/  STL [R1+0x62c], R5 ;  /* 0x00062c0501007387 */ /* 0x0003e20000100800 */
[----:B------:R-:W-:Y:S01]  /*7430*/  @!P5 IMAD.IADD R3, R3, 0x1, -R12 ;  /* 0x000000010303d824 */ /* 0x000fe200078e0a0c */
[----:B------:R-:W-:Y:S01]  /*7440*/  ISETP.GT.U32.AND P5, PT, R12, R9, PT ;  /* 0x000000090c00720c */ /* 0x000fe20003fa4070 */
[----:B------:R-:W-:Y:S01]  /*7450*/  IMAD.MOV.U32 R7, RZ, RZ, R4 ;  /* 0x000000ffff077224 */ /* 0x000fe200078e0004 */
[----:B------:R2:W-:Y:S01]  /*7460*/  STL [R1+0x628], R6 ;  /* 0x0006280601007387 */ /* 0x0005e20000100800 */
[----:B------:R-:W-:Y:S01]  /*7470*/  @!P6 IMAD.IADD R2, R2, 0x1, -R12 ;  /* 0x000000010202e824 */ /* 0x000fe200078e0a0c */
[----:B------:R-:W-:Y:S01]  /*7480*/  ISETP.GE.AND P1, PT, R8, RZ, PT ;  /* 0x000000ff0800720c */ /* 0x000fe20003f26270 */
[----:B0-----:R-:W-:-:S02]  /*7490*/  IMAD.MOV.U32 R10, RZ, RZ, R3 ;  /* 0x000000ffff0a7224 */ /* 0x001fc400078e0003 */
[----:B------:R-:W-:Y:S01]  /*74a0*/  @!P0 IMAD.MOV R7, RZ, RZ, -R7 ;  /* 0x000000ffff078224 */ /* 0x000fe200078e0a07 */
[----:B------:R-:W-:Y:S01]  /*74b0*/  ISETP.GT.U32.AND P6, PT, R12, R2, PT ;  /* 0x000000020c00720c */ /* 0x000fe20003fc4070 */
[----:B-1----:R-:W-:-:S03]  /*74c0*/  IMAD.HI.U32 R5, R0, R15, RZ ;  /* 0x0000000f00057227 */ /* 0x002fc600078e00ff */
[----:B------:R0:W-:Y:S01]  /*74d0*/  STL [R1+0x5d8], R7 ;  /* 0x0005d80701007387 */ /* 0x0001e20000100800 */
[----:B------:R-:W-:Y:S02]  /*74e0*/  IMAD.MOV R5, RZ, RZ, -R5 ;  /* 0x000000ffff057224 */ /* 0x000fe400078e0a05 */
[----:B--2---:R-:W-:Y:S02]  /*74f0*/  VIADD R6, R23, 0x185 ;  /* 0x0000018517067836 */ /* 0x004fe40000000000 */
[C---:B------:R-:W-:Y:S02]  /*7500*/  IMAD R5, R12.reuse, R5, R15 ;  /* 0x000000050c057224 */ /* 0x040fe400078e020f */
[----:B------:R-:W-:Y:S01]  /*7510*/  @!P3 IMAD.MOV R10, RZ, RZ, -R10 ;  /* 0x000000ffff0ab224 */ /* 0x000fe200078e0a0a */
[----:B------:R-:W-:Y:S01]  /*7520*/  IABS R8, R6 ;  /* 0x0000000600087213 */ /* 0x000fe20000000000 */
[--C-:B------:R-:W-:Y:S01]  /*7530*/  @!P5 IMAD.IADD R9, R9, 0x1, -R12.reuse ;  /* 0x000000010909d824 */ /* 0x100fe200078e0a0c */
[----:B------:R-:W-:Y:S01]  /*7540*/  ISETP.GT.U32.AND P3, PT, R12, R5, PT ;  /* 0x000000050c00720c */ /* 0x000fe20003f64070 */
[----:B------:R-:W-:Y:S01]  /*7550*/  @!P6 IMAD.IADD R2, R2, 0x1, -R12 ;  /* 0x000000010202e824 */ /* 0x000fe200078e0a0c */
[----:B------:R-:W-:Y:S01]  /*7560*/  ISETP.GE.AND P0, PT, R6, RZ, PT ;  /* 0x000000ff0600720c */ /* 0x000fe20003f06270 */
[----:B0-----:R-:W-:Y:S01]  /*7570*/  IMAD.HI.U32 R7, R0, R8, RZ ;  /* 0x0000000800077227 */ /* 0x001fe200078e00ff */
[----:B------:R-:W-:Y:S01]  /*7580*/  ISETP.GT.U32.AND P5, PT, R12, R9, PT ;  /* 0x000000090c00720c */ /* 0x000fe20003fa4070 */
[----:B------:R0:W-:Y:S02]  /*7590*/  STL [R1+0x5e8], R10 ;  /* 0x0005e80a01007387 */ /* 0x0001e40000100800 */
[----:B------:R-:W-:-:S02]  /*75a0*/  IMAD.MOV R7, RZ, RZ, -R7 ;  /* 0x000000ffff077224 */ /* 0x000fc400078e0a07 */
[----:B------:R-:W-:Y:S02]  /*75b0*/  VIADD R3, R23, 0x184 ;  /* 0x0000018417037836 */ /* 0x000fe40000000000 */
[C---:B------:R-:W-:Y:S02]  /*75c0*/  IMAD R8, R12.reuse, R7, R8 ;  /* 0x000000070c087224 */ /* 0x040fe400078e0208 */
[----:B------:R-:W-:Y:S01]  /*75d0*/  @!P3 IMAD.IADD R5, R5, 0x1, -R12 ;  /* 0x000000010505b824 */ /* 0x000fe200078e0a0c */
[----:B------:R-:W-:Y:S01]  /*75e0*/  IABS R4, R3 ;  /* 0x0000000300047213 */ /* 0x000fe20000000000 */
[----:B------:R-:W-:Y:S01]  /*75f0*/  IMAD.MOV.U32 R11, RZ, RZ, R2 ;  /* 0x000000ffff0b7224 */ /* 0x000fe200078e0002 */
[----:B------:R-:W-:Y:S01]  /*7600*/  ISETP.GE.AND P6, PT, R3, RZ, PT ;  /* 0x000000ff0300720c */ /* 0x000fe20003fc6270 */
[C---:B------:R-:W-:Y:S01]  /*7610*/  VIADD R13, R23.reuse, 0x183 ;  /* 0x00000183170d7836 */ /* 0x040fe20000000000 */
[C---:B------:R-:W-:Y:S01]  /*7620*/  ISETP.GT.U32.AND P3, PT, R12.reuse, R5, PT ;  /* 0x000000050c00720c */ /* 0x040fe20003f64070 */
[----:B------:R-:W-:Y:S01]  /*7630*/  @!P4 IMAD.MOV R11, RZ, RZ, -R11 ;  /* 0x000000ffff0bc224 */ /* 0x000fe200078e0a0b */
[----:B------:R-:W-:Y:S01]  /*7640*/  ISETP.GT.U32.AND P4, PT, R12, R8, PT ;  /* 0x000000080c00720c */ /* 0x000fe20003f84070 */
[----:B------:R-:W-:Y:S01]  /*7650*/  VIADD R3, R23, 0x182 ;  /* 0x0000018217037836 */ /* 0x000fe20000000000 */
[----:B------:R-:W-:Y:S01]  /*7660*/  IABS R6, R13 ;  /* 0x0000000d00067213 */ /* 0x000fe20000000000 */
[C---:B0-----:R-:W-:Y:S01]  /*7670*/  IMAD.HI.U32 R10, R0.reuse, R4, RZ ;  /* 0x00000004000a7227 */ /* 0x041fe200078e00ff */
[----:B------:R0:W-:Y:S02]  /*7680*/  STL [R1+0x5ec], R11 ;  /* 0x0005ec0b01007387 */ /* 0x0001e40000100800 */
[----:B------:R-:W-:Y:S01]  /*7690*/  IABS R7, R3 ;  /* 0x0000000300077213 */ /* 0x000fe20000000000 */
[----:B------:R-:W-:Y:S01]  /*76a0*/  @!P5 IMAD.IADD R9, R9, 0x1, -R12 ;  /* 0x000000010909d824 */ /* 0x000fe200078e0a0c */
[----:B------:R-:W-:Y:S01]  /*76b0*/  ISETP.GE.AND P5, PT, R13, RZ, PT ;  /* 0x000000ff0d00720c */ /* 0x000fe20003fa6270 */
[----:B------:R-:W-:-:S04]  /*76c0*/  IMAD.HI.U32 R2, R0, R6, RZ ;  /* 0x0000000600027227 */ /* 0x000fc800078e00ff */
[----:B------:R-:W-:Y:S02]  /*76d0*/  IMAD.MOV R10, RZ, RZ, -R10 ;  /* 0x000000ffff0a7224 */ /* 0x000fe400078e0a0a */
[----:B0-----:R-:W-:Y:S02]  /*76e0*/  IMAD.MOV.U32 R11, RZ, RZ, R9 ;  /* 0x000000ffff0b7224 */ /* 0x001fe400078e0009 */
[----:B------:R-:W-:Y:S02]  /*76f0*/  IMAD.MOV R9, RZ, RZ, -R2 ;  /* 0x000000ffff097224 */ /* 0x000fe400078e0a02 */
[----:B------:R-:W-:Y:S02]  /*7700*/  IMAD R4, R12, R10, R4 ;  /* 0x0000000a0c047224 */ /* 0x000fe400078e0204 */
[--C-:B------:R-:W-:Y:S02]  /*7710*/  @!P3 IMAD.IADD R5, R5, 0x1, -R12.reuse ;  /* 0x000000010505b824 */ /* 0x100fe400078e0a0c */
[----:B------:R-:W-:Y:S01]  /*7720*/  @!P4 IMAD.IADD R8, R8, 0x1, -R12 ;  /* 0x000000010808c824 */ /* 0x000fe200078e0a0c */
[----:B------:R-:W-:Y:S01]  /*7730*/  ISETP.GT.U32.AND P3, PT, R12, R4, PT ;  /* 0x000000040c00720c */ /* 0x000fe20003f64070 */
[----:B------:R-:W-:-:S02]  /*7740*/  IMAD.MOV.U32 R2, RZ, RZ, R7 ;  /* 0x000000ffff027224 */ /* 0x000fc400078e0007 */
[----:B------:R-:W-:Y:S01]  /*7750*/  @!P2 IMAD.MOV R11, RZ, RZ, -R11 ;  /* 0x000000ffff0ba224 */ /* 0x000fe200078e0a0b */
[----:B------:R-:W-:Y:S01]  /*7760*/  ISETP.GE.AND P2, PT, R3, RZ, PT ;  /* 0x000000ff0300720c */ /* 0x000fe20003f46270 */
[C---:B------:R-:W-:Y:S01]  /*7770*/  IMAD R3, R12.reuse, R9, R6 ;  /* 0x000000090c037224 */ /* 0x040fe200078e0206 */
[----:B------:R-:W-:Y:S01]  /*7780*/  ISETP.GT.U32.AND P4, PT, R12, R8, PT ;  /* 0x000000080c00720c */ /* 0x000fe20003f84070 */
[----:B------:R-:W-:Y:S01]  /*7790*/  IMAD.MOV.U32 R7, RZ, RZ, R5 ;  /* 0x000000ffff077224 */ /* 0x000fe200078e0005 */
[----:B------:R-:W-:Y:S01]  /*77a0*/  STL [R1+0x608], R11 ;  /* 0x0006080b01007387 */ /* 0x000fe20000100800 */
[----:B------:R-:W-:-:S04]  /*77b0*/  IMAD.HI.U32 R6, R0, R2, RZ ;  /* 0x0000000200067227 */ /* 0x000fc800078e00ff */
[----:B------:R-:W-:Y:S01]  /*77c0*/  @!P1 IMAD.MOV R7, RZ, RZ, -R7 ;  /* 0x000000ffff079224 */ /* 0x000fe200078e0a07 */
[C---:B------:R-:W-:Y:S01]  /*77d0*/  ISETP.GT.U32.AND P1, PT, R12.reuse, R3, PT ;  /* 0x000000030c00720c */ /* 0x040fe20003f24070 */
[----:B------:R-:W-:Y:S02]  /*77e0*/  IMAD.MOV R5, RZ, RZ, -R6 ;  /* 0x000000ffff057224 */ /* 0x000fe400078e0a06 */
[C---:B------:R-:W-:Y:S01]  /*77f0*/  VIADD R13, R23.reuse, 0x181 ;  /* 0x00000181170d7836 */ /* 0x040fe20000000000 */
[----:B------:R0:W-:Y:S01]  /*7800*/  STL [R1+0x61c], R7 ;  /* 0x00061c0701007387 */ /* 0x0001e20000100800 */
[----:B------:R-:W-:Y:S02]  /*7810*/  IMAD R5, R12, R5, R2 ;  /* 0x000000050c057224 */ /* 0x000fe400078e0202 */
[--C-:B------:R-:W-:Y:S02]  /*7820*/  @!P3 IMAD.IADD R4, R4, 0x1, -R12.reuse ;  /* 0x000000010404b824 */ /* 0x100fe400078e0a0c */
[--C-:B------:R-:W-:Y:S01]  /*7830*/  @!P4 IMAD.IADD R8, R8, 0x1, -R12.reuse ;  /* 0x000000010808c824 */ /* 0x100fe200078e0a0c */
[C---:B------:R-:W-:Y:S01]  /*7840*/  ISETP.GT.U32.AND P4, PT, R12.reuse, R5, PT ;  /* 0x000000050c00720c */ /* 0x040fe20003f84070 */
[----:B------:R-:W-:Y:S01]  /*7850*/  VIADD R6, R23, 0x180 ;  /* 0x0000018017067836 */ /* 0x000fe20000000000 */
[C---:B------:R-:W-:Y:S01]  /*7860*/  ISETP.GT.U32.AND P3, PT, R12.reuse, R4, PT ;  /* 0x000000040c00720c */ /* 0x040fe20003f64070 */
[----:B------:R-:W-:Y:S01]  /*7870*/  @!P1 IMAD.IADD R3, R3, 0x1, -R12 ;  /* 0x0000000103039824 */ /* 0x000fe200078e0a0c */
[----:B0-----:R-:W-:Y:S01]  /*7880*/  IABS R7, R13 ;  /* 0x0000000d00077213 */ /* 0x001fe20000000000 */
[----:B------:R-:W-:Y:S01]  /*7890*/  VIADD R2, R23, 0x17f ;  /* 0x0000017f17027836 */ /* 0x000fe20000000000 */
[----:B------:R-:W-:Y:S01]  /*78a0*/  IABS R14, R6 ;  /* 0x00000006000e7213 */ /* 0x000fe20000000000 */
[----:B------:R-:W-:Y:S01]  /*78b0*/  IMAD.MOV.U32 R11, RZ, RZ, R8 ;  /* 0x000000ffff0b7224 */ /* 0x000fe200078e0008 */
[----:B------:R-:W-:Y:S01]  /*78c0*/  ISETP.GT.U32.AND P1, PT, R12, R3, PT ;  /* 0x000000030c00720c */ /* 0x000fe20003f24070 */
[----:B------:R-:W-:Y:S01]  /*78d0*/  IMAD.HI.U32 R9, R0, R7, RZ ;  /* 0x0000000700097227 */ /* 0x000fe200078e00ff */
[----:B------:R-:W-:-:S03]  /*78e0*/  IABS R10, R2 ;  /* 0x00000002000a7213 */ /* 0x000fc60000000000 */
[----:B------:R-:W-:-:S04]  /*78f0*/  IMAD.HI.U32 R8, R0, R14, RZ ;  /* 0x0000000e00087227 */ /* 0x000fc800078e00ff */
[----:B------:R-:W-:Y:S02]  /*7900*/  IMAD.MOV R9, RZ, RZ, -R9 ;  /* 0x000000ffff097224 */ /* 0x000fe400078e0a09 */
[----:B------:R-:W-:Y:S02]  /*7910*/  @!P4 IMAD.IADD R5, R5, 0x1, -R12 ;  /* 0x000000010505c824 */ /* 0x000fe400078e0a0c */
[----:B------:R-:W-:Y:S01]  /*7920*/  @!P0 IMAD.MOV R11, RZ, RZ, -R11 ;  /* 0x000000ffff0b8224 */ /* 0x000fe200078e0a0b */
[----:B------:R-:W-:Y:S01]  /*7930*/  ISETP.GE.AND P0, PT, R13, RZ, PT ;  /* 0x000000ff0d00720c */ /* 0x000fe20003f06270 */
[----:B------:R-:W-:Y:S01]  /*7940*/  IMAD.MOV R8, RZ, RZ, -R8 ;  /* 0x000000ffff087224 */ /* 0x000fe200078e0a08 */
[----:B------:R-:W-:Y:S01]  /*7950*/  ISETP.GT.U32.AND P4, PT, R12, R5, PT ;  /* 0x000000050c00720c */ /* 0x000fe20003f84070 */
[----:B------:R-:W-:Y:S01]  /*7960*/  @!P3 IMAD.IADD R4, R4, 0x1, -R12 ;  /* 0x000000010404b824 */ /* 0x000fe200078e0a0c */
[----:B------:R-:W-:Y:S01]  /*7970*/  ISETP.GE.AND P3, PT, R6, RZ, PT ;  /* 0x000000ff0600720c */ /* 0x000fe20003f66270 */
[----:B------:R-:W-:Y:S01]  /*7980*/  IMAD R7, R12, R9, R7 ;  /* 0x000000090c077224 */ /* 0x000fe200078e0207 */
[----:B------:R0:W-:Y:S01]  /*7990*/  STL [R1+0x620], R11 ;  /* 0x0006200b01007387 */ /* 0x0001e20000100800 */
[----:B------:R-:W-:-:S04]  /*79a0*/  IMAD.HI.U32 R13, R0, R10, RZ ;  /* 0x0000000a000d7227 */ /* 0x000fc800078e00ff */
[C---:B------:R-:W-:Y:S02]  /*79b0*/  IMAD R14, R12.reuse, R8, R14 ;  /* 0x000000080c0e7224 */ /* 0x040fe400078e020e */
[----:B------:R-:W-:Y:S01]  /*79c0*/  @!P1 IMAD.IADD R3, R3, 0x1, -R12 ;  /* 0x0000000103039824 */ /* 0x000fe200078e0a0c */
[C---:B------:R-:W-:Y:S01]  /*79d0*/  ISETP.GT.U32.AND P1, PT, R12.reuse, R7, PT ;  /* 0x000000070c00720c */ /* 0x040fe20003f24070 */
[----:B------:R-:W-:Y:S02]  /*79e0*/  IMAD.MOV.U32 R15, RZ, RZ, R4 ;  /* 0x000000ffff0f7224 */ /* 0x000fe400078e0004 */
[----:B------:R-:W-:Y:S02]  /*79f0*/  IMAD.MOV R6, RZ, RZ, -R13 ;  /* 0x000000ffff067224 */ /* 0x000fe400078e0a0d */
[----:B------:R-:W-:Y:S01]  /*7a00*/  @!P6 IMAD.MOV R15, RZ, RZ, -R15 ;  /* 0x000000ffff0fe224 */ /* 0x000fe200078e0a0f */
[C---:B------:R-:W-:Y:S01]  /*7a10*/  ISETP.GT.U32.AND P6, PT, R12.reuse, R14, PT ;  /* 0x0000000e0c00720c */ /* 0x040fe20003fc4070 */
[----:B------:R-:W-:-:S02]  /*7a20*/  IMAD R10, R12, R6, R10 ;  /* 0x000000060c0a7224 */ /* 0x000fc400078e020a */
[----:B------:R-:W-:Y:S01]  /*7a30*/  VIADD R4, R23, 0x17e ;  /* 0x0000017e17047836 */ /* 0x000fe20000000000 */
[----:B------:R-:W-:Y:S01]  /*7a40*/  STL [R1+0x60c], R15 ;  /* 0x00060c0f01007387 */ /* 0x000fe20000100800 */
[--C-:B------:R-:W-:Y:S01]  /*7a50*/  @!P4 IMAD.IADD R5, R5, 0x1, -R12.reuse ;  /* 0x000000010505c824 */ /* 0x100fe200078e0a0c */
[----:B------:R-:W-:Y:S01]  /*7a60*/  ISETP.GT.U32.AND P4, PT, R12, R10, PT ;  /* 0x0000000a0c00720c */ /* 0x000fe20003f84070 */
[----:B0-----:R-:W-:Y:S01]  /*7a70*/  IMAD.MOV.U32 R11, RZ, RZ, R3 ;  /* 0x000000ffff0b7224 */ /* 0x001fe200078e0003 */
[----:B------:R-:W-:Y:S01]  /*7a80*/  IABS R3, R4 ;  /* 0x0000000400037213 */ /* 0x000fe20000000000 */
[--C-:B------:R-:W-:Y:S01]  /*7a90*/  @!P1 IMAD.IADD R7, R7, 0x1, -R12.reuse ;  /* 0x0000000107079824 */ /* 0x100fe200078e0a0c */
[----:B------:R-:W-:Y:S01]  /*7aa0*/  ISETP.GE.AND P1, PT, R4, RZ, PT ;  /* 0x000000ff0400720c */ /* 0x000fe20003f26270 */
[----:B------:R-:W-:Y:S02]  /*7ab0*/  VIADD R13, R23, 0x17d ;  /* 0x0000017d170d7836 */ /* 0x000fe40000000000 */
[----:B------:R-:W-:Y:S01]  /*7ac0*/  @!P6 IMAD.IADD R14, R14, 0x1, -R12 ;  /* 0x000000010e0ee824 */ /* 0x000fe200078e0a0c */
[----:B------:R-:W-:Y:S01]  /*7ad0*/  ISETP.GT.U32.AND P6, PT, R12, R7, PT ;  /* 0x000000070c00720c */ /* 0x000fe20003fc4070 */
[----:B------:R-:W-:Y:S01]  /*7ae0*/  @!P5 IMAD.MOV R11, RZ, RZ, -R11 ;  /* 0x000000ffff0bd224 */ /* 0x000fe200078e0a0b */
[----:B------:R-:W-:Y:S01]  /*7af0*/  ISETP.GE.AND P5, PT, R2, RZ, PT ;  /* 0x000000ff0200720c */ /* 0x000fe20003fa6270 */
[----:B------:R-:W-:Y:S01]  /*7b00*/  IMAD.HI.U32 R4, R0, R3, RZ ;  /* 0x0000000300047227 */ /* 0x000fe200078e00ff */
[----:B------:R-:W-:-:S02]  /*7b10*/  IABS R2, R13 ;  /* 0x0000000d00027213 */ /* 0x000fc40000000000 */
[----:B------:R0:W-:Y:S01]  /*7b20*/  STL [R1+0x614], R11 ;  /* 0x0006140b01007387 */ /* 0x0001e20000100800 */
[----:B------:R-:W-:Y:S02]  /*7b30*/  IMAD.MOV R4, RZ, RZ, -R4 ;  /* 0x000000ffff047224 */ /* 0x000fe400078e0a04 */
[----:B------:R-:W-:Y:S01]  /*7b40*/  @!P4 IMAD.IADD R10, R10, 0x1, -R12 ;  /* 0x000000010a0ac824 */ /* 0x000fe200078e0a0c */
[----:B------:R-:W-:Y:S01]  /*7b50*/  ISETP.GT.U32.AND P4, PT, R12, R14, PT ;  /* 0x0000000e0c00720c */ /* 0x000fe20003f84070 */
[----:B------:R-:W-:-:S04]  /*7b60*/  IMAD.HI.U32 R6, R0, R2, RZ ;  /* 0x0000000200067227 */ /* 0x000fc800078e00ff */
[C---:B------:R-:W-:Y:S02]  /*7b70*/  IMAD R3, R12.reuse, R4, R3 ;  /* 0x000000040c037224 */ /* 0x040fe400078e0203 */
[----:B------:R-:W-:Y:S02]  /*7b80*/  IMAD.MOV R6, RZ, RZ, -R6 ;  /* 0x000000ffff067224 */ /* 0x000fe400078e0a06 */
[----:B------:R-:W-:Y:S01]  /*7b90*/  @!P6 IMAD.IADD R7, R7, 0x1, -R12 ;  /* 0x000000010707e824 */ /* 0x000fe200078e0a0c */
[C---:B------:R-:W-:Y:S01]  /*7ba0*/  ISETP.GT.U32.AND P6, PT, R12.reuse, R3, PT ;  /* 0x000000030c00720c */ /* 0x040fe20003fc4070 */
[----:B------:R-:W-:Y:S02]  /*7bb0*/  IMAD R2, R12, R6, R2 ;  /* 0x000000060c027224 */ /* 0x000fe400078e0202 */
[----:B------:R-:W-:Y:S02]  /*7bc0*/  @!P4 IMAD.IADD R14, R14, 0x1, -R12 ;  /* 0x000000010e0ec824 */ /* 0x000fe400078e0a0c */
[----:B------:R-:W-:Y:S01]  /*7bd0*/  VIADD R9, R23, 0x17c ;  /* 0x0000017c17097836 */ /* 0x000fe20000000000 */
[----:B------:R-:W-:Y:S01]  /*7be0*/  ISETP.GT.U32.AND P4, PT, R12, R2, PT ;  /* 0x000000020c00720c */ /* 0x000fe20003f84070 */
[----:B------:R-:W-:-:S02]  /*7bf0*/  IMAD.MOV.U32 R8, RZ, RZ, R5 ;  /* 0x000000ffff087224 */ /* 0x000fc400078e0005 */
[----:B------:R-:W-:Y:S01]  /*7c00*/  VIADD R4, R23, 0x17b ;  /* 0x0000017b17047836 */ /* 0x000fe20000000000 */
[----:B------:R-:W-:Y:S01]  /*7c10*/  IABS R5, R9 ;  /* 0x0000000900057213 */ /* 0x000fe20000000000 */
[----:B0-----:R-:W-:Y:S02]  /*7c20*/  IMAD.MOV.U32 R11, RZ, RZ, R7 ;  /* 0x000000ffff0b7224 */ /* 0x001fe400078e0007 */
[----:B------:R-:W-:Y:S01]  /*7c30*/  @!P6 IMAD.IADD R3, R3, 0x1, -R12 ;  /* 0x000000010303e824 */ /* 0x000fe200078e0a0c */
[----:B------:R-:W-:Y:S01]  /*7c40*/  IABS R15, R4 ;  /* 0x00000004000f7213 */ /* 0x000fe20000000000 */
[----:B------:R-:W-:Y:S01]  /*7c50*/  @!P2 IMAD.MOV R8, RZ, RZ, -R8 ;  /* 0x000000ffff08a224 */ /* 0x000fe200078e0a08 */
[C---:B------:R-:W-:Y:S01]  /*7c60*/  ISETP.GT.U32.AND P2, PT, R12.reuse, R10, PT ;  /* 0x0000000a0c00720c */ /* 0x040fe20003f44070 */
[----:B------:R-:W-:Y:S01]  /*7c70*/  @!P0 IMAD.MOV R11, RZ, RZ, -R11 ;  /* 0x000000ffff0b8224 */ /* 0x000fe200078e0a0b */
[----:B------:R-:W-:Y:S01]  /*7c80*/  ISETP.GT.U32.AND P0, PT, R12, R3, PT ;  /* 0x000000030c00720c */ /* 0x000fe20003f04070 */
[----:B------:R-:W-:Y:S01]  /*7c90*/  @!P4 IMAD.IADD R2, R2, 0x1, -R12 ;  /* 0x000000010202c824 */ /* 0x000fe200078e0a0c */
[----:B------:R0:W-:Y:S01]  /*7ca0*/  STL [R1+0x618], R8 ;  /* 0x0006180801007387 */ /* 0x0001e20000100800 */
[----:B------:R-:W-:Y:S01]  /*7cb0*/  IMAD.MOV.U32 R7, RZ, RZ, R15 ;  /* 0x000000ffff077224 */ /* 0x000fe200078e000f */
[----:B------:R-:W-:Y:S01]  /*7cc0*/  ISETP.GE.AND P6, PT, R9, RZ, PT ;  /* 0x000000ff0900720c */ /* 0x000fe20003fc6270 */
[----:B------:R-:W-:Y:S01]  /*7cd0*/  VIADD R6, R23, 0x17a ;  /* 0x0000017a17067836 */ /* 0x000fe20000000000 */
[----:B------:R-:W-:Y:S01]  /*7ce0*/  ISETP.GT.U32.AND P4, PT, R12, R2, PT ;  /* 0x000000020c00720c */ /* 0x000fe20003f84070 */
[----:B------:R-:W-:Y:S01]  /*7cf0*/  IMAD.HI.U32 R9, R0, R7, RZ ;  /* 0x0000000700097227 */ /* 0x000fe200078e00ff */
[----:B------:R1:W-:Y:S03]  /*7d00*/  STL [R1+0x610], R11 ;  /* 0x0006100b01007387 */ /* 0x0003e60000100800 */
[----:B------:R-:W-:-:S02]  /*7d10*/  IMAD.MOV R9, RZ, RZ, -R9 ;  /* 0x000000ffff097224 */ /* 0x000fc400078e0a09 */
[----:B0-----:R-:W-:-:S04]  /*7d20*/  IMAD.HI.U32 R8, R0, R5, RZ ;  /* 0x0000000500087227 */ /* 0x001fc800078e00ff */
[----:B------:R-:W-:Y:S02]  /*7d30*/  IMAD.MOV R8, RZ, RZ, -R8 ;  /* 0x000000ffff087224 */ /* 0x000fe400078e0a08 */
[----:B-1----:R-:W-:Y:S02]  /*7d40*/  IMAD.MOV.U32 R11, RZ, RZ, R14 ;  /* 0x000000ffff0b7224 */ /* 0x002fe400078e000e */
[----:B------:R-:W-:Y:S02]  /*7d50*/  IMAD R5, R12, R8, R5 ;  /* 0x000000080c057224 */ /* 0x000fe400078e0205 */
[--C-:B------:R-:W-:Y:S01]  /*7d60*/  @!P2 IMAD.IADD R10, R10, 0x1, -R12.reuse ;  /* 0x000000010a0aa824 */ /* 0x100fe200078e0a0c */
[----:B------:R-:W-:Y:S01]  /*7d70*/  ISETP.GE.AND P2, PT, R13, RZ, PT ;  /* 0x000000ff0d00720c */ /* 0x000fe20003f46270 */
[----:B------:R-:W-:Y:S01]  /*7d80*/  @!P0 IMAD.IADD R3, R3, 0x1, -R12 ;  /* 0x0000000103038824 */ /* 0x000fe200078e0a0c */
[----:B------:R-:W-:Y:S01]  /*7d90*/  IABS R13, R6 ;  /* 0x00000006000d7213 */ /* 0x000fe20000000000 */
[----:B------:R-:W-:Y:S01]  /*7da0*/  @!P3 IMAD.MOV R11, RZ, RZ, -R11 ;  /* 0x000000ffff0bb224 */ /* 0x000fe200078e0a0b */
[----:B------:R-:W-:Y:S01]  /*7db0*/  ISETP.GE.AND P0, PT, R6, RZ, PT ;  /* 0x000000ff0600720c */ /* 0x000fe20003f06270 */
[C---:B------:R-:W-:Y:S01]  /*7dc0*/  IMAD R6, R12.reuse, R9, R7 ;  /* 0x000000090c067224 */ /* 0x040fe200078e0207 */
[----:B------:R-:W-:Y:S01]  /*7dd0*/  ISETP.GT.U32.AND P3, PT, R12, R5, PT ;  /* 0x000000050c00720c */ /* 0x000fe20003f64070 */
[----:B------:R-:W-:Y:S01]  /*7de0*/  @!P5 IMAD.MOV R10, RZ, RZ, -R10 ;  /* 0x000000ffff0ad224 */ /* 0x000fe200078e0a0a */
[----:B------:R-:W-:Y:S01]  /*7df0*/  STL [R1+0x5f0], R11 ;  /* 0x0005f00b01007387 */ /* 0x000fe20000100800 */
[----:B------:R-:W-:Y:S01]  /*7e00*/  @!P4 IMAD.IADD R2, R2, 0x1, -R12 ;  /* 0x000000010202c824 */ /* 0x000fe200078e0a0c */
[----:B------:R-:W-:Y:S01]  /*7e10*/  ISETP.GT.U32.AND P4, PT, R12, R6, PT ;  /* 0x000000060c00720c */ /* 0x000fe20003f84070 */
[----:B------:R-:W-:Y:S01]  /*7e20*/  IMAD.HI.U32 R8, R0, R13, RZ ;  /* 0x0000000d00087227 */ /* 0x000fe200078e00ff */
[----:B------:R0:W-:Y:S01]  /*7e30*/  STL [R1+0x5f4], R10 ;  /* 0x0005f40a01007387 */ /* 0x0001e20000100800 */
[----:B------:R-:W-:-:S02]  /*7e40*/  ISETP.GE.AND P5, PT, R4, RZ, PT ;  /* 0x000000ff0400720c */ /* 0x000fc40003fa6270 */
[----:B------:R-:W-:Y:S02]  /*7e50*/  IMAD.MOV R8, RZ, RZ, -R8 ;  /* 0x000000ffff087224 */ /* 0x000fe400078e0a08 */
[C---:B------:R-:W-:Y:S02]  /*7e60*/  VIADD R7, R23.reuse, 0x178 ;  /* 0x0000017817077836 */ /* 0x040fe40000000000 */
[C---:B------:R-:W-:Y:S02]  /*7e70*/  IMAD R13, R12.reuse, R8, R13 ;  /* 0x000000080c0d7224 */ /* 0x040fe400078e020d */
[----:B------:R-:W-:Y:S01]  /*7e80*/  VIADD R8, R23, 0x179 ;  /* 0x0000017917087836 */ /* 0x000fe20000000000 */
[----:B------:R-:W-:Y:S01]  /*7e90*/  IABS R16, R7 ;  /* 0x0000000700107213 */ /* 0x000fe20000000000 */
[----:B0-----:R-:W-:Y:S02]  /*7ea0*/  IMAD.MOV.U32 R10, RZ, RZ, R3 ;  /* 0x000000ffff0a7224 */ /* 0x001fe400078e0003 */
[----:B------:R-:W-:Y:S01]  /*7eb0*/  @!P3 IMAD.IADD R5, R5, 0x1, -R12 ;  /* 0x000000010505b824 */ /* 0x000fe200078e0a0c */
[----:B------:R-:W-:Y:S01]  /*7ec0*/  IABS R9, R8 ;  /* 0x0000000800097213 */ /* 0x000fe20000000000 */
[----:B------:R-:W-:Y:S01]  /*7ed0*/  @!P1 IMAD.MOV R10, RZ, RZ, -R10 ;  /* 0x000000ffff0a9224 */ /* 0x000fe200078e0a0a */
[----:B------:R-:W-:Y:S01]  /*7ee0*/  ISETP.GT.U32.AND P3, PT, R12, R13, PT ;  /* 0x0000000d0c00720c */ /* 0x000fe20003f64070 */
[----:B------:R-:W-:Y:S01]  /*7ef0*/  @!P4 IMAD.IADD R6, R6, 0x1, -R12 ;  /* 0x000000010606c824 */ /* 0x000fe200078e0a0c */
[----:B------:R-:W-:Y:S01]  /*7f00*/  ISETP.GT.U32.AND P1, PT, R12, R5, PT ;  /* 0x000000050c00720c */ /* 0x000fe20003f24070 */
[----:B------:R-:W-:Y:S01]  /*7f10*/  IMAD.HI.U32 R3, R0, R9, RZ ;  /* 0x0000000900037227 */ /* 0x000fe200078e00ff */
[----:B------:R0:W-:Y:S01]  /*7f20*/  STL [R1+0x600], R10 ;  /* 0x0006000a01007387 */ /* 0x0001e20000100800 */
[----:B------:R-:W-:-:S02]  /*7f30*/  ISETP.GE.AND P4, PT, R8, RZ, PT ;  /* 0x000000ff0800720c */ /* 0x000fc40003f86270 */
[----:B------:R-:W-:Y:S02]  /*7f40*/  IMAD.MOV R3, RZ, RZ, -R3 ;  /* 0x000000ffff037224 */ /* 0x000fe400078e0a03 */
[----:B------:R-:W-:Y:S02]  /*7f50*/  VIADD R4, R23, 0x177 ;  /* 0x0000017717047836 */ /* 0x000fe40000000000 */
[----:B------:R-:W-:Y:S02]  /*7f60*/  IMAD R9, R12, R3, R9 ;  /* 0x000000030c097224 */ /* 0x000fe400078e0209 */
[----:B------:R-:W-:Y:S01]  /*7f70*/  @!P3 IMAD.IADD R13, R13, 0x1, -R12 ;  /* 0x000000010d0db824 */ /* 0x000fe200078e0a0c */
[----:B------:R-:W-:Y:S01]  /*7f80*/  IABS R8, R4 ;  /* 0x0000000400087213 */ /* 0x000fe20000000000 */
[----:B0-----:R-:W-:Y:S02]  /*7f90*/  IMAD.MOV.U32 R10, RZ, RZ, R2 ;  /* 0x000000ffff0a7224 */ /* 0x001fe400078e0002 */
[----:B------:R-:W-:Y:S01]  /*7fa0*/  IMAD.HI.U32 R2, R0, R16, RZ ;  /* 0x0000001000027227 */ /* 0x000fe200078e00ff */
[----:B------:R-:W-:-:S03]  /*7fb0*/  ISETP.GT.U32.AND P3, PT, R12, R13, PT ;  /* 0x0000000d0c00720c */ /* 0x000fc60003f64070 */
[----:B------:R-:W-:Y:S01]  /*7fc0*/  @!P2 IMAD.MOV R10, RZ, RZ, -R10 ;  /* 0x000000ffff0aa224 */ /* 0x000fe200078e0a0a */
[C---:B------:R-:W-:Y:S01]  /*7fd0*/  ISETP.GT.U32.AND P2, PT, R12.reuse, R6, PT ;  /* 0x000000060c00720c */ /* 0x040fe20003f44070 */
[----:B------:R-:W-:Y:S02]  /*7fe0*/  IMAD.MOV R2, RZ, RZ, -R2 ;  /* 0x000000ffff027224 */ /* 0x000fe400078e0a02 */
[----:B------:R-:W-:Y:S01]  /*7ff0*/  @!P1 IMAD.IADD R5, R5, 0x1, -R12 ;  /* 0x0000000105059824 */ /* 0x000fe200078e0a0c */
[----:B------:R-:W-:Y:S01]  /*8000*/  ISETP.GE.AND P1, PT, R7, RZ, PT ;  /* 0x000000ff0700720c */ /* 0x000fe20003f26270 */
[----:B------:R-:W-:Y:S01]  /*8010*/  IMAD R16, R12, R2, R16 ;  /* 0x000000020c107224 */ /* 0x000fe200078e0210 */
[----:B------:R0:W-:Y:S01]  /*8020*/  STL [R1+0x604], R10 ;  /* 0x0006040a01007387 */ /* 0x0001e20000100800 */
[----:B------:R-:W-:Y:S02]  /*8030*/  IMAD.MOV.U32 R11, RZ, RZ, R5 ;  /* 0x000000ffff0b7224 */ /* 0x000fe400078e0005 */
[----:B------:R-:W-:-:S02]  /*8040*/  VIADD R2, R23, 0x176 ;  /* 0x0000017617027836 */ /* 0x000fc40000000000 */
[----:B------:R-:W-:Y:S01]  /*8050*/  @!P6 IMAD.MOV R11, RZ, RZ, -R11 ;  /* 0x000000ffff0be224 */ /* 0x000fe200078e0a0b */
[----:B------:R-:W-:Y:S01]  /*8060*/  ISETP.GT.U32.AND P6, PT, R12, R16, PT ;  /* 0x000000100c00720c */ /* 0x000fe20003fc4070 */
[----:B------:R-:W-:Y:S01]  /*8070*/  @!P2 IMAD.IADD R6, R6, 0x1, -R12 ;  /* 0x000000010606a824 */ /* 0x000fe200078e0a0c */
[----:B------:R-:W-:Y:S01]  /*8080*/  ISETP.GT.U32.AND P2, PT, R12, R9, PT ;  /* 0x000000090c00720c */ /* 0x000fe20003f44070 */
[----:B------:R-:W-:Y:S01]  /*8090*/  IMAD.MOV.U32 R7, RZ, RZ, R8 ;  /* 0x000000ffff077224 */ /* 0x000fe200078e0008 */
[----:B------:R-:W-:Y:S01]  /*80a0*/  IABS R5, R2 ;  /* 0x0000000200057213 */ /* 0x000fe20000000000 */
[----:B------:R-:W-:Y:S01]  /*80b0*/  @!P3 IMAD.IADD R13, R13, 0x1, -R12 ;  /* 0x000000010d0db824 */ /* 0x000fe200078e0a0c */
[----:B------:R-:W-:Y:S01]  /*80c0*/  ISETP.GE.AND P3, PT, R2, RZ, PT ;  /* 0x000000ff0200720c */ /* 0x000fe20003f66270 */
[----:B------:R-:W-:Y:S01]  /*80d0*/  IMAD.HI.U32 R3, R0, R7, RZ ;  /* 0x0000000700037227 */ /* 0x000fe200078e00ff */
[----:B------:R-:W-:Y:S03]  /*80e0*/  STL [R1+0x5f8], R11 ;  /* 0x0005f80b01007387 */ /* 0x000fe60000100800 */
[----:B------:R-:W-:-:S02]  /*80f0*/  IMAD.MOV R3, RZ, RZ, -R3 ;  /* 0x000000ffff037224 */ /* 0x000fc400078e0a03 */
[--C-:B------:R-:W-:Y:S02]  /*8100*/  @!P6 IMAD.IADD R16, R16, 0x1, -R12.reuse ;  /* 0x000000011010e824 */ /* 0x100fe400078e0a0c */
[----:B------:R-:W-:Y:S02]  /*8110*/  @!P2 IMAD.IADD R9, R9, 0x1, -R12 ;  /* 0x000000010909a824 */ /* 0x000fe400078e0a0c */
[----:B------:R-:W-:Y:S01]  /*8120*/  IMAD.MOV.U32 R2, RZ, RZ, R5 ;  /* 0x000000ffff027224 */ /* 0x000fe200078e0005 */
[C---:B------:R-:W-:Y:S01]  /*8130*/  ISETP.GT.U32.AND P6, PT, R12.reuse, R16, PT ;  /* 0x000000100c00720c */ /* 0x040fe20003fc4070 */
[----:B0-----:R-:W-:Y:S01]  /*8140*/  IMAD.MOV.U32 R10, RZ, RZ, R6 ;  /* 0x000000ffff0a7224 */ /* 0x001fe200078e0006 */
[C---:B------:R-:W-:Y:S01]  /*8150*/  ISETP.GT.U32.AND P2, PT, R12.reuse, R9, PT ;  /* 0x000000090c00720c */ /* 0x040fe20003f44070 */
[----:B------:R-:W-:Y:S02]  /*8160*/  IMAD R7, R12, R3, R7 ;  /* 0x000000030c077224 */ /* 0x000fe400078e0207 */
[----:B------:R-:W-:-:S02]  /*8170*/  VIADD R14, R23, 0x175 ;  /* 0x00000175170e7836 */ /* 0x000fc40000000000 */
[----:B------:R-:W-:-:S04]  /*8180*/  IMAD.HI.U32 R3, R0, R2, RZ ;  /* 0x0000000200037227 */ /* 0x000fc800078e00ff */
[----:B------:R-:W-:Y:S01]  /*8190*/  @!P5 IMAD.MOV R10, RZ, RZ, -R10 ;  /* 0x000000ffff0ad224 */ /* 0x000fe200078e0a0a */
[----:B------:R-:W-:Y:S01]  /*81a0*/  ISETP.GE.AND P5, PT, R4, RZ, PT ;  /* 0x000000ff0400720c */ /* 0x000fe20003fa6270 */
[----:B------:R-:W-:Y:S01]  /*81b0*/  VIADD R5, R23, 0x174 ;  /* 0x0000017417057836 */ /* 0x000fe20000000000 */
[----:B------:R-:W-:Y:S01]  /*81c0*/  IABS R4, R14 ;  /* 0x0000000e00047213 */ /* 0x000fe20000000000 */
[----:B------:R-:W-:Y:S01]  /*81d0*/  IMAD.MOV R3, RZ, RZ, -R3 ;  /* 0x000000ffff037224 */ /* 0x000fe200078e0a03 */
[----:B------:R0:W-:Y:S01]  /*81e0*/  STL [R1+0x5fc], R10 ;  /* 0x0005fc0a01007387 */ /* 0x0001e20000100800 */
[----:B------:R-:W-:Y:S01]  /*81f0*/  @!P2 IMAD.IADD R9, R9, 0x1, -R12 ;  /* 0x000000010909a824 */ /* 0x000fe200078e0a0c */
[----:B------:R-:W-:Y:S01]  /*8200*/  IABS R17, R5 ;  /* 0x0000000500117213 */ /* 0x000fe20000000000 */
[C---:B------:R-:W-:Y:S01]  /*8210*/  IMAD R2, R12.reuse, R3, R2 ;  /* 0x000000030c027224 */ /* 0x040fe200078e0202 */
[----:B------:R-:W-:Y:S01]  /*8220*/  ISETP.GT.U32.AND P2, PT, R12, R7, PT ;  /* 0x000000070c00720c */ /* 0x000fe20003f44070 */
[----:B------:R-:W-:-:S04]  /*8230*/  IMAD.HI.U32 R6, R0, R4, RZ ;  /* 0x0000000400067227 */ /* 0x000fc800078e00ff */
[----:B------:R-:W-:Y:S01]  /*8240*/  @!P6 IMAD.IADD R16, R16, 0x1, -R12 ;  /* 0x000000011010e824 */ /* 0x000fe200078e0a0c */
[----:B------:R-:W-:Y:S01]  /*8250*/  ISETP.GT.U32.AND P6, PT, R12, R2, PT ;  /* 0x000000020c00720c */ /* 0x000fe20003fc4070 */
[----:B------:R-:W-:-:S04]  /*8260*/  IMAD.HI.U32 R3, R0, R17, RZ ;  /* 0x0000001100037227 */ /* 0x000fc800078e00ff */
[----:B------:R-:W-:Y:S02]  /*8270*/  IMAD.MOV R6, RZ, RZ, -R6 ;  /* 0x000000ffff067224 */ /* 0x000fe400078e0a06 */
[----:B------:R-:W-:Y:S02]  /*8280*/  IMAD.MOV R3, RZ, RZ, -R3 ;  /* 0x000000ffff037224 */ /* 0x000fe400078e0a03 */
[C---:B------:R-:W-:Y:S02]  /*8290*/  IMAD R4, R12.reuse, R6, R4 ;  /* 0x000000060c047224 */ /* 0x040fe400078e0204 */
[C---:B------:R-:W-:Y:S02]  /*82a0*/  IMAD R17, R12.reuse, R3, R17 ;  /* 0x000000030c117224 */ /* 0x040fe400078e0211 */
[----:B------:R-:W-:Y:S01]  /*82b0*/  @!P2 IMAD.IADD R7, R7, 0x1, -R12 ;  /* 0x000000010707a824 */ /* 0x000fe200078e0a0c */
[----:B------:R-:W-:Y:S01]  /*82c0*/  ISETP.GT.U32.AND P2, PT, R12, R4, PT ;  /* 0x000000040c00720c */ /* 0x000fe20003f44070 */
[----:B------:R-:W-:-:S02]  /*82d0*/  VIADD R18, R23, 0x173 ;  /* 0x0000017317127836 */ /* 0x000fc40000000000 */
[----:B------:R-:W-:Y:S01]  /*82e0*/  @!P6 IMAD.IADD R2, R2, 0x1, -R12 ;  /* 0x000000010202e824 */ /* 0x000fe200078e0a0c */
[----:B------:R-:W-:Y:S01]  /*82f0*/  ISETP.GT.U32.AND P6, PT, R12, R17, PT ;  /* 0x000000110c00720c */ /* 0x000fe20003fc4070 */
[----:B------:R-:W-:Y:S01]  /*8300*/  VIADD R6, R23, 0x171 ;  /* 0x0000017117067836 */ /* 0x000fe20000000000 */
[----:B0-----:R-:W-:Y:S01]  /*8310*/  IABS R10, R18 ;  /* 0x00000012000a7213 */ /* 0x001fe20000000000 */
[----:B------:R-:W-:Y:S02]  /*8320*/  IMAD.MOV.U32 R11, RZ, RZ, R13 ;  /* 0x000000ffff0b7224 */ /* 0x000fe400078e000d */
[----:B------:R-:W-:Y:S01]  /*8330*/  @!P4 IMAD.MOV R9, RZ, RZ, -R9 ;  /* 0x000000ffff09c224 */ /* 0x000fe200078e0a09 */
[----:B------:R-:W-:Y:S01]  /*8340*/  IABS R20, R6 ;  /* 0x0000000600147213 */ /* 0x000fe20000000000 */
[----:B------:R-:W-:-:S04]  /*8350*/  IMAD.HI.U32 R19, R0, R10, RZ ;  /* 0x0000000a00137227 */ /* 0x000fc800078e00ff */
[--C-:B------:R-:W-:Y:S01]  /*8360*/  @!P2 IMAD.IADD R4, R4, 0x1, -R12.reuse ;  /* 0x000000010404a824 */ /* 0x100fe200078e0a0c */
[C---:B------:R-:W-:Y:S01]  /*8370*/  ISETP.GT.U32.AND P2, PT, R12.reuse, R7, PT ;  /* 0x000000070c00720c */ /* 0x040fe20003f44070 */
[----:B------:R-:W-:Y:S02]  /*8380*/  IMAD.MOV R19, RZ, RZ, -R19 ;  /* 0x000000ffff137224 */ /* 0x000fe400078e0a13 */
[----:B------:R-:W-:Y:S01]  /*8390*/  @!P6 IMAD.IADD R17, R17, 0x1, -R12 ;  /* 0x000000011111e824 */ /* 0x000fe200078e0a0c */
[C---:B------:R-:W-:Y:S01]  /*83a0*/  ISETP.GT.U32.AND P6, PT, R12.reuse, R4, PT ;  /* 0x000000040c00720c */ /* 0x040fe20003fc4070 */
[----:B------:R-:W-:Y:S02]  /*83b0*/  IMAD R10, R12, R19, R10 ;  /* 0x000000130c0a7224 */ /* 0x000fe400078e020a */
[----:B------:R-:W-:Y:S01]  /*83c0*/  IMAD.HI.U32 R19, R0, R20, RZ ;  /* 0x0000001400137227 */ /* 0x000fe200078e00ff */
[----:B------:R-:W-:-:S03]  /*83d0*/  ISETP.GT.U32.AND P4, PT, R12, R17, PT ;  /* 0x000000110c00720c */ /* 0x000fc60003f84070 */
[----:B------:R-:W-:Y:S01]  /*83e0*/  @!P0 IMAD.MOV R11, RZ, RZ, -R11 ;  /* 0x000000ffff0b8224 */ /* 0x000fe200078e0a0b */
[C---:B------:R-:W-:Y:S01]  /*83f0*/  ISETP.GT.U32.AND P0, PT, R12.reuse, R2, PT ;  /* 0x000000020c00720c */ /* 0x040fe20003f04070 */
[----:B------:R-:W-:Y:S02]  /*8400*/  IMAD.MOV R19, RZ, RZ, -R19 ;  /* 0x000000ffff137224 */ /* 0x000fe400078e0a13 */
[C---:B------:R-:W-:Y:S01]  /*8410*/  VIADD R8, R23.reuse, 0x172 ;  /* 0x0000017217087836 */ /* 0x040fe20000000000 */
[----:B------:R-:W-:Y:S01]  /*8420*/  STL [R1+0x5e4], R11 ;  /* 0x0005e40b01007387 */ /* 0x000fe20000100800 */
[----:B------:R-:W-:Y:S02]  /*8430*/  IMAD R20, R12, R19, R20 ;  /* 0x000000130c147224 */ /* 0x000fe400078e0214 */
[----:B------:R-:W-:Y:S01]  /*8440*/  VIADD R3, R23, 0x170 ;  /* 0x0000017017037836 */ /* 0x000fe20000000000 */
[----:B------:R0:W-:Y:S01]  /*8450*/  STL [R1+0x5e0], R9 ;  /* 0x0005e00901007387 */ /* 0x0001e20000100800 */
[----:B------:R-:W-:Y:S01]  /*8460*/  IABS R15, R8 ;  /* 0x00000008000f7213 */ /* 0x000fe20000000000 */
[--C-:B------:R-:W-:Y:S01]  /*8470*/  @!P6 IMAD.IADD R4, R4, 0x1, -R12.reuse ;  /* 0x000000010404e824 */ /* 0x100fe200078e0a0c */
[----:B------:R-:W-:Y:S01]  /*8480*/  ISETP.GT.U32.AND P6, PT, R12, R20, PT ;  /* 0x000000140c00720c */ /* 0x000fe20003fc4070 */
[----:B------:R-:W-:Y:S01]  /*8490*/  @!P4 IMAD.IADD R17, R17, 0x1, -R12 ;  /* 0x000000011111c824 */ /* 0x000fe200078e0a0c */
[----:B------:R-:W-:Y:S01]  /*84a0*/  IABS R13, R3 ;  /* 0x00000003000d7213 */ /* 0x000fe20000000000 */
[----:B------:R-:W-:Y:S01]  /*84b0*/  IMAD.HI.U32 R21, R0, R15, RZ ;  /* 0x0000000f00157227 */ /* 0x000fe200078e00ff */
[----:B------:R-:W-:-:S03]  /*84c0*/  ISETP.GE.AND P4, PT, R5, RZ, PT ;  /* 0x000000ff0500720c */ /* 0x000fc60003f86270 */
[----:B0-----:R-:W-:Y:S02]  /*84d0*/  IMAD.MOV.U32 R9, RZ, RZ, R16 ;  /* 0x000000ffff097224 */ /* 0x001fe400078e0010 */
[----:B------:R-:W-:Y:S02]  /*84e0*/  IMAD.MOV.U32 R16, RZ, RZ, R13 ;  /* 0x000000ffff107224 */ /* 0x000fe400078e000d */
[----:B------:R-:W-:Y:S01]  /*84f0*/  @!P1 IMAD.MOV R9, RZ, RZ, -R9 ;  /* 0x000000ffff099224 */ /* 0x000fe200078e0a09 */
[----:B------:R-:W-:Y:S01]  /*8500*/  ISETP.GT.U32.AND P1, PT, R12, R10, PT ;  /* 0x0000000a0c00720c */ /* 0x000fe20003f24070 */
[--C-:B------:R-:W-:Y:S01]  /*8510*/  @!P0 IMAD.IADD R2, R2, 0x1, -R12.reuse ;  /* 0x0000000102028824 */ /* 0x100fe200078e0a0c */
[----:B------:R-:W-:Y:S01]  /*8520*/  ISETP.GE.AND P0, PT, R14, RZ, PT ;  /* 0x000000ff0e00720c */ /* 0x000fe20003f06270 */
[----:B------:R-:W-:Y:S01]  /*8530*/  IMAD.MOV R21, RZ, RZ, -R21 ;  /* 0x000000ffff157224 */ /* 0x000fe200078e0a15 */
[----:B------:R0:W-:Y:S01]  /*8540*/  STL [R1+0x5dc], R9 ;  /* 0x0005dc0901007387 */ /* 0x0001e20000100800 */
[----:B------:R-:W-:-:S02]  /*8550*/  @!P2 IMAD.IADD R7, R7, 0x1, -R12 ;  /* 0x000000010707a824 */ /* 0x000fc400078e0a0c */
[----:B------:R-:W-:-:S04]  /*8560*/  IMAD.HI.U32 R13, R0, R16, RZ ;  /* 0x00000010000d7227 */ /* 0x000fc800078e00ff */
[----:B------:R-:W-:Y:S02]  /*8570*/  IMAD R15, R12, R21, R15 ;  /* 0x000000150c0f7224 */ /* 0x000fe400078e020f */
[--C-:B------:R-:W-:Y:S02]  /*8580*/  @!P6 IMAD.IADD R20, R20, 0x1, -R12.reuse ;  /* 0x000000011414e824 */ /* 0x100fe400078e0a0c */
[----:B0-----:R-:W-:Y:S01]  /*8590*/  VIADD R9, R23, 0x16f ;  /* 0x0000016f17097836 */ /* 0x001fe20000000000 */
[C---:B------:R-:W-:Y:S01]  /*85a0*/  ISETP.GT.U32.AND P2, PT, R12.reuse, R15, PT ;  /* 0x0000000f0c00720c */ /* 0x040fe20003f44070 */
[----:B------:R-:W-:Y:S01]  /*85b0*/  IMAD.MOV R14, RZ, RZ, -R13 ;  /* 0x000000ffff0e7224 */ /* 0x000fe200078e0a0d */
[----:B------:R-:W-:Y:S01]  /*85c0*/  ISETP.GT.U32.AND P6, PT, R12, R20, PT ;  /* 0x000000140c00720c */ /* 0x000fe20003fc4070 */
[----:B------:R-:W-:Y:S01]  /*85d0*/  @!P1 IMAD.IADD R10, R10, 0x1, -R12 ;  /* 0x000000010a0a9824 */ /* 0x000fe200078e0a0c */
[----:B------:R-:W-:Y:S01]  /*85e0*/  IABS R5, R9 ;  /* 0x0000000900057213 */ /* 0x000fe20000000000 */
[----:B------:R-:W-:Y:S01]  /*85f0*/  IMAD.MOV.U32 R19, RZ, RZ, R7 ;  /* 0x000000ffff137224 */ /* 0x000fe200078e0007 */
[----:B------:R-:W-:Y:S01]  /*8600*/  ISETP.GE.AND P1, PT, R18, RZ, PT ;  /* 0x000000ff1200720c */ /* 0x000fe20003f26270 */
[----:B------:R-:W-:-:S02]  /*8610*/  IMAD.MOV.U32 R11, RZ, RZ, R2 ;  /* 0x000000ffff0b7224 */ /* 0x000fc400078e0002 */
[----:B------:R-:W-:Y:S02]  /*8620*/  IMAD.MOV.U32 R13, RZ, RZ, R5 ;  /* 0x000000ffff0d7224 */ /* 0x000fe400078e0005 */
[----:B------:R-:W-:Y:S02]  /*8630*/  IMAD.MOV.U32 R2, RZ, RZ, R17 ;  /* 0x000000ffff027224 */ /* 0x000fe400078e0011 */
[----:B------:R-:W-:Y:S01]  /*8640*/  @!P5 IMAD.MOV R19, RZ, RZ, -R19 ;  /* 0x000000ffff13d224 */ /* 0x000fe200078e0a13 */
[----:B------:R-:W-:Y:S01]  /*8650*/  ISETP.GT.U32.AND P5, PT, R12, R10, PT ;  /* 0x0000000a0c00720c */ /* 0x000fe20003fa4070 */
[----:B------:R-:W-:-:S03]  /*8660*/  IMAD.HI.U32 R7, R0, R13, RZ ;  /* 0x0000000d00077227 */ /* 0x000fc600078e00ff */
[----:B------:R-:W-:Y:S01]  /*8670*/  STL [R1+0x5d4], R19 ;  /* 0x0005d41301007387 */ /* 0x000fe20000100800 */
[----:B------:R-:W-:Y:S02]  /*8680*/  @!P3 IMAD.MOV R11, RZ, RZ, -R11 ;  /* 0x000000ffff0bb224 */ /* 0x000fe400078e0a0b */
[----:B------:R-:W-:Y:S01]  /*8690*/  @!P0 IMAD.MOV R4, RZ, RZ, -R4 ;  /* 0x000000ffff048224 */ /* 0x000fe200078e0a04 */
[----:B------:R-:W-:Y:S01]  /*86a0*/  ISETP.GE.AND P0, PT, R6, RZ, PT ;  /* 0x000000ff0600720c */ /* 0x000fe20003f06270 */
[----:B------:R-:W-:Y:S01]  /*86b0*/  @!P4 IMAD.MOV R2, RZ, RZ, -R2 ;  /* 0x000000ffff02c224 */ /* 0x000fe200078e0a02 */
[----:B------:R-:W-:Y:S01]  /*86c0*/  STL [R1+0x5d0], R11 ;  /* 0x0005d00b01007387 */ /* 0x000fe20000100800 */
[C---:B------:R-:W-:Y:S02]  /*86d0*/  IMAD R5, R12.reuse, R14, R16 ;  /* 0x0000000e0c057224 */ /* 0x040fe400078e0210 */
[----:B------:R-:W-:Y:S01]  /*86e0*/  IMAD.MOV R7, RZ, RZ, -R7 ;  /* 0x000000ffff077224 */ /* 0x000fe200078e0a07 */
[----:B------:R0:W-:Y:S01]  /*86f0*/  STL [R1+0x5cc], R4 ;  /* 0x0005cc0401007387 */ /* 0x0001e20000100800 */
[--C-:B------:R-:W-:Y:S01]  /*8700*/  @!P2 IMAD.IADD R15, R15, 0x1, -R12.reuse ;  /* 0x000000010f0fa824 */ /* 0x100fe200078e0a0c */
[----:B------:R-:W-:Y:S01]  /*8710*/  ISETP.GT.U32.AND P4, PT, R12, R5, PT ;  /* 0x000000050c00720c */ /* 0x000fe20003f84070 */
[--C-:B------:R-:W-:Y:S01]  /*8720*/  @!P6 IMAD.IADD R20, R20, 0x1, -R12.reuse ;  /* 0x000000011414e824 */ /* 0x100fe200078e0a0c */
[----:B------:R1:W-:Y:S01]  /*8730*/  STL [R1+0x5c8], R2 ;  /* 0x0005c80201007387 */ /* 0x0003e20000100800 */
[----:B------:R-:W-:Y:S01]  /*8740*/  ISETP.GE.AND P2, PT, R8, RZ, PT ;  /* 0x000000ff0800720c */ /* 0x000fe20003f46270 */
[----:B------:R-:W-:Y:S01]  /*8750*/  VIADD R8, R23, 0x16e ;  /* 0x0000016e17087836 */ /* 0x000fe20000000000 */
[----:B------:R-:W-:Y:S01]  /*8760*/  ISETP.GT.U32.AND P3, PT, R12, R15, PT ;  /* 0x0000000f0c00720c */ /* 0x000fe20003f64070 */
[----:B------:R-:W-:Y:S01]  /*8770*/  @!P5 IMAD.IADD R10, R10, 0x1, -R12 ;  /* 0x000000010a0ad824 */ /* 0x000fe200078e0a0c */
[----:B------:R-:W-:Y:S01]  /*8780*/  ISETP.GE.AND P5, PT, R3, RZ, PT ;  /* 0x000000ff0300720c */ /* 0x000fe20003fa6270 */
[----:B------:R-:W-:Y:S01]  /*8790*/  VIADD R14, R23, 0x16b ;  /* 0x0000016b170e7836 */ /* 0x000fe20000000000 */
[----:B------:R-:W-:Y:S01]  /*87a0*/  IABS R6, R8 ;  /* 0x0000000800067213 */ /* 0x000fe20000000000 */
[----:B0-----:R-:W-:-:S02]  /*87b0*/  IMAD.MOV.U32 R4, RZ, RZ, R10 ;  /* 0x000000ffff047224 */ /* 0x001fc400078e000a */
[C---:B-1----:R-:W-:Y:S02]  /*87c0*/  IMAD R2, R12.reuse, R7, R13 ;  /* 0x000000070c027224 */ /* 0x042fe400078e020d */
[----:B------:R-:W-:Y:S02]  /*87d0*/  @!P1 IMAD.MOV R4, RZ, RZ, -R4 ;  /* 0x000000ffff049224 */ /* 0x000fe400078e0a04 */
[----:B------:R-:W-:Y:S01]  /*87e0*/  VIADD R13, R23, 0x16d ;  /* 0x0000016d170d7836 */ /* 0x000fe20000000000 */
[----:B------:R-:W-:Y:S01]  /*87f0*/  ISETP.GT.U32.AND P6, PT, R12, R2, PT ;  /* 0x000000020c00720c */ /* 0x000fe20003fc4070 */
[--C-:B------:R-:W-:Y:S01]  /*8800*/  @!P4 IMAD.IADD R5, R5, 0x1, -R12.reuse ;  /* 0x000000010505c824 */ /* 0x100fe200078e0a0c */
[----:B------:R0:W-:Y:S01]  /*8810*/  STL [R1+0x5c4], R4 ;  /* 0x0005c40401007387 */ /* 0x0001e20000100800 */
[----:B------:R-:W-:Y:S01]  /*8820*/  IMAD.HI.U32 R3, R0, R6, RZ ;  /* 0x0000000600037227 */ /* 0x000fe200078e00ff */
[----:B------:R-:W-:Y:S02]  /*8830*/  ISETP.GE.AND P4, PT, R8, RZ, PT ;  /* 0x000000ff0800720c */ /* 0x000fe40003f86270 */
[C---:B------:R-:W-:Y:S01]  /*8840*/  ISETP.GT.U32.AND P1, PT, R12.reuse, R5, PT ;  /* 0x000000050c00720c */ /* 0x040fe20003f24070 */
[----:B------:R-:W-:Y:S01]  /*8850*/  IMAD.MOV R3, RZ, RZ, -R3 ;  /* 0x000000ffff037224 */ /* 0x000fe200078e0a03 */
[----:B------:R-:W-:Y:S01]  /*8860*/  IABS R8, R14 ;  /* 0x0000000e00087213 */ /* 0x000fe20000000000 */
[----:B------:R-:W-:Y:S01]  /*8870*/  @!P3 IMAD.IADD R15, R15, 0x1, -R12 ;  /* 0x000000010f0fb824 */ /* 0x000fe200078e0a0c */
[----:B------:R-:W-:Y:S01]  /*8880*/  ISETP.GE.AND P3, PT, R9, RZ, PT ;  /* 0x000000ff0900720c */ /* 0x000fe20003f66270 */
[----:B------:R-:W-:Y:S01]  /*8890*/  IMAD R6, R12, R3, R6 ;  /* 0x000000030c067224 */ /* 0x000fe200078e0206 */
[----:B0-----:R-:W-:Y:S01]  /*88a0*/  IABS R4, R13 ;  /* 0x0000000d00047213 */ /* 0x001fe20000000000 */
[----:B------:R-:W-:-:S02]  /*88b0*/  @!P6 IMAD.IADD R2, R2, 0x1, -R12 ;  /* 0x000000010202e824 */ /* 0x000fc400078e0a0c */
[----:B------:R-:W-:Y:S02]  /*88c0*/  VIADD R9, R23, 0x16a ;  /* 0x0000016a17097836 */ /* 0x000fe40000000000 */
[----:B------:R-:W-:Y:S01]  /*88d0*/  IMAD.HI.U32 R3, R0, R4, RZ ;  /* 0x0000000400037227 */ /* 0x000fe200078e00ff */
[C---:B------:R-:W-:Y:S02]  /*88e0*/  ISETP.GT.U32.AND P6, PT, R12.reuse, R2, PT ;  /* 0x000000020c00720c */ /* 0x040fe40003fc4070 */
[----:B------:R-:W-:Y:S01]  /*88f0*/  IABS R10, R9 ;  /* 0x00000009000a7213 */ /* 0x000fe20000000000 */
[----:B------:R-:W-:Y:S02]  /*8900*/  IMAD.MOV R3, RZ, RZ, -R3 ;  /* 0x000000ffff037224 */ /* 0x000fe400078e0a03 */
[----:B------:R-:W-:Y:S01]  /*8910*/  @!P1 IMAD.IADD R5, R5, 0x1, -R12 ;  /* 0x0000000105059824 */ /* 0x000fe200078e0a0c */
[C---:B------:R-:W-:Y:S01]  /*8920*/  ISETP.GT.U32.AND P1, PT, R12.reuse, R6, PT ;  /* 0x000000060c00720c */ /* 0x040fe20003f24070 */
[----:B------:R-:W-:-:S02]  /*8930*/  IMAD R4, R12, R3, R4 ;  /* 0x000000030c047224 */ /* 0x000fc400078e0204 */
[----:B------:R-:W-:Y:S02]  /*8940*/  VIADD R7, R23, 0x16c ;  /* 0x0000016c17077836 */ /* 0x000fe40000000000 */
[----:B------:R-:W-:-:S03]  /*8950*/  IMAD.HI.U32 R17, R0, R10, RZ ;  /* 0x0000000a00117227 */ /* 0x000fc600078e00ff */
[----:B------:R-:W-:Y:S01]  /*8960*/  IABS R16, R7 ;  /* 0x0000000700107213 */ /* 0x000fe20000000000 */
[--C-:B------:R-:W-:Y:S01]  /*8970*/  @!P6 IMAD.IADD R2, R2, 0x1, -R12.reuse ;  /* 0x000000010202e824 */ /* 0x100fe200078e0a0c */
[----:B------:R-:W-:Y:S01]  /*8980*/  ISETP.GT.U32.AND P6, PT, R12, R4, PT ;  /* 0x000000040c00720c */ /* 0x000fe20003fc4070 */
[----:B------:R-:W-:Y:S02]  /*8990*/  IMAD.MOV R17, RZ, RZ, -R17 ;  /* 0x000000ffff117224 */ /* 0x000fe400078e0a11 */
[----:B------:R-:W-:Y:S01]  /*89a0*/  @!P1 IMAD.IADD R6, R6, 0x1, -R12 ;  /* 0x0000000106069824 */ /* 0x000fe200078e0a0c */
[----:B------:R-:W-:Y:S01]  /*89b0*/  ISETP.GE.AND P1, PT, R13, RZ, PT ;  /* 0x000000ff0d00720c */ /* 0x000fe20003f26270 */
[----:B------:R-:W-:-:S04]  /*89c0*/  IMAD.HI.U32 R19, R0, R16, RZ ;  /* 0x0000001000137227 */ /* 0x000fc800078e00ff */
[----:B------:R-:W-:Y:S02]  /*89d0*/  IMAD.MOV.U32 R11, RZ, RZ, R20 ;  /* 0x000000ffff0b7224 */ /* 0x000fe400078e0014 */
[----:B------:R-:W-:Y:S02]  /*89e0*/  IMAD.MOV R19, RZ, RZ, -R19 ;  /* 0x000000ffff137224 */ /* 0x000fe400078e0a13 */
[----:B------:R-:W-:Y:S01]  /*89f0*/  @!P6 IMAD.IADD R4, R4, 0x1, -R12 ;  /* 0x000000010404e824 */ /* 0x000fe200078e0a0c */
[C---:B------:R-:W-:Y:S01]  /*8a00*/  ISETP.GT.U32.AND P6, PT, R12.reuse, R6, PT ;  /* 0x000000060c00720c */ /* 0x040fe20003fc4070 */
[C---:B------:R-:W-:Y:S02]  /*8a10*/  IMAD R10, R12.reuse, R17, R10 ;  /* 0x000000110c0a7224 */ /* 0x040fe400078e020a */
[----:B------:R-:W-:Y:S01]  /*8a20*/  @!P2 IMAD.MOV R15, RZ, RZ, -R15 ;  /* 0x000000ffff0fa224 */ /* 0x000fe200078e0a0f */
[----:B------:R-:W-:Y:S01]  /*8a30*/  ISETP.GT.U32.AND P2, PT, R12, R4, PT ;  /* 0x000000040c00720c */ /* 0x000fe20003f44070 */
[----:B------:R-:W-:-:S02]  /*8a40*/  @!P0 IMAD.MOV R11, RZ, RZ, -R11 ;  /* 0x000000ffff0b8224 */ /* 0x000fc400078e0a0b */
[----:B------:R-:W-:Y:S01]  /*8a50*/  IMAD R13, R12, R19, R16 ;  /* 0x000000130c0d7224 */ /* 0x000fe200078e0210 */
[----:B------:R-:W-:Y:S01]  /*8a60*/  STL [R1+0x5c0], R15 ;  /* 0x0005c00f01007387 */ /* 0x000fe20000100800 */
[----:B------:R-:W-:-:S03]  /*8a70*/  IMAD.HI.U32 R18, R0, R8, RZ ;  /* 0x0000000800127227 */ /* 0x000fc600078e00ff */
[----:B------:R0:W-:Y:S01]  /*8a80*/  STL [R1+0x500], R11 ;  /* 0x0005000b01007387 */ /* 0x0001e20000100800 */
[----:B------:R-:W-:Y:S01]  /*8a90*/  @!P6 IMAD.IADD R6, R6, 0x1, -R12 ;  /* 0x000000010606e824 */ /* 0x000fe200078e0a0c */
[C---:B------:R-:W-:Y:S01]  /*8aa0*/  ISETP.GT.U32.AND P6, PT, R12.reuse, R10, PT ;  /* 0x0000000a0c00720c */ /* 0x040fe20003fc4070 */
[----:B------:R-:W-:Y:S01]  /*8ab0*/  VIADD R3, R23, 0x169 ;  /* 0x0000016917037836 */ /* 0x000fe20000000000 */
[C---:B------:R-:W-:Y:S01]  /*8ac0*/  ISETP.GT.U32.AND P0, PT, R12.reuse, R13, PT ;  /* 0x0000000d0c00720c */ /* 0x040fe20003f04070 */
[----:B------:R-:W-:Y:S02]  /*8ad0*/  IMAD.MOV R18, RZ, RZ, -R18 ;  /* 0x000000ffff127224 */ /* 0x000fe400078e0a12 */
[----:B------:R-:W-:Y:S01]  /*8ae0*/  @!P5 IMAD.MOV R5, RZ, RZ, -R5 ;  /* 0x000000ffff05d224 */ /* 0x000fe200078e0a05 */
[----:B------:R-:W-:Y:S01]  /*8af0*/  IABS R16, R3 ;  /* 0x0000000300107213 */ /* 0x000fe20000000000 */
[----:B------:R-:W-:Y:S02]  /*8b00*/  IMAD R8, R12, R18, R8 ;  /* 0x000000120c087224 */ /* 0x000fe400078e0208 */
[----:B0-----:R-:W-:Y:S01]  /*8b10*/  IMAD.MOV.U32 R11, RZ, RZ, R2 ;  /* 0x000000ffff0b7224 */ /* 0x001fe200078e0002 */
[----:B------:R0:W-:Y:S01]  /*8b20*/  STL [R1+0x508], R5 ;  /* 0x0005080501007387 */ /* 0x0001e20000100800 */
[----:B------:R-:W-:Y:S01]  /*8b30*/  IMAD.HI.U32 R2, R0, R16, RZ ;  /* 0x0000001000027227 */ /* 0x000fe200078e00ff */
[----:B------:R-:W-:-:S03]  /*8b40*/  ISETP.GT.U32.AND P5, PT, R12, R8, PT ;  /* 0x000000080c00720c */ /* 0x000fc60003fa4070 */
[----:B------:R-:W-:Y:S01]  /*8b50*/  @!P3 IMAD.MOV R11, RZ, RZ, -R11 ;  /* 0x000000ffff0bb224 */ /* 0x000fe200078e0a0b */
[----:B------:R-:W-:Y:S01]  /*8b60*/  ISETP.GE.AND P3, PT, R7, RZ, PT ;  /* 0x000000ff0700720c */ /* 0x000fe20003f66270 */
[----:B------:R-:W-:Y:S02]  /*8b70*/  VIADD R7, R23, 0x168 ;  /* 0x0000016817077836 */ /* 0x000fe40000000000 */
[--C-:B------:R-:W-:Y:S01]  /*8b80*/  @!P6 IMAD.IADD R10, R10, 0x1, -R12.reuse ;  /* 0x000000010a0ae824 */ /* 0x100fe200078e0a0c */
[----:B------:R1:W-:Y:S01]  /*8b90*/  STL [R1+0x518], R11 ;  /* 0x0005180b01007387 */ /* 0x0003e20000100800 */
[--C-:B------:R-:W-:Y:S01]  /*8ba0*/  @!P2 IMAD.IADD R4, R4, 0x1, -R12.reuse ;  /* 0x000000010404a824 */ /* 0x100fe200078e0a0c */
[----:B0-----:R-:W-:Y:S01]  /*8bb0*/  IABS R5, R7 ;  /* 0x0000000700057213 */ /* 0x001fe20000000000 */
[----:B------:R-:W-:Y:S01]  /*8bc0*/  @!P0 IMAD.IADD R13, R13, 0x1, -R12 ;  /* 0x000000010d0d8824 */ /* 0x000fe200078e0a0c */
[----:B------:R-:W-:Y:S01]  /*8bd0*/  ISETP.GE.AND P0, PT, R9, RZ, PT ;  /* 0x000000ff0900720c */ /* 0x000fe20003f06270 */
[----:B------:R-:W-:Y:S01]  /*8be0*/  IMAD.MOV R2, RZ, RZ, -R2 ;  /* 0x000000ffff027224 */ /* 0x000fe200078e0a02 */
[----:B------:R-:W-:Y:S01]  /*8bf0*/  ISETP.GT.U32.AND P6, PT, R12, R10, PT ;  /* 0x0000000a0c00720c */ /* 0x000fe20003fc4070 */
[----:B------:R-:W-:Y:S01]  /*8c00*/  IMAD.HI.U32 R9, R0, R5, RZ ;  /* 0x0000000500097227 */ /* 0x000fe200078e00ff */
[----:B------:R-:W-:-:S03]  /*8c10*/  ISETP.GE.AND P2, PT, R14, RZ, PT ;  /* 0x000000ff0e00720c */ /* 0x000fc60003f46270 */
[----:B-1----:R-:W-:Y:S02]  /*8c20*/  IMAD.MOV.U32 R11, RZ, RZ, R6 ;  /* 0x000000ffff0b7224 */ /* 0x002fe400078e0006 */
[----:B------:R-:W-:Y:S02]  /*8c30*/  @!P1 IMAD.MOV R4, RZ, RZ, -R4 ;  /* 0x000000ffff049224 */ /* 0x000fe400078e0a04 */
[----:B------:R-:W-:Y:S02]  /*8c40*/  @!P4 IMAD.MOV R11, RZ, RZ, -R11 ;  /* 0x000000ffff0bc224 */ /* 0x000fe400078e0a0b */
[----:B------:R-:W-:Y:S02]  /*8c50*/  IMAD R2, R12, R2, R16 ;  /* 0x000000020c027224 */ /* 0x000fe400078e0210 */
[----:B------:R-:W-:Y:S01]  /*8c60*/  IMAD.MOV R9, RZ, RZ, -R9 ;  /* 0x000000ffff097224 */ /* 0x000fe200078e0a09 */
[----:B------:R-:W-:Y:S01]  /*8c70*/  STL [R1+0x544], R11 ;  /* 0x0005440b01007387 */ /* 0x000fe20000100800 */
[--C-:B------:R-:W-:Y:S01]  /*8c80*/  @!P5 IMAD.IADD R8, R8, 0x1, -R12.reuse ;  /* 0x000000010808d824 */ /* 0x100fe200078e0a0c */
[----:B------:R-:W-:Y:S01]  /*8c90*/  ISETP.GT.U32.AND P5, PT, R12, R13, PT ;  /* 0x0000000d0c00720c */ /* 0x000fe20003fa4070 */
[----:B------:R-:W-:Y:S01]  /*8ca0*/  @!P6 IMAD.IADD R10, R10, 0x1, -R12 ;  /* 0x000000010a0ae824 */ /* 0x000fe200078e0a0c */
[----:B------:R0:W-:Y:S01]  /*8cb0*/  STL [R1+0x5b8], R4 ;  /* 0x0005b80401007387 */ /* 0x0001e20000100800 */
[C---:B------:R-:W-:Y:S01]  /*8cc0*/  ISETP.GT.U32.AND P1, PT, R12.reuse, R2, PT ;  /* 0x000000020c00720c */ /* 0x040fe20003f24070 */
[----:B------:R-:W-:Y:S01]  /*8cd0*/  VIADD R6, R23, 0x167 ;  /* 0x0000016717067836 */ /* 0x000fe20000000000 */
[----:B------:R-:W-:Y:S01]  /*8ce0*/  ISETP.GT.U32.AND P4, PT, R12, R8, PT ;  /* 0x000000080c00720c */ /* 0x000fe20003f84070 */
[----:B------:R-:W-:-:S03]  /*8cf0*/  @!P0 IMAD.MOV R10, RZ, RZ, -R10 ;  /* 0x000000ffff0a8224 */ /* 0x000fc600078e0a0a */
[----:B------:R-:W-:Y:S01]  /*8d00*/  IABS R15, R6 ;  /* 0x00000006000f7213 */ /* 0x000fe20000000000 */
[C---:B0-----:R-:W-:Y:S02]  /*8d10*/  IMAD R4, R12.reuse, R9, R5 ;  /* 0x000000090c047224 */ /* 0x041fe400078e0205 */
[----:B------:R-:W-:Y:S02]  /*8d20*/  VIADD R5, R23, 0x166 ;  /* 0x0000016617057836 */ /* 0x000fe40000000000 */
[--C-:B------:R-:W-:Y:S01]  /*8d30*/  @!P5 IMAD.IADD R13, R13, 0x1, -R12.reuse ;  /* 0x000000010d0dd824 */ /* 0x100fe200078e0a0c */
[----:B------:R-:W-:Y:S01]  /*8d40*/  ISETP.GT.U32.AND P6, PT, R12, R4, PT ;  /* 0x000000040c00720c */ /* 0x000fe20003fc4070 */
[----:B------:R-:W-:Y:S01]  /*8d50*/  @!P1 IMAD.IADD R2, R2, 0x1, -R12 ;  /* 0x0000000102029824 */ /* 0x000fe200078e0a0c */
[----:B------:R-:W-:Y:S01]  /*8d60*/  ISETP.GE.AND P5, PT, R3, RZ, PT ;  /* 0x000000ff0300720c */ /* 0x000fe20003fa6270 */
[----:B------:R-:W-:Y:S01]  /*8d70*/  IMAD.HI.U32 R3, R0, R15, RZ ;  /* 0x0000000f00037227 */ /* 0x000fe200078e00ff */
[----:B------:R-:W-:-:S02]  /*8d80*/  IABS R16, R5 ;  /* 0x0000000500107213 */ /* 0x000fc40000000000 */
[----:B------:R-:W-:Y:S01]  /*8d90*/  ISETP.GE.AND P1, PT, R6, RZ, PT ;  /* 0x000000ff0600720c */ /* 0x000fe20003f26270 */
[--C-:B------:R-:W-:Y:S01]  /*8da0*/  @!P4 IMAD.IADD R8, R8, 0x1, -R12.reuse ;  /* 0x000000010808c824 */ /* 0x100fe200078e0a0c */
[----:B------:R-:W-:Y:S01]  /*8db0*/  ISETP.GE.AND P4, PT, R7, RZ, PT ;  /* 0x000000ff0700720c */ /* 0x000fe20003f86270 */
[----:B------:R-:W-:Y:S01]  /*8dc0*/  IMAD.MOV.U32 R14, RZ, RZ, R13 ;  /* 0x000000ffff0e7224 */ /* 0x000fe200078e000d */
[----:B------:R-:W-:Y:S01]  /*8dd0*/  ISETP.GE.AND P0, PT, R5, RZ, PT ;  /* 0x000000ff0500720c */ /* 0x000fe20003f06270 */
[----:B------:R-:W-:Y:S02]  /*8de0*/  IMAD.MOV R7, RZ, RZ, -R3 ;  /* 0x000000ffff077224 */ /* 0x000fe400078e0a03 */
[----:B------:R-:W-:Y:S01]  /*8df0*/  @!P6 IMAD.IADD R4, R4, 0x1, -R12 ;  /* 0x000000010404e824 */ /* 0x000fe200078e0a0c */
[----:B------:R-:W-:Y:S01]  /*8e00*/  ISETP.GT.U32.AND P6, PT, R12, R2, PT ;  /* 0x000000020c00720c */ /* 0x000fe20003fc4070 */
[----:B------:R-:W-:-:S04]  /*8e10*/  IMAD.HI.U32 R13, R0, R16, RZ ;  /* 0x00000010000d7227 */ /* 0x000fc800078e00ff */
[----:B------:R-:W-:Y:S02]  /*8e20*/  IMAD.MOV.U32 R11, RZ, RZ, R8 ;  /* 0x000000ffff0b7224 */ /* 0x000fe400078e0008 */
[C---:B------:R-:W-:Y:S02]  /*8e30*/  IMAD R15, R12.reuse, R7, R15 ;  /* 0x000000070c0f7224 */ /* 0x040fe400078e020f */
[----:B------:R-:W-:Y:S02]  /*8e40*/  IMAD.MOV R8, RZ, RZ, -R13 ;  /* 0x000000ffff087224 */ /* 0x000fe400078e0a0d */
[----:B------:R-:W-:Y:S01]  /*8e50*/  @!P3 IMAD.MOV R14, RZ, RZ, -R14 ;  /* 0x000000ffff0eb224 */ /* 0x000fe200078e0a0e */
[C---:B------:R-:W-:Y:S01]  /*8e60*/  ISETP.GT.U32.AND P3, PT, R12.reuse, R15, PT ;  /* 0x0000000f0c00720c */ /* 0x040fe20003f64070 */
[----:B------:R-:W-:Y:S02]  /*8e70*/  IMAD R16, R12, R8, R16 ;  /* 0x000000080c107224 */ /* 0x000fe400078e0210 */
[----:B------:R-:W-:Y:S01]  /*8e80*/  @!P6 IMAD.IADD R2, R2, 0x1, -R12 ;  /* 0x000000010202e824 */ /* 0x000fe200078e0a0c */
[----:B------:R-:W-:Y:S01]  /*8e90*/  STL [R1+0x5b4], R14 ;  /* 0x0005b40e01007387 */ /* 0x000fe20000100800 */
[C---:B------:R-:W-:Y:S01]  /*8ea0*/  VIADD R6, R23.reuse, 0x165 ;  /* 0x0000016517067836 */ /* 0x040fe20000000000 */
[----:B------:R-:W-:Y:S01]  /*8eb0*/  ISETP.GT.U32.AND P6, PT, R12, R16, PT ;  /* 0x000000100c00720c */ /* 0x000fe20003fc4070 */
[----:B------:R-:W-:-:S02]  /*8ec0*/  VIADD R3, R23, 0x164 ;  /* 0x0000016417037836 */ /* 0x000fc40000000000 */
[----:B------:R-:W-:Y:S01]  /*8ed0*/  @!P2 IMAD.MOV R11, RZ, RZ, -R11 ;  /* 0x000000ffff0ba224 */ /* 0x000fe200078e0a0b */
[----:B------:R-:W-:Y:S02]  /*8ee0*/  IABS R7, R6 ;  /* 0x0000000600077213 */ /* 0x000fe40000000000 */
[----:B------:R-:W-:Y:S01]  /*8ef0*/  ISETP.GT.U32.AND P2, PT, R12, R4, PT ;  /* 0x000000040c00720c */ /* 0x000fe20003f44070 */
[--C-:B------:R-:W-:Y:S01]  /*8f00*/  @!P3 IMAD.IADD R15, R15, 0x1, -R12.reuse ;  /* 0x000000010f0fb824 */ /* 0x100fe200078e0a0c */
[----:B------:R-:W-:Y:S01]  /*8f10*/  IABS R9, R3 ;  /* 0x0000000300097213 */ /* 0x000fe20000000000 */
[----:B------:R-:W-:Y:S01]  /*8f20*/  IMAD.HI.U32 R8, R0, R7, RZ ;  /* 0x0000000700087227 */ /* 0x000fe200078e00ff */
[----:B------:R-:W-:Y:S01]  /*8f30*/  ISETP.GE.AND P3, PT, R3, RZ, PT ;  /* 0x000000ff0300720c */ /* 0x000fe20003f66270 */
[----:B------:R0:W-:Y:S02]  /*8f40*/  STL [R1+0x5a4], R11 ;  /* 0x0005a40b01007387 */ /* 0x0001e40000100800 */
[----:B------:R-:W-:Y:S01]  /*8f50*/  @!P6 IMAD.IADD R16, R16, 0x1, -R12 ;  /* 0x000000011010e824 */ /* 0x000fe200078e0a0c */
[----:B------:R-:W-:Y:S01]  /*8f60*/  ISETP.GT.U32.AND P6, PT, R12, R15, PT ;  /* 0x0000000f0c00720c */ /* 0x000fe20003fc4070 */
[----:B------:R-:W-:Y:S01]  /*8f70*/  IMAD.HI.U32 R5, R0, R9, RZ ;  /* 0x0000000900057227 */ /* 0x000fe200078e00ff */
[----:B------:R1:W-:Y:S03]  /*8f80*/  STL [R1+0x5a8], R10 ;  /* 0x0005a80a01007387 */ /* 0x0003e60000100800 */
[----:B------:R-:W-:-:S02]  /*8f90*/  IMAD.MOV R8, RZ, RZ, -R8 ;  /* 0x000000ffff087224 */ /* 0x000fc400078e0a08 */
[----:B------:R-:W-:Y:S02]  /*8fa0*/  IMAD.MOV R5, RZ, RZ, -R5 ;  /* 0x000000ffff057224 */ /* 0x000fe400078e0a05 */
[----:B------:R-:W-:Y:S02]  /*8fb0*/  VIADD R3, R23, 0x163 ;  /* 0x0000016317037836 */ /* 0x000fe40000000000 */
[----:B------:R-:W-:Y:S01]  /*8fc0*/  @!P2 IMAD.IADD R4, R4, 0x1, -R12 ;  /* 0x000000010404a824 */ /* 0x000fe200078e0a0c */
[----:B------:R-:W-:Y:S01]  /*8fd0*/  ISETP.GE.AND P2, PT, R6, RZ, PT ;  /* 0x000000ff0600720c */ /* 0x000fe20003f46270 */
[C---:B------:R-:W-:Y:S02]  /*8fe0*/  IMAD R7, R12.reuse, R8, R7 ;  /* 0x000000080c077224 */ /* 0x040fe400078e0207 */
[C---:B------:R-:W-:Y:S01]  /*8ff0*/  IMAD R9, R12.reuse, R5, R9 ;  /* 0x000000050c097224 */ /* 0x040fe200078e0209 */
[----:B------:R-:W-:Y:S01]  /*9000*/  IABS R5, R3 ;  /* 0x0000000300057213 */ /* 0x000fe20000000000 */
[----:B------:R-:W-:Y:S01]  /*9010*/  @!P4 IMAD.MOV R4, RZ, RZ, -R4 ;  /* 0x000000ffff04c224 */ /* 0x000fe200078e0a04 */
[C---:B------:R-:W-:Y:S01]  /*9020*/  ISETP.GT.U32.AND P4, PT, R12.reuse, R7, PT ;  /* 0x000000070c00720c */ /* 0x040fe20003f84070 */
[----:B------:R-:W-:Y:S01]  /*9030*/  @!P6 IMAD.IADD R15, R15, 0x1, -R12 ;  /* 0x000000010f0fe824 */ /* 0x000fe200078e0a0c */
[----:B------:R-:W-:Y:S01]  /*9040*/  ISETP.GT.U32.AND P6, PT, R12, R9, PT ;  /* 0x000000090c00720c */ /* 0x000fe20003fc4070 */
[----:B0-----:R-:W-:-:S02]  /*9050*/  IMAD.MOV.U32 R11, RZ, RZ, R2 ;  /* 0x000000ffff0b7224 */ /* 0x001fc400078e0002 */
[----:B------:R-:W-:-:S04]  /*9060*/  IMAD.HI.U32 R14, R0, R5, RZ ;  /* 0x00000005000e7227 */ /* 0x000fc800078e00ff */
[----:B------:R-:W-:Y:S01]  /*9070*/  @!P5 IMAD.MOV R11, RZ, RZ, -R11 ;  /* 0x000000ffff0bd224 */ /* 0x000fe200078e0a0b */
[C---:B------:R-:W-:Y:S01]  /*9080*/  ISETP.GT.U32.AND P5, PT, R12.reuse, R16, PT ;  /* 0x000000100c00720c */ /* 0x040fe20003fa4070 */
[----:B------:R-:W-:Y:S02]  /*9090*/  IMAD.MOV R14, RZ, RZ, -R14 ;  /* 0x000000ffff0e7224 */ /* 0x000fe400078e0a0e */
[C---:B-1----:R-:W-:Y:S01]  /*90a0*/  VIADD R10, R23.reuse, 0x162 ;  /* 0x00000162170a7836 */ /* 0x042fe20000000000 */
[----:B------:R0:W-:Y:S01]  /*90b0*/  STL [R1+0x5ac], R11 ;  /* 0x0005ac0b01007387 */ /* 0x0001e20000100800 */
[----:B------:R-:W-:Y:S02]  /*90c0*/  VIADD R2, R23, 0x161 ;  /* 0x0000016117027836 */ /* 0x000fe40000000000 */
[C---:B------:R-:W-:Y:S01]  /*90d0*/  IMAD R5, R12.reuse, R14, R5 ;  /* 0x0000000e0c057224 */ /* 0x040fe200078e0205 */
[----:B------:R-:W-:Y:S01]  /*90e0*/  IABS R13, R10 ;  /* 0x0000000a000d7213 */ /* 0x000fe20000000000 */
[--C-:B------:R-:W-:Y:S01]  /*90f0*/  @!P4 IMAD.IADD R7, R7, 0x1, -R12.reuse ;  /* 0x000000010707c824 */ /* 0x100fe200078e0a0c */
[----:B------:R-:W-:Y:S01]  /*9100*/  IABS R8, R2 ;  /* 0x0000000200087213 */ /* 0x000fe20000000000 */
[----:B------:R-:W-:Y:S01]  /*9110*/  @!P6 IMAD.IADD R9, R9, 0x1, -R12 ;  /* 0x000000010909e824 */ /* 0x000fe200078e0a0c */
[C---:B------:R-:W-:Y:S01]  /*9120*/  ISETP.GT.U32.AND P4, PT, R12.reuse, R5, PT ;  /* 0x000000050c00720c */ /* 0x040fe20003f84070 */
[----:B------:R-:W-:Y:S01]  /*9130*/  VIADD R6, R23, 0x160 ;  /* 0x0000016017067836 */ /* 0x000fe20000000000 */
[----:B------:R1:W-:Y:S01]  /*9140*/  STL [R1+0x5b0], R4 ;  /* 0x0005b00401007387 */ /* 0x0003e20000100800 */
[----:B0-----:R-:W-:Y:S01]  /*9150*/  IMAD.MOV.U32 R11, RZ, RZ, R15 ;  /* 0x000000ffff0b7224 */ /* 0x001fe200078e000f */
[----:B------:R-:W-:Y:S01]  /*9160*/  ISETP.GT.U32.AND P6, PT, R12, R9, PT ;  /* 0x000000090c00720c */ /* 0x000fe20003fc4070 */
[----:B------:R-:W-:-:S04]  /*9170*/  IMAD.HI.U32 R14, R0, R13, RZ ;  /* 0x0000000d000e7227 */ /* 0x000fc800078e00ff */
[----:B------:R-:W-:Y:S01]  /*9180*/  @!P1 IMAD.MOV R11, RZ, RZ, -R11 ;  /* 0x000000ffff0b9224 */ /* 0x000fe200078e0a0b */
[----:B------:R-:W-:Y:S01]  /*9190*/  ISETP.GT.U32.AND P1, PT, R12, R7, PT ;  /* 0x000000070c00720c */ /* 0x000fe20003f24070 */
[----:B------:R-:W-:Y:S01]  /*91a0*/  @!P5 IMAD.IADD R16, R16, 0x1, -R12 ;  /* 0x000000011010d824 */ /* 0x000fe200078e0a0c */
[----:B------:R-:W-:Y:S01]  /*91b0*/  ISETP.GE.AND P5, PT, R3, RZ, PT ;  /* 0x000000ff0300720c */ /* 0x000fe20003fa6270 */
[----:B------:R-:W-:Y:S01]  /*91c0*/  IMAD.HI.U32 R3, R0, R8, RZ ;  /* 0x0000000800037227 */ /* 0x000fe200078e00ff */
[----:B-1----:R-:W-:Y:S01]  /*91d0*/  IABS R4, R6 ;  /* 0x0000000600047213 */ /* 0x002fe20000000000 */
[----:B------:R0:W-:Y:S02]  /*91e0*/  STL [R1+0x5a0], R11 ;  /* 0x0005a00b01007387 */ /* 0x0001e40000100800 */
[----:B------:R-:W-:Y:S02]  /*91f0*/  IMAD.MOV R14, RZ, RZ, -R14 ;  /* 0x000000ffff0e7224 */ /* 0x000fe400078e0a0e */
[----:B------:R-:W-:-:S02]  /*9200*/  IMAD.MOV R3, RZ, RZ, -R3 ;  /* 0x000000ffff037224 */ /* 0x000fc400078e0a03 */
[----:B------:R-:W-:Y:S02]  /*9210*/  IMAD R13, R12, R14, R13 ;  /* 0x0000000e0c0d7224 */ /* 0x000fe400078e020d */
[----:B------:R-:W-:-:S04]  /*9220*/  IMAD.HI.U32 R15, R0, R4, RZ ;  /* 0x00000004000f7227 */ /* 0x000fc800078e00ff */
[----:B0-----:R-:W-:Y:S02]  /*9230*/  IMAD.MOV.U32 R11, RZ, RZ, R16 ;  /* 0x000000ffff0b7224 */ /* 0x001fe400078e0010 */
[----:B------:R-:W-:Y:S02]  /*9240*/  @!P4 IMAD.IADD R5, R5, 0x1, -R12 ;  /* 0x000000010505c824 */ /* 0x000fe400078e0a0c */
[----:B------:R-:W-:Y:S01]  /*9250*/  @!P0 IMAD.MOV R11, RZ, RZ, -R11 ;  /* 0x000000ffff0b8224 */ /* 0x000fe200078e0a0b */
[----:B------:R-:W-:Y:S01]  /*9260*/  ISETP.GE.AND P0, PT, R10, RZ, PT ;  /* 0x000000ff0a00720c */ /* 0x000fe20003f06270 */
[C---:B------:R-:W-:Y:S01]  /*9270*/  IMAD R8, R12.reuse, R3, R8 ;  /* 0x000000030c087224 */ /* 0x040fe200078e0208 */
[C---:B------:R-:W-:Y:S01]  /*9280*/  ISETP.GT.U32.AND P4, PT, R12.reuse, R5, PT ;  /* 0x000000050c00720c */ /* 0x040fe20003f84070 */
[--C-:B------:R-:W-:Y:S01]  /*9290*/  @!P1 IMAD.IADD R7, R7, 0x1, -R12.reuse ;  /* 0x0000000107079824 */ /* 0x100fe200078e0a0c */
[C---:B------:R-:W-:Y:S01]  /*92a0*/  ISETP.GT.U32.AND P1, PT, R12.reuse, R13, PT ;  /* 0x0000000d0c00720c */ /* 0x040fe20003f24070 */
[----:B------:R-:W-:Y:S01]  /*92b0*/  IMAD.MOV R10, RZ, RZ, -R15 ;  /* 0x000000ffff0a7224 */ /* 0x000fe200078e0a0f */
[----:B------:R0:W-:Y:S01]  /*92c0*/  STL [R1+0x548], R11 ;  /* 0x0005480b01007387 */ /* 0x0001e20000100800 */
[----:B------:R-:W-:Y:S01]  /*92d0*/  @!P6 IMAD.IADD R9, R9, 0x1, -R12 ;  /* 0x000000010909e824 */ /* 0x000fe200078e0a0c */
[----:B------:R-:W-:Y:S01]  /*92e0*/  ISETP.GT.U32.AND P6, PT, R12, R8, PT ;  /* 0x000000080c00720c */ /* 0x000fe20003fc4070 */
[----:B------:R-:W-:-:S02]  /*92f0*/  VIADD R3, R23, 0x15f ;  /* 0x0000015f17037836 */ /* 0x000fc40000000000 */
[----:B------:R-:W-:Y:S02]  /*9300*/  IMAD R4, R12, R10, R4 ;  /* 0x0000000a0c047224 */ /* 0x000fe400078e0204 */
[----:B------:R-:W-:Y:S01]  /*9310*/  IMAD.MOV.U32 R16, RZ, RZ, R7 ;  /* 0x000000ffff107224 */ /* 0x000fe200078e0007 */
[----:B------:R-:W-:Y:S01]  /*9320*/  IABS R10, R3 ;  /* 0x00000003000a7213 */ /* 0x000fe20000000000 */
[--C-:B------:R-:W-:Y:S01]  /*9330*/  @!P4 IMAD.IADD R5, R5, 0x1, -R12.reuse ;  /* 0x000000010505c824 */ /* 0x100fe200078e0a0c */
[----:B------:R-:W-:Y:S01]  /*9340*/  ISETP.GE.AND P4, PT, R6, RZ, PT ;  /* 0x000000ff0600720c */ /* 0x000fe20003f86270 */
[----:B0-----:R-:W-:Y:S02]  /*9350*/  IMAD.MOV.U32 R11, RZ, RZ, R9 ;  /* 0x000000ffff0b7224 */ /* 0x001fe400078e0009 */
[----:B------:R-:W-:Y:S02]  /*9360*/  @!P1 IMAD.IADD R13, R13, 0x1, -R12 ;  /* 0x000000010d0d9824 */ /* 0x000fe400078e0a0c */
[----:B------:R-:W-:Y:S01]  /*9370*/  @!P3 IMAD.MOV R11, RZ, RZ, -R11 ;  /* 0x000000ffff0bb224 */ /* 0x000fe200078e0a0b */
[C---:B------:R-:W-:Y:S01]  /*9380*/  ISETP.GT.U32.AND P3, PT, R12.reuse, R4, PT ;  /* 0x000000040c00720c */ /* 0x040fe20003f64070 */
[----:B------:R-:W-:Y:S01]  /*9390*/  IMAD.MOV.U32 R7, RZ, RZ, R10 ;  /* 0x000000ffff077224 */ /* 0x000fe200078e000a */
[----:B------:R-:W-:Y:S01]  /*93a0*/  ISETP.GT.U32.AND P1, PT, R12, R13, PT ;  /* 0x0000000d0c00720c */ /* 0x000fe20003f24070 */
[----:B------:R-:W-:Y:S01]  /*93b0*/  @!P2 IMAD.MOV R16, RZ, RZ, -R16 ;  /* 0x000000ffff10a224 */ /* 0x000fe200078e0a10 */
[----:B------:R-:W-:Y:S01]  /*93c0*/  ISETP.GE.AND P2, PT, R2, RZ, PT ;  /* 0x000000ff0200720c */ /* 0x000fe20003f46270 */
[----:B------:R-:W-:-:S02]  /*93d0*/  @!P6 IMAD.IADD R8, R8, 0x1, -R12 ;  /* 0x000000010808e824 */ /* 0x000fc400078e0a0c */
[----:B------:R-:W-:Y:S01]  /*93e0*/  IMAD.HI.U32 R2, R0, R7, RZ ;  /* 0x0000000700027227 */ /* 0x000fe200078e00ff */
[----:B------:R-:W-:Y:S02]  /*93f0*/  STL [R1+0x564], R16 ;  /* 0x0005641001007387 */ /* 0x000fe40000100800 */
[----:B------:R-:W-:Y:S01]  /*9400*/  ISETP.GT.U32.AND P6, PT, R12, R8, PT ;  /* 0x000000080c00720c */ /* 0x000fe20003fc4070 */
[----:B------:R-:W-:Y:S01]  /*9410*/  VIADD R6, R23, 0x15e ;  /* 0x0000015e17067836 */ /* 0x000fe20000000000 */
[----:B------:R0:W-:Y:S01]  /*9420*/  STL [R1+0x598], R11 ;  /* 0x0005980b01007387 */ /* 0x0001e20000100800 */
[----:B------:R-:W-:Y:S02]  /*9430*/  IMAD.MOV R2, RZ, RZ, -R2 ;  /* 0x000000ffff027224 */ /* 0x000fe400078e0a02 */
[----:B------:R-:W-:Y:S01]  /*9440*/  @!P3 IMAD.IADD R4, R4, 0x1, -R12 ;  /* 0x000000010404b824 */ /* 0x000fe200078e0a0c */
[----:B------:R-:W-:Y:S01]  /*9450*/  IABS R10, R6 ;  /* 0x00000006000a7213 */ /* 0x000fe20000000000 */
[----:B------:R-:W-:-:S02]  /*9460*/  IMAD R7, R12, R2, R7 ;  /* 0x000000020c077224 */ /* 0x000fc400078e0207 */
[----:B------:R-:W-:Y:S01]  /*9470*/  VIADD R9, R23, 0x15d ;  /* 0x0000015d17097836 */ /* 0x000fe20000000000 */
[----:B------:R-:W-:Y:S01]  /*9480*/  ISETP.GT.U32.AND P3, PT, R12, R4, PT ;  /* 0x000000040c00720c */ /* 0x000fe20003f64070 */
[----:B------:R-:W-:-:S03]  /*9490*/  IMAD.HI.U32 R14, R0, R10, RZ ;  /* 0x0000000a000e7227 */ /* 0x000fc600078e00ff */
[----:B------:R-:W-:Y:S01]  /*94a0*/  IABS R2, R9 ;  /* 0x0000000900027213 */ /* 0x000fe20000000000 */
[----:B0-----:R-:W-:Y:S02]  /*94b0*/  IMAD.MOV.U32 R11, RZ, RZ, R5 ;  /* 0x000000ffff0b7224 */ /* 0x001fe400078e0005 */
[----:B------:R-:W-:Y:S01]  /*94c0*/  @!P1 IMAD.IADD R13, R13, 0x1, -R12 ;  /* 0x000000010d0d9824 */ /* 0x000fe200078e0a0c */
[----:B------:R-:W-:Y:S01]  /*94d0*/  ISETP.GE.AND P1, PT, R3, RZ, PT ;  /* 0x000000ff0300720c */ /* 0x000fe20003f26270 */
[----:B------:R-:W-:Y:S01]  /*94e0*/  @!P5 IMAD.MOV R11, RZ, RZ, -R11 ;  /* 0x000000ffff0bd224 */ /* 0x000fe200078e0a0b */
[----:B------:R-:W-:Y:S01]  /*94f0*/  ISETP.GT.U32.AND P5, PT, R12, R7, PT ;  /* 0x000000070c00720c */ /* 0x000fe20003fa4070 */
[----:B------:R-:W-:Y:S02]  /*9500*/  IMAD.MOV R14, RZ, RZ, -R14 ;  /* 0x000000ffff0e7224 */ /* 0x000fe400078e0a0e */
[----:B------:R-:W-:Y:S01]  /*9510*/  @!P6 IMAD.IADD R8, R8, 0x1, -R12 ;  /* 0x000000010808e824 */ /* 0x000fe200078e0a0c */
[----:B------:R0:W-:Y:S01]  /*9520*/  STL [R1+0x59c], R11 ;  /* 0x00059c0b01007387 */ /* 0x0001e20000100800 */
[----:B------:R-:W-:Y:S01]  /*9530*/  ISETP.GE.AND P6, PT, R6, RZ, PT ;  /* 0x000000ff0600720c */ /* 0x000fe20003fc6270 */
[----:B------:R-:W-:-:S02]  /*9540*/  IMAD R6, R12, R14, R10 ;  /* 0x0000000e0c067224 */ /* 0x000fc400078e020a */
[----:B------:R-:W-:-:S04]  /*9550*/  IMAD.HI.U32 R5, R0, R2, RZ ;  /* 0x0000000200057227 */ /* 0x000fc800078e00ff */
[--C-:B------:R-:W-:Y:S01]  /*9560*/  @!P3 IMAD.IADD R4, R4, 0x1, -R12.reuse ;  /* 0x000000010404b824 */ /* 0x100fe200078e0a0c */
[C---:B------:R-:W-:Y:S01]  /*9570*/  ISETP.GT.U32.AND P3, PT, R12.reuse, R6, PT ;  /* 0x000000060c00720c */ /* 0x040fe20003f64070 */
[----:B0-----:R-:W-:Y:S02]  /*9580*/  IMAD.MOV.U32 R11, RZ, RZ, R13 ;  /* 0x000000ffff0b7224 */ /* 0x001fe400078e000d */
[----:B------:R-:W-:Y:S02]  /*9590*/  IMAD.MOV R5, RZ, RZ, -R5 ;  /* 0x000000ffff057224 */ /* 0x000fe400078e0a05 */
[----:B------:R-:W-:Y:S01]  /*95a0*/  @!P0 IMAD.MOV R11, RZ, RZ, -R11 ;  /* 0x000000ffff0b8224 */ /* 0x000fe200078e0a0b */
[----:B------:R-:W-:Y:S01]  /*95b0*/  ISETP.GE.AND P0, PT, R9, RZ, PT ;  /* 0x000000ff0900720c */ /* 0x000fe20003f06270 */
[----:B------:R-:W-:Y:S02]  /*95c0*/  @!P5 IMAD.IADD R7, R7, 0x1, -R12 ;  /* 0x000000010707d824 */ /* 0x000fe400078e0a0c */
[C---:B------:R-:W-:Y:S01]  /*95d0*/  IMAD R2, R12.reuse, R5, R2 ;  /* 0x000000050c027224 */ /* 0x040fe200078e0202 */
[----:B------:R0:W-:Y:S01]  /*95e0*/  STL [R1+0x580], R11 ;  /* 0x0005800b01007387 */ /* 0x0001e20000100800 */
[----:B------:R-:W-:Y:S01]  /*95f0*/  VIADD R3, R23, 0x15c ;  /* 0x0000015c17037836 */ /* 0x000fe20000000000 */
[----:B------:R-:W-:Y:S01]  /*9600*/  ISETP.GT.U32.AND P5, PT, R12, R7, PT ;  /* 0x000000070c00720c */ /* 0x000fe20003fa4070 */
[----:B------:R-:W-:-:S02]  /*9610*/  @!P3 IMAD.IADD R6, R6, 0x1, -R12 ;  /* 0x000000010606b824 */ /* 0x000fc400078e0a0c */
[----:B------:R-:W-:Y:S01]  /*9620*/  @!P2 IMAD.MOV R8, RZ, RZ, -R8 ;  /* 0x000000ffff08a224 */ /* 0x000fe200078e0a08 */
[----:B------:R-:W-:Y:S01]  /*9630*/  IABS R10, R3 ;  /* 0x00000003000a7213 */ /* 0x000fe20000000000 */
[----:B------:R-:W-:Y:S01]  /*9640*/  VIADD R5, R23, 0x15b ;  /* 0x0000015b17057836 */ /* 0x000fe20000000000 */
[----:B------:R-:W-:Y:S01]  /*9650*/  ISETP.GT.U32.AND P3, PT, R12, R6, PT ;  /* 0x000000060c00720c */ /* 0x000fe20003f64070 */
[----:B0-----:R-:W-:Y:S01]  /*9660*/  IMAD.MOV.U32 R11, RZ, RZ, R4 ;  /* 0x000000ffff0b7224 */ /* 0x001fe200078e0004 */
[----:B------:R0:W-:Y:S01]  /*9670*/  STL [R1+0x584], R8 ;  /* 0x0005840801007387 */ /* 0x0001e20000100800 */
[----:B------:R-:W-:Y:S01]  /*9680*/  IMAD.HI.U32 R4, R0, R10, RZ ;  /* 0x0000000a00047227 */ /* 0x000fe200078e00ff */
[----:B------:R-:W-:-:S03]  /*9690*/  ISETP.GE.AND P2, PT, R3, RZ, PT ;  /* 0x000000ff0300720c */ /* 0x000fc60003f46270 */
[----:B------:R-:W-:Y:S01]  /*96a0*/  @!P4 IMAD.MOV R11, RZ, RZ, -R11 ;  /* 0x000000ffff0bc224 */ /* 0x000fe200078e0a0b */
[C---:B------:R-:W-:Y:S01]  /*96b0*/  ISETP.GT.U32.AND P4, PT, R12.reuse, R2, PT ;  /* 0x000000020c00720c */ /* 0x040fe20003f84070 */
[----:B------:R-:W-:Y:S01]  /*96c0*/  @!P5 IMAD.IADD R7, R7, 0x1, -R12 ;  /* 0x000000010707d824 */ /* 0x000fe200078e0a0c */
[----:B------:R-:W-:Y:S01]  /*96d0*/  ISETP.GE.AND P5, PT, R5, RZ, PT ;  /* 0x000000ff0500720c */ /* 0x000fe20003fa6270 */
[----:B------:R-:W-:Y:S01]  /*96e0*/  IMAD.MOV R4, RZ, RZ, -R4 ;  /* 0x000000ffff047224 */ /* 0x000fe200078e0a04 */
[----:B------:R1:W-:Y:S01]  /*96f0*/  STL [R1+0x594], R11 ;  /* 0x0005940b01007387 */ /* 0x0003e20000100800 */
[C---:B0-----:R-:W-:Y:S01]  /*9700*/  VIADD R8, R23.reuse, 0x15a ;  /* 0x0000015a17087836 */ /* 0x041fe20000000000 */
[----:B------:R-:W-:Y:S01]  /*9710*/  IABS R5, R5 ;  /* 0x0000000500057213 */ /* 0x000fe20000000000 */
[----:B------:R-:W-:Y:S02]  /*9720*/  IMAD R10, R12, R4, R10 ;  /* 0x000000040c0a7224 */ /* 0x000fe400078e020a */
[--C-:B------:R-:W-:Y:S01]  /*9730*/  @!P3 IMAD.IADD R6, R6, 0x1, -R12.reuse ;  /* 0x000000010606b824 */ /* 0x100fe200078e0a0c */
[----:B------:R-:W-:Y:S01]  /*9740*/  IABS R4, R8 ;  /* 0x0000000800047213 */ /* 0x000fe20000000000 */
[----:B------:R-:W-:Y:S01]  /*9750*/  VIADD R3, R23, 0x159 ;  /* 0x0000015917037836 */ /* 0x000fe20000000000 */
[----:B------:R-:W-:Y:S01]  /*9760*/  ISETP.GT.U32.AND P3, PT, R12, R10, PT ;  /* 0x0000000a0c00720c */ /* 0x000fe20003f64070 */
[----:B------:R-:W-:-:S02]  /*9770*/  @!P4 IMAD.IADD R2, R2, 0x1, -R12 ;  /* 0x000000010202c824 */ /* 0x000fc400078e0a0c */
[----:B-1----:R-:W-:Y:S01]  /*9780*/  IMAD.MOV.U32 R11, RZ, RZ, R7 ;  /* 0x000000ffff0b7224 */ /* 0x002fe200078e0007 */
[----:B------:R-:W-:Y:S01]  /*9790*/  IABS R9, R3 ;  /* 0x0000000300097213 */ /* 0x000fe20000000000 */
[----:B------:R-:W-:Y:S01]  /*97a0*/  IMAD.HI.U32 R7, R0, R5, RZ ;  /* 0x0000000500077227 */ /* 0x000fe200078e00ff */
[----:B------:R-:W-:-:S03]  /*97b0*/  ISETP.GT.U32.AND P4, PT, R12, R2, PT ;  /* 0x000000020c00720c */ /* 0x000fc60003f84070 */
[----:B------:R-:W-:Y:S01]  /*97c0*/  @!P1 IMAD.MOV R11, RZ, RZ, -R11 ;  /* 0x000000ffff0b9224 */ /* 0x000fe200078e0a0b */
[----:B------:R-:W-:Y:S01]  /*97d0*/  ISETP.GE.AND P1, PT, R8, RZ, PT ;  /* 0x000000ff0800720c */ /* 0x000fe20003f26270 */
[----:B------:R-:W-:Y:S02]  /*97e0*/  IMAD.MOV R7, RZ, RZ, -R7 ;  /* 0x000000ffff077224 */ /* 0x000fe400078e0a07 */
[----:B------:R-:W-:Y:S01]  /*97f0*/  @!P3 IMAD.IADD R10, R10, 0x1, -R12 ;  /* 0x000000010a0ab824 */ /* 0x000fe200078e0a0c */
[----:B------:R0:W-:Y:S01]  /*9800*/  STL [R1+0x590], R11 ;  /* 0x0005900b01007387 */ /* 0x0001e20000100800 */
[----:B------:R-:W-:-:S03]  /*9810*/  IMAD R5, R12, R7, R5 ;  /* 0x000000070c057224 */ /* 0x000fc600078e0205 */
[----:B------:R-:W-:Y:S01]  /*9820*/  ISETP.GT.U32.AND P3, PT, R12, R10, PT ;  /* 0x0000000a0c00720c */ /* 0x000fe20003f64070 */
[----:B------:R-:W-:Y:S01]  /*9830*/  @!P4 IMAD.IADD R2, R2, 0x1, -R12 ;  /* 0x000000010202c824 */ /* 0x000fe200078e0a0c */
[----:B------:R-:W-:-:S03]  /*9840*/  ISETP.GT.U32.AND P4, PT, R12, R5, PT ;  /* 0x000000050c00720c */ /* 0x000fc60003f84070 */
[----:B------:R-:W-:Y:S02]  /*9850*/  IMAD.MOV.U32 R7, RZ, RZ, R2 ;  /* 0x000000ffff077224 */ /* 0x000fe400078e0002 */
[----:B0-----:R-:W-:Y:S02]  /*9860*/  IMAD.MOV.U32 R11, RZ, RZ, R6 ;  /* 0x000000ffff0b7224 */ /* 0x001fe400078e0006 */
[----:B------:R-:W-:-:S04]  /*9870*/  IMAD.HI.U32 R6, R0, R4, RZ ;  /* 0x0000000400067227 */ /* 0x000fc800078e00ff */
[----:B------:R-:W-:Y:S02]  /*9880*/  IMAD.MOV R6, RZ, RZ, -R6 ;  /* 0x000000ffff067224 */ /* 0x000fe400078e0a06 */
[----:B------:R-:W-:Y:S02]  /*9890*/  @!P0 IMAD.MOV R7, RZ, RZ, -R7 ;  /* 0x000000ffff078224 */ /* 0x000fe400078e0a07 */
[----:B------:R-:W-:Y:S02]  /*98a0*/  IMAD R4, R12, R6, R4 ;  /* 0x000000060c047224 */ /* 0x000fe400078e0204 */
[----:B------:R-:W-:Y:S01]  /*98b0*/  @!P6 IMAD.MOV R11, RZ, RZ, -R11 ;  /* 0x000000ffff0be224 */ /* 0x000fe200078e0a0b */
[----:B------:R-:W-:Y:S01]  /*98c0*/  ISETP.GE.AND P6, PT, R3, RZ, PT ;  /* 0x000000ff0300720c */ /* 0x000fe20003fc6270 */
[----:B------:R-:W-:Y:S01]  /*98d0*/  IMAD.HI.U32 R3, R0, R9, RZ ;  /* 0x0000000900037227 */ /* 0x000fe200078e00ff */
[----:B------:R-:W-:Y:S02]  /*98e0*/  ISETP.GT.U32.AND P0, PT, R12, R4, PT ;  /* 0x000000040c00720c */ /* 0x000fe40003f04070 */
[----:B------:R0:W-:Y:S01]  /*98f0*/  STL [R1+0x58c], R11 ;  /* 0x00058c0b01007387 */ /* 0x0001e20000100800 */
[----:B------:R-:W-:-:S02]  /*9900*/  @!P4 IMAD.IADD R5, R5, 0x1, -R12 ;  /* 0x000000010505c824 */ /* 0x000fc400078e0a0c */
[----:B------:R-:W-:Y:S01]  /*9910*/  IMAD.MOV R2, RZ, RZ, -R3 ;  /* 0x000000ffff027224 */ /* 0x000fe200078e0a03 */
[----:B------:R1:W-:Y:S01]  /*9920*/  STL [R1+0x824], R7 ;  /* 0x0008240701007387 */ /* 0x0003e20000100800 */
[C---:B------:R-:W-:Y:S01]  /*9930*/  VIADD R3, R23.reuse, 0x158 ;  /* 0x0000015817037836 */ /* 0x040fe20000000000 */
[C---:B------:R-:W-:Y:S01]  /*9940*/  ISETP.GT.U32.AND P4, PT, R12.reuse, R5, PT ;  /* 0x000000050c00720c */ /* 0x040fe20003f84070 */
[----:B------:R-:W-:Y:S02]  /*9950*/  IMAD R9, R12, R2, R9 ;  /* 0x000000020c097224 */ /* 0x000fe400078e0209 */
[--C-:B------:R-:W-:Y:S01]  /*9960*/  @!P3 IMAD.IADD R10, R10, 0x1, -R12.reuse ;  /* 0x000000010a0ab824 */ /* 0x100fe200078e0a0c */
[----:B------:R-:W-:Y:S01]  /*9970*/  IABS R8, R3 ;  /* 0x0000000300087213 */ /* 0x000fe20000000000 */
[----:B------:R-:W-:Y:S01]  /*9980*/  @!P0 IMAD.IADD R4, R4, 0x1, -R12 ;  /* 0x0000000104048824 */ /* 0x000fe200078e0a0c */
[----:B------:R-:W-:Y:S01]  /*9990*/  ISETP.GT.U32.AND P3, PT, R12, R9, PT ;  /* 0x000000090c00720c */ /* 0x000fe20003f64070 */
[----:B------:R-:W-:-:S02]  /*99a0*/  VIADD R6, R23, 0x157 ;  /* 0x0000015717067836 */ /* 0x000fc40000000000 */
[----:B0-----:R-:W-:Y:S01]  /*99b0*/  IMAD.MOV.U32 R11, RZ, RZ, R10 ;  /* 0x000000ffff0b7224 */ /* 0x001fe200078e000a */
[----:B------:R-:W-:Y:S01]  /*99c0*/  ISETP.GT.U32.AND P0, PT, R12, R4, PT ;  /* 0x000000040c00720c */ /* 0x000fe20003f04070 */
[----:B------:R-:W-:Y:S01]  /*99d0*/  IMAD.HI.U32 R10, R0, R8, RZ ;  /* 0x00000008000a7227 */ /* 0x000fe200078e00ff */
[----:B-1----:R-:W-:-:S03]  /*99e0*/  IABS R7, R6 ;  /* 0x0000000600077213 */ /* 0x002fc60000000000 */
[----:B------:R-:W-:Y:S02]  /*99f0*/  IMAD.MOV R10, RZ, RZ, -R10 ;  /* 0x000000ffff0a7224 */ /* 0x000fe400078e0a0a */
[----:B------:R-:W-:-:S04]  /*9a00*/  IMAD.HI.U32 R13, R0, R7, RZ ;  /* 0x00000007000d7227 */ /* 0x000fc800078e00ff */
[----:B------:R-:W-:Y:S01]  /*9a10*/  @!P4 IMAD.IADD R5, R5, 0x1, -R12 ;  /* 0x000000010505c824 */ /* 0x000fe200078e0a0c */
[----:B------:R-:W-:Y:S01]  /*9a20*/  ISETP.GE.AND P4, PT, R6, RZ, PT ;  /* 0x000000ff0600720c */ /* 0x000fe20003f86270 */
[----:B------:R-:W-:Y:S01]  /*9a30*/  @!P2 IMAD.MOV R11, RZ, RZ, -R11 ;  /* 0x000000ffff0ba224 */ /* 0x000fe200078e0a0b */
[----:B------:R-:W-:Y:S01]  /*9a40*/  ISETP.GE.AND P2, PT, R3, RZ, PT ;  /* 0x000000ff0300720c */ /* 0x000fe20003f46270 */
[----:B------:R-:W-:Y:S02]  /*9a50*/  IMAD R6, R12, R10, R8 ;  /* 0x0000000a0c067224 */ /* 0x000fe400078e0208 */
[----:B------:R-:W-:Y:S01]  /*9a60*/  IMAD.MOV R13, RZ, RZ, -R13 ;  /* 0x000000ffff0d7224 */ /* 0x000fe200078e0a0d */
[----:B------:R0:W-:Y:S01]  /*9a70*/  STL [R1+0x588], R11 ;  /* 0x0005880b01007387 */ /* 0x0001e20000100800 */
[--C-:B------:R-:W-:Y:S01]  /*9a80*/  @!P0 IMAD.IADD R4, R4, 0x1, -R12.reuse ;  /* 0x0000000104048824 */ /* 0x100fe200078e0a0c */
[----:B------:R-:W-:Y:S01]  /*9a90*/  ISETP.GT.U32.AND P0, PT, R12, R6, PT ;  /* 0x000000060c00720c */ /* 0x000fe20003f04070 */
[----:B------:R-:W-:-:S02]  /*9aa0*/  @!P3 IMAD.IADD R9, R9, 0x1, -R12 ;  /* 0x000000010909b824 */ /* 0x000fc400078e0a0c */
[----:B------:R-:W-:Y:S02]  /*9ab0*/  VIADD R2, R23, 0x156 ;  /* 0x0000015617027836 */ /* 0x000fe40000000000 */
[C---:B------:R-:W-:Y:S01]  /*9ac0*/  IMAD R7, R12.reuse, R13, R7 ;  /* 0x0000000d0c077224 */ /* 0x040fe200078e0207 */
[----:B------:R-:W-:Y:S01]  /*9ad0*/  ISETP.GT.U32.AND P3, PT, R12, R9, PT ;  /* 0x000000090c00720c */ /* 0x000fe20003f64070 */
[----:B------:R-:W-:Y:S01]  /*9ae0*/  IMAD.MOV.U32 R15, RZ, RZ, R5 ;  /* 0x000000ffff0f7224 */ /* 0x000fe200078e0005 */
[----:B------:R-:W-:Y:S01]  /*9af0*/  IABS R14, R2 ;  /* 0x00000002000e7213 */ /* 0x000fe20000000000 */
[----:B0-----:R-:W-:Y:S02]  /*9b00*/  IMAD.MOV.U32 R11, RZ, RZ, R4 ;  /* 0x000000ffff0b7224 */ /* 0x001fe400078e0004 */
[----:B------:R-:W-:Y:S01]  /*9b10*/  @!P5 IMAD.MOV R15, RZ, RZ, -R15 ;  /* 0x000000ffff0fd224 */ /* 0x000fe200078e0a0f */
[----:B------:R-:W-:Y:S01]  /*9b20*/  ISETP.GE.AND P5, PT, R2, RZ, PT ;  /* 0x000000ff0200720c */ /* 0x000fe20003fa6270 */
[----:B------:R-:W-:Y:S01]  /*9b30*/  @!P1 IMAD.MOV R11, RZ, RZ, -R11 ;  /* 0x000000ffff0b9224 */ /* 0x000fe200078e0a0b */
[----:B------:R-:W-:Y:S01]  /*9b40*/  ISETP.GT.U32.AND P1, PT, R12, R7, PT ;  /* 0x000000070c00720c */ /* 0x000fe20003f24070 */
[----:B------:R-:W-:Y:S01]  /*9b50*/  IMAD.MOV.U32 R3, RZ, RZ, R14 ;  /* 0x000000ffff037224 */ /* 0x000fe200078e000e */
[----:B------:R-:W-:Y:S01]  /*9b60*/  STL [R1+0x574], R15 ;  /* 0x0005740f01007387 */ /* 0x000fe20000100800 */
[----:B------:R-:W-:-:S02]  /*9b70*/  @!P0 IMAD.IADD R6, R6, 0x1, -R12 ;  /* 0x0000000106068824 */ /* 0x000fc400078e0a0c */
[----:B------:R-:W-:Y:S01]  /*9b80*/  VIADD R14, R23, 0x155 ;  /* 0x00000155170e7836 */ /* 0x000fe20000000000 */
[----:B------:R0:W-:Y:S01]  /*9b90*/  STL [R1+0x57c], R11 ;  /* 0x00057c0b01007387 */ /* 0x0001e20000100800 */
[----:B------:R-:W-:Y:S01]  /*9ba0*/  IMAD.HI.U32 R8, R0, R3, RZ ;  /* 0x0000000300087227 */ /* 0x000fe200078e00ff */
[----:B------:R-:W-:-:S03]  /*9bb0*/  ISETP.GT.U32.AND P0, PT, R12, R6, PT ;  /* 0x000000060c00720c */ /* 0x000fc60003f04070 */
[----:B------:R-:W-:Y:S01]  /*9bc0*/  @!P3 IMAD.IADD R9, R9, 0x1, -R12 ;  /* 0x000000010909b824 */ /* 0x000fe200078e0a0c */
[----:B------:R-:W-:Y:S01]  /*9bd0*/  ISETP.GE.AND P3, PT, R14, RZ, PT ;  /* 0x000000ff0e00720c */ /* 0x000fe20003f66270 */
[----:B------:R-:W-:Y:S01]  /*9be0*/  IMAD.MOV R8, RZ, RZ, -R8 ;  /* 0x000000ffff087224 */ /* 0x000fe200078e0a08 */
[----:B------:R-:W-:Y:S01]  /*9bf0*/  IABS R14, R14 ;  /* 0x0000000e000e7213 */ /* 0x000fe20000000000 */
[----:B------:R-:W-:Y:S02]  /*9c00*/  @!P1 IMAD.IADD R7, R7, 0x1, -R12 ;  /* 0x0000000107079824 */ /* 0x000fe400078e0a0c */
[C---:B------:R-:W-:Y:S02]  /*9c10*/  IMAD R3, R12.reuse, R8, R3 ;  /* 0x000000080c037224 */ /* 0x040fe400078e0203 */
[----:B0-----:R-:W-:Y:S01]  /*9c20*/  IMAD.MOV.U32 R11, RZ, RZ, R9 ;  /* 0x000000ffff0b7224 */ /* 0x001fe200078e0009 */
[----:B------:R-:W-:Y:S01]  /*9c30*/  ISETP.GT.U32.AND P1, PT, R12, R7, PT ;  /* 0x000000070c00720c */ /* 0x000fe20003f24070 */
[----:B------:R-:W-:-:S04]  /*9c40*/  IMAD.HI.U32 R15, R0, R14, RZ ;  /* 0x0000000e000f7227 */ /* 0x000fc800078e00ff */
[C---:B------:R-:W-:Y:S02]  /*9c50*/  VIADD R2, R23.reuse, 0x154 ;  /* 0x0000015417027836 */ /* 0x040fe40000000000 */
[----:B------:R-:W-:Y:S01]  /*9c60*/  @!P6 IMAD.MOV R11, RZ, RZ, -R11 ;  /* 0x000000ffff0be224 */ /* 0x000fe200078e0a0b */
[----:B------:R-:W-:Y:S01]  /*9c70*/  ISETP.GT.U32.AND P6, PT, R12, R3, PT ;  /* 0x000000030c00720c */ /* 0x000fe20003fc4070 */
[----:B------:R-:W-:Y:S01]  /*9c80*/  IMAD.MOV R15, RZ, RZ, -R15 ;  /* 0x000000ffff0f7224 */ /* 0x000fe200078e0a0f */
[----:B------:R-:W-:Y:S01]  /*9c90*/  IABS R5, R2 ;  /* 0x0000000200057213 */ /* 0x000fe20000000000 */
[----:B------:R-:W-:Y:S01]  /*9ca0*/  @!P0 IMAD.IADD R6, R6, 0x1, -R12 ;  /* 0x0000000106068824 */ /* 0x000fe200078e0a0c */
[----:B------:R-:W-:Y:S01]  /*9cb0*/  ISETP.GE.AND P0, PT, R2, RZ, PT ;  /* 0x000000ff0200720c */ /* 0x000fe20003f06270 */
[----:B------:R-:W-:Y:S01]  /*9cc0*/  IMAD R2, R12, R15, R14 ;  /* 0x0000000f0c027224 */ /* 0x000fe200078e020e */
[----:B------:R0:W-:Y:S01]  /*9cd0*/  STL [R1+0x578], R11 ;  /* 0x0005780b01007387 */ /* 0x0001e20000100800 */
[----:B------:R-:W-:-:S02]  /*9ce0*/  VIADD R4, R23, 0x152 ;  /* 0x0000015217047836 */ /* 0x000fc40000000000 */
[----:B------:R-:W-:Y:S02]  /*9cf0*/  VIADD R8, R23, 0x153 ;  /* 0x0000015317087836 */ /* 0x000fe40000000000 */
[----:B------:R-:W-:Y:S01]  /*9d00*/  IMAD.HI.U32 R13, R0, R5, RZ ;  /* 0x00000005000d7227 */ /* 0x000fe200078e00ff */
[----:B------:R-:W-:Y:S02]  /*9d10*/  IABS R9, R4 ;  /* 0x0000000400097213 */ /* 0x000fe40000000000 */
[----:B------:R-:W-:Y:S01]  /*9d20*/  IABS R10, R8 ;  /* 0x00000008000a7213 */ /* 0x000fe20000000000 */
[--C-:B------:R-:W-:Y:S01]  /*9d30*/  @!P1 IMAD.IADD R7, R7, 0x1, -R12.reuse ;  /* 0x0000000107079824 */ /* 0x100fe200078e0a0c */
[----:B------:R-:W-:Y:S01]  /*9d40*/  ISETP.GT.U32.AND P1, PT, R12, R2, PT ;  /* 0x000000020c00720c */ /* 0x000fe20003f24070 */
[----:B------:R-:W-:Y:S02]  /*9d50*/  IMAD.MOV R13, RZ, RZ, -R13 ;  /* 0x000000ffff0d7224 */ /* 0x000fe400078e0a0d */
[----:B------:R-:W-:-:S02]  /*9d60*/  @!P6 IMAD.IADD R3, R3, 0x1, -R12 ;  /* 0x000000010303e824 */ /* 0x000fc400078e0a0c */
[C---:B------:R-:W-:Y:S02]  /*9d70*/  IMAD R5, R12.reuse, R13, R5 ;  /* 0x0000000d0c057224 */ /* 0x040fe400078e0205 */
[----:B------:R-:W-:Y:S01]  /*9d80*/  IMAD.MOV.U32 R13, RZ, RZ, R9 ;  /* 0x000000ffff0d7224 */ /* 0x000fe200078e0009 */
[----:B------:R-:W-:Y:S01]  /*9d90*/  ISETP.GT.U32.AND P6, PT, R12, R3, PT ;  /* 0x000000030c00720c */ /* 0x000fe20003fc4070 */
[----:B------:R-:W-:-:S04]  /*9da0*/  IMAD.HI.U32 R9, R0, R10, RZ ;  /* 0x0000000a00097227 */ /* 0x000fc800078e00ff */
[----:B------:R-:W-:Y:S02]  /*9db0*/  IMAD.MOV R9, RZ, RZ, -R9 ;  /* 0x000000ffff097224 */ /* 0x000fe400078e0a09 */
[----:B------:R-:W-:Y:S02]  /*9dc0*/  @!P1 IMAD.IADD R2, R2, 0x1, -R12 ;  /* 0x0000000102029824 */ /* 0x000fe400078e0a0c */
[----:B------:R-:W-:Y:S02]  /*9dd0*/  IMAD.MOV.U32 R16, RZ, RZ, R6 ;  /* 0x000000ffff107224 */ /* 0x000fe400078e0006 */
[C---:B------:R-:W-:Y:S01]  /*9de0*/  IMAD R9, R12.reuse, R9, R10 ;  /* 0x000000090c097224 */ /* 0x040fe200078e020a */
[----:B------:R-:W-:Y:S01]  /*9df0*/  ISETP.GT.U32.AND P1, PT, R12, R2, PT ;  /* 0x000000020c00720c */ /* 0x000fe20003f24070 */
[----:B------:R-:W-:-:S04]  /*9e00*/  IMAD.HI.U32 R14, R0, R13, RZ ;  /* 0x0000000d000e7227 */ /* 0x000fc800078e00ff */
[----:B------:R-:W-:Y:S01]  /*9e10*/  @!P2 IMAD.MOV R16, RZ, RZ, -R16 ;  /* 0x000000ffff10a224 */ /* 0x000fe200078e0a10 */
[C---:B------:R-:W-:Y:S01]  /*9e20*/  ISETP.GT.U32.AND P2, PT, R12.reuse, R5, PT ;  /* 0x000000050c00720c */ /* 0x040fe20003f44070 */
[----:B------:R-:W-:Y:S01]  /*9e30*/  @!P6 IMAD.IADD R3, R3, 0x1, -R12 ;  /* 0x000000010303e824 */ /* 0x000fe200078e0a0c */
[C---:B------:R-:W-:Y:S01]  /*9e40*/  ISETP.GT.U32.AND P6, PT, R12.reuse, R9, PT ;  /* 0x000000090c00720c */ /* 0x040fe20003fc4070 */
[----:B------:R-:W-:Y:S01]  /*9e50*/  IMAD.MOV R14, RZ, RZ, -R14 ;  /* 0x000000ffff0e7224 */ /* 0x000fe200078e0a0e */
[----:B------:R1:W-:Y:S01]  /*9e60*/  STL [R1+0x570], R16 ;  /* 0x0005701001007387 */ /* 0x0003e20000100800 */
[----:B0-----:R-:W-:Y:S02]  /*9e70*/  IMAD.MOV.U32 R11, RZ, RZ, R7 ;  /* 0x000000ffff0b7224 */ /* 0x001fe400078e0007 */
[----:B------:R-:W-:Y:S02]  /*9e80*/  IMAD R10, R12, R14, R13 ;  /* 0x0000000e0c0a7224 */ /* 0x000fe400078e020d */
[----:B------:R-:W-:Y:S01]  /*9e90*/  @!P4 IMAD.MOV R11, RZ, RZ, -R11 ;  /* 0x000000ffff0bc224 */ /* 0x000fe200078e0a0b */
[----:B------:R-:W-:Y:S01]  /*9ea0*/  ISETP.GE.AND P4, PT, R8, RZ, PT ;  /* 0x000000ff0800720c */ /* 0x000fe20003f86270 */
[--C-:B------:R-:W-:Y:S01]  /*9eb0*/  @!P1 IMAD.IADD R2, R2, 0x1, -R12.reuse ;  /* 0x0000000102029824 */ /* 0x100fe200078e0a0c */
[----:B------:R-:W-:Y:S01]  /*9ec0*/  ISETP.GT.U32.AND P1, PT, R12, R10, PT ;  /* 0x0000000a0c00720c */ /* 0x000fe20003f24070 */
[--C-:B------:R-:W-:Y:S01]  /*9ed0*/  @!P2 IMAD.IADD R5, R5, 0x1, -R12.reuse ;  /* 0x000000010505a824 */ /* 0x100fe200078e0a0c */
[----:B------:R0:W-:Y:S01]  /*9ee0*/  STL [R1+0x56c], R11 ;  /* 0x00056c0b01007387 */ /* 0x0001e20000100800 */
[----:B------:R-:W-:-:S02]  /*9ef0*/  @!P6 IMAD.IADD R9, R9, 0x1, -R12 ;  /* 0x000000010909e824 */ /* 0x000fc400078e0a0c */
[C---:B------:R-:W-:Y:S01]  /*9f00*/  VIADD R7, R23.reuse, 0x150 ;  /* 0x0000015017077836 */ /* 0x040fe20000000000 */
[C---:B------:R-:W-:Y:S01]  /*9f10*/  ISETP.GT.U32.AND P2, PT, R12.reuse, R5, PT ;  /* 0x000000050c00720c */ /* 0x040fe20003f44070 */
[C---:B------:R-:W-:Y:S01]  /*9f20*/  VIADD R6, R23.reuse, 0x151 ;  /* 0x0000015117067836 */ /* 0x040fe20000000000 */
[----:B------:R-:W-:Y:S01]  /*9f30*/  ISETP.GT.U32.AND P6, PT, R12, R9, PT ;  /* 0x000000090c00720c */ /* 0x000fe20003fc4070 */
[----:B-1----:R-:W-:Y:S01]  /*9f40*/  VIADD R16, R23, 0x14a ;  /* 0x0000014a17107836 */ /* 0x002fe20000000000 */
[----:B------:R-:W-:Y:S01]  /*9f50*/  IABS R13, R7 ;  /* 0x00000007000d7213 */ /* 0x000fe20000000000 */
[----:B0-----:R-:W-:Y:S01]  /*9f60*/  IMAD.MOV.U32 R11, RZ, RZ, R3 ;  /* 0x000000ffff0b7224 */ /* 0x001fe200078e0003 */
[----:B------:R-:W-:Y:S01]  /*9f70*/  IABS R8, R6 ;  /* 0x0000000600087213 */ /* 0x000fe20000000000 */
[--C-:B------:R-:W-:Y:S01]  /*9f80*/  @!P1 IMAD.IADD R10, R10, 0x1, -R12.reuse ;  /* 0x000000010a0a9824 */ /* 0x100fe200078e0a0c */
[----:B------:R-:W-:Y:S01]  /*9f90*/  IABS R15, R16 ;  /* 0x00000010000f7213 */ /* 0x000fe20000000000 */
[----:B------:R-:W-:Y:S01]  /*9fa0*/  @!P5 IMAD.MOV R11, RZ, RZ, -R11 ;  /* 0x000000ffff0bd224 */ /* 0x000fe200078e0a0b */
[----:B------:R-:W-:Y:S01]  /*9fb0*/  ISETP.GE.AND P5, PT, R4, RZ, PT ;  /* 0x000000ff0400720c */ /* 0x000fe20003fa6270 */
[----:B------:R-:W-:Y:S01]  /*9fc0*/  IMAD.MOV.U32 R3, RZ, RZ, R13 ;  /* 0x000000ffff037224 */ /* 0x000fe200078e000d */
[----:B------:R-:W-:Y:S01]  /*9fd0*/  ISETP.GT.U32.AND P1, PT, R12, R10, PT ;  /* 0x0000000a0c00720c */ /* 0x000fe20003f24070 */
[----:B------:R-:W-:Y:S01]  /*9fe0*/  IMAD.HI.U32 R13, R0, R8, RZ ;  /* 0x00000008000d7227 */ /* 0x000fe200078e00ff */
[----:B------:R0:W-:Y:S03]  /*9ff0*/  STL [R1+0x568], R11 ;  /* 0x0005680b01007387 */ /* 0x0001e60000100800 */
[--C-:B------:R-:W-:Y:S01]  /*a000*/  @!P2 IMAD.IADD R5, R5, 0x1, -R12.reuse ;  /* 0x000000010505a824 */ /* 0x100fe200078e0a0c */
[----:B------:R-:W-:Y:S01]  /*a010*/  ISETP.GE.AND P2, PT, R7, RZ, PT ;  /* 0x000000ff0700720c */ /* 0x000fe20003f46270 */
[----:B------:R-:W-:-:S02]  /*a020*/  @!P6 IMAD.IADD R9, R9, 0x1, -R12 ;  /* 0x000000010909e824 */ /* 0x000fc400078e0a0c */
[----:B------:R-:W-:Y:S02]  /*a030*/  IMAD.MOV R13, RZ, RZ, -R13 ;  /* 0x000000ffff0d7224 */ /* 0x000fe400078e0a0d */
[----:B------:R-:W-:Y:S02]  /*a040*/  IMAD.MOV.U32 R14, RZ, RZ, R5 ;  /* 0x000000ffff0e7224 */ /* 0x000fe400078e0005 */
[----:B0-----:R-:W-:Y:S02]  /*a050*/  IMAD.MOV.U32 R11, RZ, RZ, R2 ;  /* 0x000000ffff0b7224 */ /* 0x001fe400078e0002 */
[----:B------:R-:W-:-:S04]  /*a060*/  IMAD.HI.U32 R4, R0, R3, RZ ;  /* 0x0000000300047227 */ /* 0x000fc800078e00ff */
[----:B------:R-:W-:Y:S01]  /*a070*/  @!P3 IMAD.MOV R11, RZ, RZ, -R11 ;  /* 0x000000ffff0bb224 */ /* 0x000fe200078e0a0b */
[----:B------:R-:W-:Y:S01]  /*a080*/  ISETP.GE.AND P3, PT, R6, RZ, PT ;  /* 0x000000ff0600720c */ /* 0x000fe20003f66270 */
[C---:B------:R-:W-:Y:S02]  /*a090*/  IMAD R7, R12.reuse, R13, R8 ;  /* 0x0000000d0c077224 */ /* 0x040fe400078e0208 */
[----:B------:R-:W-:Y:S01]  /*a0a0*/  @!P0 IMAD.MOV R14, RZ, RZ, -R14 ;  /* 0x000000ffff0e8224 */ /* 0x000fe200078e0a0e */
[----:B------:R0:W-:Y:S01]  /*a0b0*/  STL [R1+0x558], R11 ;  /* 0x0005580b01007387 */ /* 0x0001e20000100800 */
[----:B------:R-:W-:Y:S01]  /*a0c0*/  IMAD.MOV R4, RZ, RZ, -R4 ;  /* 0x000000ffff047224 */ /* 0x000fe200078e0a04 */
[----:B------:R-:W-:Y:S01]  /*a0d0*/  ISETP.GT.U32.AND P6, PT, R12, R7, PT ;  /* 0x000000070c00720c */ /* 0x000fe20003fc4070 */
[----:B------:R-:W-:Y:S01]  /*a0e0*/  @!P1 IMAD.IADD R10, R10, 0x1, -R12 ;  /* 0x000000010a0a9824 */ /* 0x000fe200078e0a0c */
[----:B------:R1:W-:Y:S01]  /*a0f0*/  STL [R1+0x55c], R14 ;  /* 0x00055c0e01007387 */ /* 0x0003e20000100800 */
[----:B------:R-:W-:-:S02]  /*a100*/  IMAD R4, R12, R4, R3 ;  /* 0x000000040c047224 */ /* 0x000fc400078e0203 */
[C---:B------:R-:W-:Y:S02]  /*a110*/  VIADD R2, R23.reuse, 0x14f ;  /* 0x0000014f17027836 */ /* 0x040fe40000000000 */
[C---:B------:R-:W-:Y:S02]  /*a120*/  VIADD R6, R23.reuse, 0x14e ;  /* 0x0000014e17067836 */ /* 0x040fe40000000000 */
[----:B0-----:R-:W-:Y:S01]  /*a130*/  IMAD.MOV.U32 R11, RZ, RZ, R9 ;  /* 0x000000ffff0b7224 */ /* 0x001fe200078e0009 */
[----:B------:R-:W-:Y:S01]  /*a140*/  ISETP.GE.AND P0, PT, R2, RZ, PT ;  /* 0x000000ff0200720c */ /* 0x000fe20003f06270 */
[----:B------:R-:W-:Y:S01]  /*a150*/  VIADD R3, R23, 0x14d ;  /* 0x0000014d17037836 */ /* 0x000fe20000000000 */
[----:B------:R-:W-:Y:S01]  /*a160*/  IABS R2, R2 ;  /* 0x0000000200027213 */ /* 0x000fe20000000000 */
[----:B------:R-:W-:Y:S01]  /*a170*/  @!P4 IMAD.MOV R11, RZ, RZ, -R11 ;  /* 0x000000ffff0bc224 */ /* 0x000fe200078e0a0b */
[----:B------:R-:W-:Y:S01]  /*a180*/  ISETP.GE.AND P4, PT, R6, RZ, PT ;  /* 0x000000ff0600720c */ /* 0x000fe20003f86270 */
[----:B------:R-:W-:Y:S01]  /*a190*/  @!P6 IMAD.IADD R7, R7, 0x1, -R12 ;  /* 0x000000010707e824 */ /* 0x000fe200078e0a0c */
[----:B------:R-:W-:Y:S01]  /*a1a0*/  IABS R6, R6 ;  /* 0x0000000600067213 */ /* 0x000fe20000000000 */
[----:B------:R-:W-:Y:S01]  /*a1b0*/  IMAD.HI.U32 R9, R0, R2, RZ ;  /* 0x0000000200097227 */ /* 0x000fe200078e00ff */
[----:B------:R0:W-:Y:S01]  /*a1c0*/  STL [R1+0x560], R11 ;  /* 0x0005600b01007387 */ /* 0x0001e20000100800 */
[----:B------:R-:W-:-:S02]  /*a1d0*/  ISETP.GE.AND P1, PT, R3, RZ, PT ;  /* 0x000000ff0300720c */ /* 0x000fc40003f26270 */
[----:B------:R-:W-:Y:S01]  /*a1e0*/  ISETP.GT.U32.AND P6, PT, R12, R7, PT ;  /* 0x000000070c00720c */ /* 0x000fe20003fc4070 */
[----:B------:R-:W-:Y:S01]  /*a1f0*/  IMAD.MOV R9, RZ, RZ, -R9 ;  /* 0x000000ffff097224 */ /* 0x000fe200078e0a09 */
[----:B------:R-:W-:Y:S01]  /*a200*/  IABS R3, R3 ;  /* 0x0000000300037213 */ /* 0x000fe20000000000 */
[----:B-1----:R-:W-:-:S04]  /*a210*/  IMAD.HI.U32 R14, R0, R6, RZ ;  /* 0x00000006000e7227 */ /* 0x002fc800078e00ff */
[----:B0-----:R-:W-:Y:S02]  /*a220*/  IMAD.MOV.U32 R11, RZ, RZ, R10 ;  /* 0x000000ffff0b7224 */ /* 0x001fe400078e000a */
[C---:B------:R-:W-:Y:S02]  /*a230*/  IMAD R2, R12.reuse, R9, R2 ;  /* 0x000000090c027224 */ /* 0x040fe400078e0202 */
[----:B------:R-:W-:Y:S01]  /*a240*/  @!P5 IMAD.MOV R11, RZ, RZ, -R11 ;  /* 0x000000ffff0bd224 */ /* 0x000fe200078e0a0b */
[----:B------:R-:W-:Y:S01]  /*a250*/  ISETP.GT.U32.AND P5, PT, R12, R4, PT ;  /* 0x000000040c00720c */ /* 0x000fe20003fa4070 */
[----:B------:R-:W-:Y:S02]  /*a260*/  VIADD R5, R23, 0x14b ;  /* 0x0000014b17057836 */ /* 0x000fe40000000000 */
[----:B------:R-:W-:Y:S01]  /*a270*/  IMAD.MOV R14, RZ, RZ, -R14 ;  /* 0x000000ffff0e7224 */ /* 0x000fe200078e0a0e */
[----:B------:R0:W-:Y:S01]  /*a280*/  STL [R1+0x820], R11 ;  /* 0x0008200b01007387 */ /* 0x0001e20000100800 */
[----:B------:R-:W-:Y:S01]  /*a290*/  IMAD.HI.U32 R13, R0, R3, RZ ;  /* 0x00000003000d7227 */ /* 0x000fe200078e00ff */
[----:B------:R-:W-:-:S03]  /*a2a0*/  IABS R10, R5 ;  /* 0x00000005000a7213 */ /* 0x000fc60000000000 */
[----:B------:R-:W-:Y:S01]  /*a2b0*/  @!P6 IMAD.IADD R7, R7, 0x1, -R12 ;  /* 0x000000010707e824 */ /* 0x000fe200078e0a0c */
[C---:B------:R-:W-:Y:S01]  /*a2c0*/  ISETP.GT.U32.AND P6, PT, R12.reuse, R2, PT ;  /* 0x000000020c00720c */ /* 0x040fe20003fc4070 */
[----:B------:R-:W-:Y:S02]  /*a2d0*/  IMAD R6, R12, R14, R6 ;  /* 0x0000000e0c067224 */ /* 0x000fe400078e0206 */
[----:B------:R-:W-:Y:S02]  /*a2e0*/  @!P5 IMAD.IADD R4, R4, 0x1, -R12 ;  /* 0x000000010404d824 */ /* 0x000fe400078e0a0c */
[----:B------:R-:W-:Y:S02]  /*a2f0*/  IMAD.MOV R13, RZ, RZ, -R13 ;  /* 0x000000ffff0d7224 */ /* 0x000fe400078e0a0d */
[----:B------:R-:W-:Y:S01]  /*a300*/  VIADD R8, R23, 0x14c ;  /* 0x0000014c17087836 */ /* 0x000fe20000000000 */
[C---:B------:R-:W-:Y:S01]  /*a310*/  ISETP.GT.U32.AND P5, PT, R12.reuse, R4, PT ;  /* 0x000000040c00720c */ /* 0x040fe20003fa4070 */
[----:B------:R-:W-:-:S02]  /*a320*/  IMAD R3, R12, R13, R3 ;  /* 0x0000000d0c037224 */ /* 0x000fc400078e0203 */
[----:B------:R-:W-:Y:S01]  /*a330*/  VIADD R13, R23, 0x149 ;  /* 0x00000149170d7836 */ /* 0x000fe20000000000 */
[----:B------:R-:W-:Y:S01]  /*a340*/  IABS R9, R8 ;  /* 0x0000000800097213 */ /* 0x000fe20000000000 */
[----:B------:R-:W-:-:S03]  /*a350*/  IMAD.HI.U32 R17, R0, R10, RZ ;  /* 0x0000000a00117227 */ /* 0x000fc600078e00ff */
[----:B------:R-:W-:Y:S01]  /*a360*/  IABS R14, R13 ;  /* 0x0000000d000e7213 */ /* 0x000fe20000000000 */
[----:B------:R-:W-:Y:S02]  /*a370*/  IMAD.MOV R17, RZ, RZ, -R17 ;  /* 0x000000ffff117224 */ /* 0x000fe400078e0a11 */
[--C-:B------:R-:W-:Y:S02]  /*a380*/  @!P6 IMAD.IADD R2, R2, 0x1, -R12.reuse ;  /* 0x000000010202e824 */ /* 0x100fe400078e0a0c */
[----:B------:R-:W-:Y:S01]  /*a390*/  @!P5 IMAD.IADD R4, R4, 0x1, -R12 ;  /* 0x000000010404d824 */ /* 0x000fe200078e0a0c */
[----:B------:R-:W-:Y:S01]  /*a3a0*/  ISETP.GT.U32.AND P5, PT, R12, R6, PT ;  /* 0x000000060c00720c */ /* 0x000fe20003fa4070 */
[----:B------:R-:W-:Y:S01]  /*a3b0*/  IMAD.HI.U32 R18, R0, R9, RZ ;  /* 0x0000000900127227 */ /* 0x000fe200078e00ff */
[----:B------:R-:W-:-:S03]  /*a3c0*/  ISETP.GT.U32.AND P6, PT, R12, R2, PT ;  /* 0x000000020c00720c */ /* 0x000fc60003fc4070 */
[----:B------:R-:W-:Y:S02]  /*a3d0*/  IMAD R10, R12, R17, R10 ;  /* 0x000000110c0a7224 */ /* 0x000fe400078e020a */
[----:B------:R-:W-:Y:S02]  /*a3e0*/  IMAD.MOV.U32 R19, RZ, RZ, R7 ;  /* 0x000000ffff137224 */ /* 0x000fe400078e0007 */
[----:B------:R-:W-:-:S04]  /*a3f0*/  IMAD.HI.U32 R7, R0, R14, RZ ;  /* 0x0000000e00077227 */ /* 0x000fc800078e00ff */
[----:B------:R-:W-:Y:S02]  /*a400*/  IMAD.MOV R18, RZ, RZ, -R18 ;  /* 0x000000ffff127224 */ /* 0x000fe400078e0a12 */
[----:B------:R-:W-:Y:S01]  /*a410*/  @!P3 IMAD.MOV R19, RZ, RZ, -R19 ;  /* 0x000000ffff13b224 */ /* 0x000fe200078e0a13 */
[----:B------:R-:W-:Y:S01]  /*a420*/  ISETP.GT.U32.AND P3, PT, R12, R3, PT ;  /* 0x000000030c00720c */ /* 0x000fe20003f64070 */
[----:B------:R-:W-:Y:S01]  /*a430*/  @!P5 IMAD.IADD R6, R6, 0x1, -R12 ;  /* 0x000000010606d824 */ /* 0x000fe200078e0a0c */
[C---:B------:R-:W-:Y:S01]  /*a440*/  ISETP.GT.U32.AND P5, PT, R12.reuse, R10, PT ;  /* 0x0000000a0c00720c */ /* 0x040fe20003fa4070 */
[----:B------:R-:W-:Y:S01]  /*a450*/  IMAD.MOV R7, RZ, RZ, -R7 ;  /* 0x000000ffff077224 */ /* 0x000fe200078e0a07 */
[----:B------:R-:W-:Y:S01]  /*a460*/  STL [R1+0x554], R19 ;  /* 0x0005541301007387 */ /* 0x000fe20000100800 */
[----:B------:R-:W-:Y:S02]  /*a470*/  IMAD R9, R12, R18, R9 ;  /* 0x000000120c097224 */ /* 0x000fe400078e0209 */
[----:B0-----:R-:W-:-:S02]  /*a480*/  IMAD.MOV.U32 R11, RZ, RZ, R4 ;  /* 0x000000ffff0b7224 */ /* 0x001fc400078e0004 */
[C---:B------:R-:W-:Y:S02]  /*a490*/  IMAD R14, R12.reuse, R7, R14 ;  /* 0x000000070c0e7224 */ /* 0x040fe400078e020e */
[----:B------:R-:W-:Y:S02]  /*a4a0*/  VIADD R7, R23, 0x148 ;  /* 0x0000014817077836 */ /* 0x000fe40000000000 */
[----:B------:R-:W-:Y:S01]  /*a4b0*/  @!P2 IMAD.MOV R11, RZ, RZ, -R11 ;  /* 0x000000ffff0ba224 */ /* 0x000fe200078e0a0b */
[----:B------:R-:W-:Y:S01]  /*a4c0*/  ISETP.GT.U32.AND P2, PT, R12, R9, PT ;  /* 0x000000090c00720c */ /* 0x000fe20003f44070 */
[--C-:B------:R-:W-:Y:S01]  /*a4d0*/  @!P6 IMAD.IADD R2, R2, 0x1, -R12.reuse ;  /* 0x000000010202e824 */ /* 0x100fe200078e0a0c */
[----:B------:R-:W-:Y:S01]  /*a4e0*/  IABS R18, R7 ;  /* 0x0000000700127213 */ /* 0x000fe20000000000 */
[--C-:B------:R-:W-:Y:S01]  /*a4f0*/  @!P3 IMAD.IADD R3, R3, 0x1, -R12.reuse ;  /* 0x000000010303b824 */ /* 0x100fe200078e0a0c */
[----:B------:R0:W-:Y:S01]  /*a500*/  STL [R1+0x550], R11 ;  /* 0x0005500b01007387 */ /* 0x0001e20000100800 */
[----:B------:R-:W-:Y:S01]  /*a510*/  @!P5 IMAD.IADD R10, R10, 0x1, -R12 ;  /* 0x000000010a0ad824 */ /* 0x000fe200078e0a0c */
[----:B------:R-:W-:Y:S01]  /*a520*/  ISETP.GT.U32.AND P3, PT, R12, R6, PT ;  /* 0x000000060c00720c */ /* 0x000fe20003f64070 */
[----:B------:R-:W-:Y:S01]  /*a530*/  IMAD.HI.U32 R17, R0, R15, RZ ;  /* 0x0000000f00117227 */ /* 0x000fe200078e00ff */
[----:B------:R-:W-:-:S02]  /*a540*/  ISETP.GE.AND P6, PT, R8, RZ, PT ;  /* 0x000000ff0800720c */ /* 0x000fc40003fc6270 */
[C---:B------:R-:W-:Y:S01]  /*a550*/  ISETP.GT.U32.AND P5, PT, R12.reuse, R10, PT ;  /* 0x0000000a0c00720c */ /* 0x040fe20003fa4070 */
[----:B------:R-:W-:Y:S02]  /*a560*/  IMAD.MOV R17, RZ, RZ, -R17 ;  /* 0x000000ffff117224 */ /* 0x000fe400078e0a11 */
[----:B------:R-:W-:Y:S01]  /*a570*/  @!P2 IMAD.IADD R9, R9, 0x1, -R12 ;  /* 0x000000010909a824 */ /* 0x000fe200078e0a0c */
[C---:B------:R-:W-:Y:S01]  /*a580*/  ISETP.GT.U32.AND P2, PT, R12.reuse, R3, PT ;  /* 0x000000030c00720c */ /* 0x040fe20003f44070 */
[----:B0-----:R-:W-:Y:S02]  /*a590*/  IMAD.MOV.U32 R11, RZ, RZ, R2 ;  /* 0x000000ffff0b7224 */ /* 0x001fe400078e0002 */
[----:B------:R-:W-:Y:S02]  /*a5a0*/  IMAD.MOV.U32 R2, RZ, RZ, R18 ;  /* 0x000000ffff027224 */ /* 0x000fe400078e0012 */
[----:B------:R-:W-:Y:S02]  /*a5b0*/  IMAD R15, R12, R17, R15 ;  /* 0x000000110c0f7224 */ /* 0x000fe400078e020f */
[----:B------:R-:W-:-:S04]  /*a5c0*/  IMAD.HI.U32 R20, R0, R2, RZ ;  /* 0x0000000200147227 */ /* 0x000fc800078e00ff */
[----:B------:R-:W-:Y:S02]  /*a5d0*/  IMAD.MOV R20, RZ, RZ, -R20 ;  /* 0x000000ffff147224 */ /* 0x000fe400078e0a14 */
[----:B------:R-:W-:Y:S01]  /*a5e0*/  @!P3 IMAD.IADD R6, R6, 0x1, -R12 ;  /* 0x000000010606b824 */ /* 0x000fe200078e0a0c */
[C---:B------:R-:W-:Y:S01]  /*a5f0*/  ISETP.GT.U32.AND P3, PT, R12.reuse, R15, PT ;  /* 0x0000000f0c00720c */ /* 0x040fe20003f64070 */
[C---:B------:R-:W-:Y:S02]  /*a600*/  IMAD R2, R12.reuse, R20, R2 ;  /* 0x000000140c027224 */ /* 0x040fe400078e0202 */
[----:B------:R-:W-:Y:S01]  /*a610*/  @!P0 IMAD.MOV R11, RZ, RZ, -R11 ;  /* 0x000000ffff0b8224 */ /* 0x000fe200078e0a0b */
[----:B------:R-:W-:Y:S01]  /*a620*/  ISETP.GT.U32.AND P0, PT, R12, R9, PT ;  /* 0x000000090c00720c */ /* 0x000fe20003f04070 */
[--C-:B------:R-:W-:Y:S01]  /*a630*/  @!P5 IMAD.IADD R10, R10, 0x1, -R12.reuse ;  /* 0x000000010a0ad824 */ /* 0x100fe200078e0a0c */
[C---:B------:R-:W-:Y:S01]  /*a640*/  ISETP.GT.U32.AND P5, PT, R12.reuse, R2, PT ;  /* 0x000000020c00720c */ /* 0x040fe20003fa4070 */
[----:B------:R-:W-:Y:S01]  /*a650*/  VIADD R4, R23, 0x147 ;  /* 0x0000014717047836 */ /* 0x000fe20000000000 */
[----:B------:R0:W-:Y:S01]  /*a660*/  STL [R1+0x54c], R11 ;  /* 0x00054c0b01007387 */ /* 0x0001e20000100800 */
[--C-:B------:R-:W-:Y:S01]  /*a670*/  @!P2 IMAD.IADD R3, R3, 0x1, -R12.reuse ;  /* 0x000000010303a824 */ /* 0x100fe200078e0a0c */
[----:B------:R-:W-:Y:S01]  /*a680*/  ISETP.GT.U32.AND P2, PT, R12, R14, PT ;  /* 0x0000000e0c00720c */ /* 0x000fe20003f44070 */
[----:B------:R-:W-:Y:S01]  /*a690*/  VIADD R8, R23, 0x146 ;  /* 0x0000014617087836 */ /* 0x000fe20000000000 */
[----:B------:R-:W-:Y:S01]  /*a6a0*/  IABS R17, R4 ;  /* 0x0000000400117213 */ /* 0x000fe20000000000 */
[----:B------:R-:W-:Y:S01]  /*a6b0*/  @!P3 IMAD.IADD R15, R15, 0x1, -R12 ;  /* 0x000000010f0fb824 */ /* 0x000fe200078e0a0c */
[----:B------:R-:W-:Y:S01]  /*a6c0*/  ISETP.GE.AND P3, PT, R16, RZ, PT ;  /* 0x000000ff1000720c */ /* 0x000fe20003f66270 */
[----:B------:R-:W-:Y:S01]  /*a6d0*/  VIADD R16, R23, 0x145 ;  /* 0x0000014517107836 */ /* 0x000fe20000000000 */
[----:B------:R-:W-:Y:S01]  /*a6e0*/  IABS R18, R8 ;  /* 0x0000000800127213 */ /* 0x000fe20000000000 */
[----:B------:R-:W-:-:S04]  /*a6f0*/  IMAD.HI.U32 R19, R0, R17, RZ ;  /* 0x0000001100137227 */ /* 0x000fc800078e00ff */
[--C-:B------:R-:W-:Y:S01]  /*a700*/  @!P0 IMAD.IADD R9, R9, 0x1, -R12.reuse ;  /* 0x0000000109098824 */ /* 0x100fe200078e0a0c */
[----:B------:R-:W-:Y:S01]  /*a710*/  ISETP.GE.AND P0, PT, R5, RZ, PT ;  /* 0x000000ff0500720c */ /* 0x000fe20003f06270 */
[----:B------:R-:W-:Y:S01]  /*a720*/  @!P5 IMAD.IADD R2, R2, 0x1, -R12 ;  /* 0x000000010202d824 */ /* 0x000fe200078e0a0c */
[----:B------:R-:W-:Y:S01]  /*a730*/  ISETP.GT.U32.AND P5, PT, R12, R15, PT ;  /* 0x0000000f0c00720c */ /* 0x000fe20003fa4070 */
[----:B------:R-:W-:-:S04]  /*a740*/  IMAD.HI.U32 R5, R0, R18, RZ ;  /* 0x0000001200057227 */ /* 0x000fc800078e00ff */
[----:B------:R-:W-:Y:S02]  /*a750*/  IMAD.MOV R19, RZ, RZ, -R19 ;  /* 0x000000ffff137224 */ /* 0x000fe400078e0a13 */
[----:B------:R-:W-:Y:S01]  /*a760*/  @!P2 IMAD.IADD R14, R14, 0x1, -R12 ;  /* 0x000000010e0ea824 */ /* 0x000fe200078e0a0c */
[----:B------:R-:W-:Y:S01]  /*a770*/  ISETP.GE.AND P2, PT, R13, RZ, PT ;  /* 0x000000ff0d00720c */ /* 0x000fe20003f46270 */
[----:B------:R-:W-:Y:S02]  /*a780*/  IMAD.MOV R5, RZ, RZ, -R5 ;  /* 0x000000ffff057224 */ /* 0x000fe400078e0a05 */
[C---:B------:R-:W-:Y:S02]  /*a790*/  IMAD R13, R12.reuse, R19, R17 ;  /* 0x000000130c0d7224 */ /* 0x040fe400078e0211 */
[----:B------:R-:W-:Y:S02]  /*a7a0*/  IMAD R5, R12, R5, R18 ;  /* 0x000000050c057224 */ /* 0x000fe400078e0212 */
[----:B0-----:R-:W-:-:S02]  /*a7b0*/  IMAD.MOV.U32 R11, RZ, RZ, R3 ;  /* 0x000000ffff0b7224 */ /* 0x001fc400078e0003 */
[----:B------:R-:W-:Y:S01]  /*a7c0*/  @!P6 IMAD.MOV R9, RZ, RZ, -R9 ;  /* 0x000000ffff09e224 */ /* 0x000fe200078e0a09 */
[C---:B------:R-:W-:Y:S01]  /*a7d0*/  ISETP.GT.U32.AND P6, PT, R12.reuse, R13, PT ;  /* 0x0000000d0c00720c */ /* 0x040fe20003fc4070 */
[----:B------:R-:W-:Y:S01]  /*a7e0*/  @!P1 IMAD.MOV R11, RZ, RZ, -R11 ;  /* 0x000000ffff0b9224 */ /* 0x000fe200078e0a0b */
[C---:B------:R-:W-:Y:S01]  /*a7f0*/  ISETP.GT.U32.AND P1, PT, R12.reuse, R14, PT ;  /* 0x0000000e0c00720c */ /* 0x040fe20003f24070 */
[----:B------:R-:W-:Y:S01]  /*a800*/  @!P5 IMAD.IADD R15, R15, 0x1, -R12 ;  /* 0x000000010f0fd824 */ /* 0x000fe200078e0a0c */
[C---:B------:R-:W-:Y:S01]  /*a810*/  ISETP.GT.U32.AND P5, PT, R12.reuse, R5, PT ;  /* 0x000000050c00720c */ /* 0x040fe20003fa4070 */
[----:B------:R-:W-:Y:S01]  /*a820*/  IMAD.MOV.U32 R21, RZ, RZ, R6 ;  /* 0x000000ffff157224 */ /* 0x000fe200078e0006 */
[----:B------:R-:W-:Y:S01]  /*a830*/  IABS R6, R16 ;  /* 0x0000001000067213 */ /* 0x000fe20000000000 */
[----:B------:R-:W-:Y:S02]  /*a840*/  IMAD.MOV.U32 R3, RZ, RZ, R10 ;  /* 0x000000ffff037224 */ /* 0x000fe400078e000a */
[----:B------:R-:W-:Y:S01]  /*a850*/  @!P4 IMAD.MOV R21, RZ, RZ, -R21 ;  /* 0x000000ffff15c224 */ /* 0x000fe200078e0a15 */
[----:B------:R-:W-:Y:S01]  /*a860*/  ISETP.GT.U32.AND P4, PT, R12, R2, PT ;  /* 0x000000020c00720c */ /* 0x000fe20003f84070 */
[----:B------:R-:W-:Y:S01]  /*a870*/  @!P0 IMAD.MOV R3, RZ, RZ, -R3 ;  /* 0x000000ffff038224 */ /* 0x000fe200078e0a03 */
[----:B------:R-:W-:Y:S01]  /*a880*/  ISETP.GE.AND P0, PT, R7, RZ, PT ;  /* 0x000000ff0700720c */ /* 0x000fe20003f06270 */
[--C-:B------:R-:W-:Y:S01]  /*a890*/  @!P6 IMAD.IADD R13, R13, 0x1, -R12.reuse ;  /* 0x000000010d0de824 */ /* 0x100fe200078e0a0c */
[----:B------:R-:W-:Y:S01]  /*a8a0*/  STL [R1+0x540], R21 ;  /* 0x0005401501007387 */ /* 0x000fe20000100800 */
[--C-:B------:R-:W-:Y:S01]  /*a8b0*/  @!P1 IMAD.IADD R14, R14, 0x1, -R12.reuse ;  /* 0x000000010e0e9824 */ /* 0x100fe200078e0a0c */
[----:B------:R-:W-:Y:S01]  /*a8c0*/  ISETP.GE.AND P1, PT, R4, RZ, PT ;  /* 0x000000ff0400720c */ /* 0x000fe20003f26270 */
[----:B------:R-:W-:Y:S01]  /*a8d0*/  @!P5 IMAD.IADD R5, R5, 0x1, -R12 ;  /* 0x000000010505d824 */ /* 0x000fe200078e0a0c */
[----:B------:R-:W-:Y:S01]  /*a8e0*/  ISETP.GT.U32.AND P5, PT, R12, R13, PT ;  /* 0x0000000d0c00720c */ /* 0x000fe20003fa4070 */
[----:B------:R-:W-:Y:S01]  /*a8f0*/  IMAD.HI.U32 R4, R0, R6, RZ ;  /* 0x0000000600047227 */ /* 0x000fe200078e00ff */
[----:B------:R-:W-:Y:S01]  /*a900*/  STL [R1+0x53c], R11 ;  /* 0x00053c0b01007387 */ /* 0x000fe20000100800 */
[----:B------:R-:W-:-:S02]  /*a910*/  ISETP.GE.AND P6, PT, R16, RZ, PT ;  /* 0x000000ff1000720c */ /* 0x000fc40003fc6270 */
[----:B------:R-:W-:Y:S01]  /*a920*/  IMAD.MOV R4, RZ, RZ, -R4 ;  /* 0x000000ffff047224 */ /* 0x000fe200078e0a04 */
[----:B------:R0:W-:Y:S01]  /*a930*/  STL [R1+0x538], R9 ;  /* 0x0005380901007387 */ /* 0x0001e20000100800 */
[----:B------:R-:W-:Y:S02]  /*a940*/  IMAD.MOV.U32 R10, RZ, RZ, R15 ;  /* 0x000000ffff0a7224 */ /* 0x000fe400078e000f */
[----:B------:R-:W-:Y:S01]  /*a950*/  IMAD R6, R12, R4, R6 ;  /* 0x000000040c067224 */ /* 0x000fe200078e0206 */
[----:B------:R-:W-:Y:S01]  /*a960*/  STL [R1+0x534], R3 ;  /* 0x0005340301007387 */ /* 0x000fe20000100800 */
[--C-:B------:R-:W-:Y:S01]  /*a970*/  @!P4 IMAD.IADD R2, R2, 0x1, -R12.reuse ;  /* 0x000000010202c824 */ /* 0x100fe200078e0a0c */
[----:B------:R-:W-:Y:S01]  /*a980*/  ISETP.GE.AND P4, PT, R8, RZ, PT ;  /* 0x000000ff0800720c */ /* 0x000fe20003f86270 */
[----:B------:R-:W-:Y:S01]  /*a990*/  @!P5 IMAD.IADD R13, R13, 0x1, -R12 ;  /* 0x000000010d0dd824 */ /* 0x000fe200078e0a0c */
[----:B------:R-:W-:Y:S01]  /*a9a0*/  ISETP.GT.U32.AND P5, PT, R12, R6, PT ;  /* 0x000000060c00720c */ /* 0x000fe20003fa4070 */
[----:B------:R-:W-:-:S02]  /*a9b0*/  @!P3 IMAD.MOV R10, RZ, RZ, -R10 ;  /* 0x000000ffff0ab224 */ /* 0x000fc400078e0a0a */
[----:B0-----:R-:W-:Y:S02]  /*a9c0*/  IMAD.MOV.U32 R9, RZ, RZ, R14 ;  /* 0x000000ffff097224 */ /* 0x001fe400078e000e */
[----:B------:R-:W-:Y:S01]  /*a9d0*/  VIADD R7, R23, 0x143 ;  /* 0x0000014317077836 */ /* 0x000fe20000000000 */
[----:B------:R0:W-:Y:S01]  /*a9e0*/  STL [R1+0x530], R10 ;  /* 0x0005300a01007387 */ /* 0x0001e20000100800 */
[----:B------:R-:W-:Y:S01]  /*a9f0*/  @!P2 IMAD.MOV R9, RZ, RZ, -R9 ;  /* 0x000000ffff09a224 */ /* 0x000fe200078e0a09 */
[----:B------:R-:W-:Y:S01]  /*aa00*/  ISETP.GT.U32.AND P2, PT, R12, R5, PT ;  /* 0x000000050c00720c */ /* 0x000fe20003f44070 */
[----:B------:R-:W-:Y:S01]  /*aa10*/  @!P0 IMAD.MOV R2, RZ, RZ, -R2 ;  /* 0x000000ffff028224 */ /* 0x000fe200078e0a02 */
[----:B------:R-:W-:Y:S01]  /*aa20*/  ISETP.GE.AND P0, PT, R7, RZ, PT ;  /* 0x000000ff0700720c */ /* 0x000fe20003f06270 */
[C---:B------:R-:W-:Y:S01]  /*aa30*/  VIADD R4, R23.reuse, 0x142 ;  /* 0x0000014217047836 */ /* 0x040fe20000000000 */
[----:B------:R1:W-:Y:S01]  /*aa40*/  STL [R1+0x52c], R9 ;  /* 0x00052c0901007387 */ /* 0x0003e20000100800 */
[----:B------:R-:W-:Y:S01]  /*aa50*/  @!P5 IMAD.IADD R6, R6, 0x1, -R12 ;  /* 0x000000010606d824 */ /* 0x000fe200078e0a0c */
[----:B------:R-:W-:Y:S01]  /*aa60*/  IABS R7, R7 ;  /* 0x0000000700077213 */ /* 0x000fe20000000000 */
[----:B------:R-:W-:Y:S01]  /*aa70*/  VIADD R17, R23, 0x144 ;  /* 0x0000014417117836 */ /* 0x000fe20000000000 */
[----:B------:R2:W-:Y:S01]  /*aa80*/  STL [R1+0x528], R2 ;  /* 0x0005280201007387 */ /* 0x0005e20000100800 */
[----:B0-----:R-:W-:-:S02]  /*aa90*/  IMAD.MOV.U32 R10, RZ, RZ, R13 ;  /* 0x000000ffff0a7224 */ /* 0x001fc400078e000d */
[----:B------:R-:W-:Y:S01]  /*aaa0*/  IMAD.HI.U32 R8, R0, R7, RZ ;  /* 0x0000000700087227 */ /* 0x000fe200078e00ff */
[----:B------:R-:W-:Y:S02]  /*aab0*/  IABS R19, R17 ;  /* 0x0000001100137213 */ /* 0x000fe40000000000 */
[----:B------:R-:W-:Y:S01]  /*aac0*/  ISETP.GE.AND P3, PT, R17, RZ, PT ;  /* 0x000000ff1100720c */ /* 0x000fe20003f66270 */
[----:B------:R-:W-:Y:S01]  /*aad0*/  @!P2 IMAD.IADD R5, R5, 0x1, -R12 ;  /* 0x000000010505a824 */ /* 0x000fe200078e0a0c */
[----:B------:R-:W-:Y:S01]  /*aae0*/  ISETP.GE.AND P2, PT, R4, RZ, PT ;  /* 0x000000ff0400720c */ /* 0x000fe20003f46270 */
[----:B------:R-:W-:Y:S01]  /*aaf0*/  IMAD.HI.U32 R3, R0, R19, RZ ;  /* 0x0000001300037227 */ /* 0x000fe200078e00ff */
[----:B------:R-:W-:-:S03]  /*ab00*/  IABS R4, R4 ;  /* 0x0000000400047213 */ /* 0x000fc60000000000 */
[----:B-1----:R-:W-:Y:S02]  /*ab10*/  IMAD.MOV.U32 R9, RZ, RZ, R5 ;  /* 0x000000ffff097224 */ /* 0x002fe400078e0005 */
[----:B------:R-:W-:Y:S02]  /*ab20*/  IMAD.MOV R5, RZ, RZ, -R8 ;  /* 0x000000ffff057224 */ /* 0x000fe400078e0a08 */
[----:B------:R-:W-:Y:S01]  /*ab30*/  @!P4 IMAD.MOV R9, RZ, RZ, -R9 ;  /* 0x000000ffff09c224 */ /* 0x000fe200078e0a09 */
[C---:B------:R-:W-:Y:S01]  /*ab40*/  ISETP.GT.U32.AND P4, PT, R12.reuse, R6, PT ;  /* 0x000000060c00720c */ /* 0x040fe20003f84070 */
[----:B------:R-:W-:Y:S02]  /*ab50*/  IMAD R5, R12, R5, R7 ;  /* 0x000000050c057224 */ /* 0x000fe400078e0207 */
[----:B------:R-:W-:-:S04]  /*ab60*/  IMAD.HI.U32 R13, R0, R4, RZ ;  /* 0x00000004000d7227 */ /* 0x000fc800078e00ff */
[----:B------:R-:W-:Y:S02]  /*ab70*/  IMAD.MOV R13, RZ, RZ, -R13 ;  /* 0x000000ffff0d7224 */ /* 0x000fe400078e0a0d */
[----:B------:R-:W-:Y:S02]  /*ab80*/  IMAD.MOV R3, RZ, RZ, -R3 ;  /* 0x000000ffff037224 */ /* 0x000fe400078e0a03 */
[----:B------:R-:W-:Y:S02]  /*ab90*/  IMAD R4, R12, R13, R4 ;  /* 0x0000000d0c047224 */ /* 0x000fe400078e0204 */
[----:B------:R-:W-:Y:S01]  /*aba0*/  @!P4 IMAD.IADD R6, R6, 0x1, -R12 ;  /* 0x000000010606c824 */ /* 0x000fe200078e0a0c */
[C---:B------:R-:W-:Y:S01]  /*abb0*/  ISETP.GT.U32.AND P4, PT, R12.reuse, R5, PT ;  /* 0x000000050c00720c */ /* 0x040fe20003f84070 */
[----:B------:R-:W-:Y:S02]  /*abc0*/  IMAD R19, R12, R3, R19 ;  /* 0x000000030c137224 */ /* 0x000fe400078e0213 */
[----:B------:R-:W-:-:S02]  /*abd0*/  IMAD.MOV.U32 R11, RZ, RZ, R6 ;  /* 0x000000ffff0b7224 */ /* 0x000fc400078e0006 */
[----:B------:R-:W-:Y:S02]  /*abe0*/  VIADD R3, R23, 0x141 ;  /* 0x0000014117037836 */ /* 0x000fe40000000000 */
[----:B------:R-:W-:Y:S01]  /*abf0*/  @!P6 IMAD.MOV R11, RZ, RZ, -R11 ;  /* 0x000000ffff0be224 */ /* 0x000fe200078e0a0b */
[C---:B------:R-:W-:Y:S01]  /*ac00*/  ISETP.GT.U32.AND P6, PT, R12.reuse, R4, PT ;  /* 0x000000040c00720c */ /* 0x040fe20003fc4070 */
[----:B------:R-:W-:Y:S01]  /*ac10*/  @!P1 IMAD.MOV R10, RZ, RZ, -R10 ;  /* 0x000000ffff0a9224 */ /* 0x000fe200078e0a0a */
[----:B------:R-:W-:Y:S01]  /*ac20*/  ISETP.GE.AND P5, PT, R3, RZ, PT ;  /* 0x000000ff0300720c */ /* 0x000fe20003fa6270 */
[----:B--2---:R-:W-:Y:S01]  /*ac30*/  VIADD R2, R23, 0x140 ;  /* 0x0000014017027836 */ /* 0x004fe20000000000 */
[----:B------:R-:W-:Y:S01]  /*ac40*/  IABS R3, R3 ;  /* 0x0000000300037213 */ /* 0x000fe20000000000 */
[--C-:B------:R-:W-:Y:S01]  /*ac50*/  @!P4 IMAD.IADD R5, R5, 0x1, -R12.reuse ;  /* 0x000000010505c824 */ /* 0x100fe200078e0a0c */
[----:B------:R0:W-:Y:S01]  /*ac60*/  STL [R1+0x524], R10 ;  /* 0x0005240a01007387 */ /* 0x0001e20000100800 */
[C---:B------:R-:W-:Y:S01]  /*ac70*/  VIADD R17, R23.reuse, 0x13e ;  /* 0x0000013e17117836 */ /* 0x040fe20000000000 */
[C---:B------:R-:W-:Y:S01]  /*ac80*/  ISETP.GT.U32.AND P1, PT, R12.reuse, R19, PT ;  /* 0x000000130c00720c */ /* 0x040fe20003f24070 */
[C---:B------:R-:W-:Y:S01]  /*ac90*/  VIADD R16, R23.reuse, 0x13d ;  /* 0x0000013d17107836 */ /* 0x040fe20000000000 */
[----:B------:R-:W-:Y:S01]  /*aca0*/  ISETP.GT.U32.AND P4, PT, R12, R5, PT ;  /* 0x000000050c00720c */ /* 0x000fe20003f84070 */
[----:B------:R1:W-:Y:S01]  /*acb0*/  STL [R1+0x51c], R9 ;  /* 0x00051c0901007387 */ /* 0x0003e20000100800 */
[----:B------:R-:W-:Y:S01]  /*acc0*/  IABS R14, R2 ;  /* 0x00000002000e7213 */ /* 0x000fe20000000000 */
[----:B------:R-:W-:Y:S01]  /*acd0*/  @!P6 IMAD.IADD R4, R4, 0x1, -R12 ;  /* 0x000000010404e824 */ /* 0x000fe200078e0a0c */
[----:B------:R-:W-:Y:S01]  /*ace0*/  IABS R7, R17 ;  /* 0x0000001100077213 */ /* 0x000fe20000000000 */
[----:B------:R-:W-:Y:S01]  /*acf0*/  VIADD R18, R23, 0x13f ;  /* 0x0000013f17127836 */ /* 0x000fe20000000000 */
[----:B------:R2:W-:Y:S01]  /*ad00*/  STL [R1+0x520], R11 ;  /* 0x0005200b01007387 */ /* 0x0005e20000100800 */
[----:B0-----:R-:W-:Y:S01]  /*ad10*/  IMAD.HI.U32 R10, R0, R3, RZ ;  /* 0x00000003000a7227 */ /* 0x001fe200078e00ff */
[----:B------:R-:W-:-:S03]  /*ad20*/  ISETP.GT.U32.AND P6, PT, R12, R4, PT ;  /* 0x000000040c00720c */ /* 0x000fc60003fc4070 */
[----:B------:R-:W-:Y:S02]  /*ad30*/  IMAD.MOV R10, RZ, RZ, -R10 ;  /* 0x000000ffff0a7224 */ /* 0x000fe400078e0a0a */
[----:B------:R-:W-:-:S04]  /*ad40*/  IMAD.HI.U32 R8, R0, R14, RZ ;  /* 0x0000000e00087227 */ /* 0x000fc800078e00ff */
[----:B------:R-:W-:Y:S01]  /*ad50*/  IMAD R3, R12, R10, R3 ;  /* 0x0000000a0c037224 */ /* 0x000fe200078e0203 */
[----:B------:R-:W-:Y:S01]  /*ad60*/  IABS R10, R16 ;  /* 0x00000010000a7213 */ /* 0x000fe20000000000 */
[----:B------:R-:W-:Y:S02]  /*ad70*/  @!P4 IMAD.IADD R5, R5, 0x1, -R12 ;  /* 0x000000010505c824 */ /* 0x000fe400078e0a0c */
[----:B-1----:R-:W-:Y:S01]  /*ad80*/  IMAD.HI.U32 R9, R0, R7, RZ ;  /* 0x0000000700097227 */ /* 0x002fe200078e00ff */
[----:B------:R-:W-:-:S03]  /*ad90*/  ISETP.GT.U32.AND P4, PT, R12, R3, PT ;  /* 0x000000030c00720c */ /* 0x000fc60003f84070 */
[----:B------:R-:W-:Y:S02]  /*ada0*/  IMAD.MOV R8, RZ, RZ, -R8 ;  /* 0x000000ffff087224 */ /* 0x000fe400078e0a08 */
[----:B------:R-:W-:Y:S02]  /*adb0*/  @!P1 IMAD.IADD R19, R19, 0x1, -R12 ;  /* 0x0000000113139824 */ /* 0x000fe400078e0a0c */
[----:B------:R-:W-:Y:S02]  /*adc0*/  IMAD.MOV R6, RZ, RZ, -R9 ;  /* 0x000000ffff067224 */ /* 0x000fe400078e0a09 */
[C---:B------:R-:W-:Y:S01]  /*add0*/  IMAD R14, R12.reuse, R8, R14 ;  /* 0x000000080c0e7224 */ /* 0x040fe200078e020e */
[C---:B------:R-:W-:Y:S01]  /*ade0*/  ISETP.GT.U32.AND P1, PT, R12.reuse, R19, PT ;  /* 0x000000130c00720c */ /* 0x040fe20003f24070 */
[----:B------:R-:W-:Y:S02]  /*adf0*/  IMAD R7, R12, R6, R7 ;  /* 0x000000060c077224 */ /* 0x000fe400078e0207 */
[----:B------:R-:W-:Y:S01]  /*ae00*/  @!P6 IMAD.IADD R4, R4, 0x1, -R12 ;  /* 0x000000010404e824 */ /* 0x000fe200078e0a0c */
[----:B------:R-:W-:Y:S01]  /*ae10*/  ISETP.GT.U32.AND P6, PT, R12, R14, PT ;  /* 0x0000000e0c00720c */ /* 0x000fe20003fc4070 */
[----:B------:R-:W-:-:S04]  /*ae20*/  IMAD.HI.U32 R20, R0, R10, RZ ;  /* 0x0000000a00147227 */ /* 0x000fc800078e00ff */
[----:B------:R-:W-:Y:S01]  /*ae30*/  @!P4 IMAD.IADD R3, R3, 0x1, -R12 ;  /* 0x000000010303c824 */ /* 0x000fe200078e0a0c */
[C---:B------:R-:W-:Y:S01]  /*ae40*/  ISETP.GT.U32.AND P4, PT, R12.reuse, R7, PT ;  /* 0x000000070c00720c */ /* 0x040fe20003f84070 */
[----:B------:R-:W-:Y:S02]  /*ae50*/  IMAD.MOV R20, RZ, RZ, -R20 ;  /* 0x000000ffff147224 */ /* 0x000fe400078e0a14 */
[----:B------:R-:W-:Y:S02]  /*ae60*/  VIADD R15, R23, 0x13c ;  /* 0x0000013c170f7836 */ /* 0x000fe40000000000 */
[----:B------:R-:W-:Y:S02]  /*ae70*/  IMAD R10, R12, R20, R10 ;  /* 0x000000140c0a7224 */ /* 0x000fe400078e020a */
[--C-:B------:R-:W-:Y:S01]  /*ae80*/  @!P1 IMAD.IADD R19, R19, 0x1, -R12.reuse ;  /* 0x0000000113139824 */ /* 0x100fe200078e0a0c */
[----:B------:R-:W-:Y:S01]  /*ae90*/  ISETP.GE.AND P1, PT, R2, RZ, PT ;  /* 0x000000ff0200720c */ /* 0x000fe20003f26270 */
[--C-:B------:R-:W-:Y:S01]  /*aea0*/  @!P6 IMAD.IADD R14, R14, 0x1, -R12.reuse ;  /* 0x000000010e0ee824 */ /* 0x100fe200078e0a0c */
[----:B------:R-:W-:Y:S01]  /*aeb0*/  IABS R2, R18 ;  /* 0x0000001200027213 */ /* 0x000fe20000000000 */
[----:B------:R-:W-:Y:S01]  /*aec0*/  VIADD R9, R23, 0x13a ;  /* 0x0000013a17097836 */ /* 0x000fe20000000000 */
[----:B------:R-:W-:Y:S01]  /*aed0*/  IABS R8, R15 ;  /* 0x0000000f00087213 */ /* 0x000fe20000000000 */
[----:B------:R-:W-:Y:S01]  /*aee0*/  @!P4 IMAD.IADD R7, R7, 0x1, -R12 ;  /* 0x000000010707c824 */ /* 0x000fe200078e0a0c */
[----:B------:R-:W-:Y:S01]  /*aef0*/  ISETP.GT.U32.AND P6, PT, R12, R10, PT ;  /* 0x0000000a0c00720c */ /* 0x000fe20003fc4070 */
[----:B------:R-:W-:Y:S01]  /*af00*/  IMAD.HI.U32 R25, R0, R2, RZ ;  /* 0x0000000200197227 */ /* 0x000fe200078e00ff */
[----:B------:R-:W-:-:S02]  /*af10*/  ISETP.GT.U32.AND P4, PT, R12, R3, PT ;  /* 0x000000030c00720c */ /* 0x000fc40003f84070 */
[----:B------:R-:W-:Y:S01]  /*af20*/  IABS R24, R9 ;  /* 0x0000000900187213 */ /* 0x000fe20000000000 */
[----:B------:R-:W-:-:S04]  /*af30*/  IMAD.HI.U32 R21, R0, R8, RZ ;  /* 0x0000000800157227 */ /* 0x000fc800078e00ff */
[----:B------:R-:W-:Y:S02]  /*af40*/  VIADD R13, R23, 0x13b ;  /* 0x0000013b170d7836 */ /* 0x000fe40000000000 */
[----:B------:R-:W-:Y:S02]  /*af50*/  IMAD.MOV R25, RZ, RZ, -R25 ;  /* 0x000000ffff197224 */ /* 0x000fe400078e0a19 */
[----:B------:R-:W-:Y:S01]  /*af60*/  IMAD.MOV R21, RZ, RZ, -R21 ;  /* 0x000000ffff157224 */ /* 0x000fe200078e0a15 */
[----:B------:R-:W-:Y:S01]  /*af70*/  IABS R6, R13 ;  /* 0x0000000d00067213 */ /* 0x000fe20000000000 */
[----:B------:R-:W-:Y:S02]  /*af80*/  IMAD.MOV.U32 R26, RZ, RZ, R19 ;  /* 0x000000ffff1a7224 */ /* 0x000fe400078e0013 */
[C---:B------:R-:W-:Y:S02]  /*af90*/  IMAD R2, R12.reuse, R25, R2 ;  /* 0x000000190c027224 */ /* 0x040fe400078e0202 */
[----:B------:R-:W-:-:S02]  /*afa0*/  IMAD R8, R12, R21, R8 ;  /* 0x000000150c087224 */ /* 0x000fc400078e0208 */
[----:B--2---:R-:W-:Y:S02]  /*afb0*/  IMAD.MOV.U32 R11, RZ, RZ, R5 ;  /* 0x000000ffff0b7224 */ /* 0x004fe400078e0005 */
[----:B------:R-:W-:Y:S01]  /*afc0*/  @!P6 IMAD.IADD R10, R10, 0x1, -R12 ;  /* 0x000000010a0ae824 */ /* 0x000fe200078e0a0c */
[----:B------:R-:W-:Y:S01]  /*afd0*/  ISETP.GT.U32.AND P6, PT, R12, R7, PT ;  /* 0x000000070c00720c */ /* 0x000fe20003fc4070 */
[----:B------:R-:W-:-:S04]  /*afe0*/  IMAD.HI.U32 R20, R0, R24, RZ ;  /* 0x0000001800147227 */ /* 0x000fc800078e00ff */
[----:B------:R-:W-:Y:S01]  /*aff0*/  @!P3 IMAD.MOV R26, RZ, RZ, -R26 ;  /* 0x000000ffff1ab224 */ /* 0x000fe200078e0a1a */
[----:B------:R-:W-:Y:S01]  /*b000*/  ISETP.GT.U32.AND P3, PT, R12, R14, PT ;  /* 0x0000000e0c00720c */ /* 0x000fe20003f64070 */
[----:B------:R-:W-:-:S03]  /*b010*/  IMAD.HI.U32 R22, R0, R6, RZ ;  /* 0x0000000600167227 */ /* 0x000fc600078e00ff */
[----:B------:R-:W-:Y:S01]  /*b020*/  STL [R1+0x514], R26 ;  /* 0x0005141a01007387 */ /* 0x000fe20000100800 */
[----:B------:R-:W-:Y:S01]  /*b030*/  @!P0 IMAD.MOV R11, RZ, RZ, -R11 ;  /* 0x000000ffff0b8224 */ /* 0x000fe200078e0a0b */
[C---:B------:R-:W-:Y:S01]  /*b040*/  ISETP.GT.U32.AND P0, PT, R12.reuse, R2, PT ;  /* 0x000000020c00720c */ /* 0x040fe20003f04070 */
[----:B------:R-:W-:Y:S02]  /*b050*/  IMAD.MOV.U32 R5, RZ, RZ, R4 ;  /* 0x000000ffff057224 */ /* 0x000fe400078e0004 */
[----:B------:R-:W-:Y:S01]  /*b060*/  @!P4 IMAD.IADD R3, R3, 0x1, -R12 ;  /* 0x000000010303c824 */ /* 0x000fe200078e0a0c */
[C---:B------:R-:W-:Y:S01]  /*b070*/  ISETP.GT.U32.AND P4, PT, R12.reuse, R8, PT ;  /* 0x000000080c00720c */ /* 0x040fe20003f84070 */
[----:B------:R-:W-:Y:S01]  /*b080*/  IMAD.MOV R20, RZ, RZ, -R20 ;  /* 0x000000ffff147224 */ /* 0x000fe200078e0a14 */
[----:B------:R-:W-:Y:S01]  /*b090*/  STL [R1+0x510], R11 ;  /* 0x0005100b01007387 */ /* 0x000fe20000100800 */
[----:B------:R-:W-:Y:S02]  /*b0a0*/  IMAD.MOV R22, RZ, RZ, -R22 ;  /* 0x000000ffff167224 */ /* 0x000fe400078e0a16 */
[----:B------:R-:W-:Y:S01]  /*b0b0*/  @!P2 IMAD.MOV R5, RZ, RZ, -R5 ;  /* 0x000000ffff05a224 */ /* 0x000fe200078e0a05 */
[----:B------:R-:W-:Y:S01]  /*b0c0*/  ISETP.GT.U32.AND P2, PT, R12, R10, PT ;  /* 0x0000000a0c00720c */ /* 0x000fe20003f44070 */
[----:B------:R-:W-:-:S02]  /*b0d0*/  VIADD R21, R23, 0x139 ;  /* 0x0000013917157836 */ /* 0x000fc40000000000 */
[C---:B------:R-:W-:Y:S01]  /*b0e0*/  IMAD R20, R12.reuse, R20, R24 ;  /* 0x000000140c147224 */ /* 0x040fe200078e0218 */
[----:B------:R0:W-:Y:S01]  /*b0f0*/  STL [R1+0x50c], R5 ;  /* 0x00050c0501007387 */ /* 0x0001e20000100800 */
[C---:B------:R-:W-:Y:S01]  /*b100*/  IMAD R6, R12.reuse, R22, R6 ;  /* 0x000000160c067224 */ /* 0x040fe200078e0206 */
[----:B------:R-:W-:Y:S01]  /*b110*/  IABS R4, R21 ;  /* 0x0000001500047213 */ /* 0x000fe20000000000 */
[--C-:B------:R-:W-:Y:S01]  /*b120*/  @!P6 IMAD.IADD R7, R7, 0x1, -R12.reuse ;  /* 0x000000010707e824 */ /* 0x100fe200078e0a0c */
[----:B------:R-:W-:Y:S01]  /*b130*/  ISETP.GT.U32.AND P6, PT, R12, R20, PT ;  /* 0x000000140c00720c */ /* 0x000fe20003fc4070 */
[--C-:B------:R-:W-:Y:S01]  /*b140*/  @!P3 IMAD.IADD R14, R14, 0x1, -R12.reuse ;  /* 0x000000010e0eb824 */ /* 0x100fe200078e0a0c */
[----:B------:R-:W-:Y:S01]  /*b150*/  ISETP.GT.U32.AND P3, PT, R12, R6, PT ;  /* 0x000000060c00720c */ /* 0x000fe20003f64070 */
[--C-:B------:R-:W-:Y:S01]  /*b160*/  @!P0 IMAD.IADD R2, R2, 0x1, -R12.reuse ;  /* 0x0000000102028824 */ /* 0x100fe200078e0a0c */
[----:B------:R-:W-:Y:S01]  /*b170*/  ISETP.GE.AND P0, PT, R18, RZ, PT ;  /* 0x000000ff1200720c */ /* 0x000fe20003f06270 */
[----:B------:R-:W-:Y:S01]  /*b180*/  @!P4 IMAD.IADD R8, R8, 0x1, -R12 ;  /* 0x000000010808c824 */ /* 0x000fe200078e0a0c */
[----:B------:R-:W-:Y:S01]  /*b190*/  ISETP.GE.AND P4, PT, R16, RZ, PT ;  /* 0x000000ff1000720c */ /* 0x000fe20003f86270 */
[----:B------:R-:W-:-:S04]  /*b1a0*/  IMAD.HI.U32 R18, R0, R4, RZ ;  /* 0x0000000400127227 */ /* 0x000fc800078e00ff */
[----:B------:R-:W-:Y:S01]  /*b1b0*/  @!P2 IMAD.IADD R10, R10, 0x1, -R12 ;  /* 0x000000010a0aa824 */ /* 0x000fe200078e0a0c */
[----:B------:R-:W-:Y:S01]  /*b1c0*/  ISETP.GE.AND P2, PT, R17, RZ, PT ;  /* 0x000000ff1100720c */ /* 0x000fe20003f46270 */
[----:B------:R-:W-:Y:S02]  /*b1d0*/  IMAD.MOV R18, RZ, RZ, -R18 ;  /* 0x000000ffff127224 */ /* 0x000fe400078e0a12 */
[----:B0-----:R-:W-:Y:S02]  /*b1e0*/  VIADD R5, R23, 0x138 ;  /* 0x0000013817057836 */ /* 0x001fe40000000000 */
[----:B------:R-:W-:Y:S02]  /*b1f0*/  IMAD.MOV.U32 R22, RZ, RZ, R3 ;  /* 0x000000ffff167224 */ /* 0x000fe400078e0003 */
[----:B------:R-:W-:Y:S01]  /*b200*/  IMAD.MOV.U32 R3, RZ, RZ, R7 ;  /* 0x000000ffff037224 */ /* 0x000fe200078e0007 */
[----:B------:R-:W-:Y:S01]  /*b210*/  IABS R19, R5 ;  /* 0x0000000500137213 */ /* 0x000fe20000000000 */
[----:B------:R-:W-:-:S02]  /*b220*/  IMAD R4, R12, R18, R4 ;  /* 0x000000120c047224 */ /* 0x000fc400078e0204 */
[----:B------:R-:W-:Y:S01]  /*b230*/  @!P6 IMAD.IADD R20, R20, 0x1, -R12 ;  /* 0x000000011414e824 */ /* 0x000fe200078e0a0c */
[----:B------:R-:W-:Y:S01]  /*b240*/  ISETP.GT.U32.AND P6, PT, R12, R8, PT ;  /* 0x000000080c00720c */ /* 0x000fe20003fc4070 */
[----:B------:R-:W-:Y:S02]  /*b250*/  IMAD.MOV.U32 R7, RZ, RZ, R10 ;  /* 0x000000ffff077224 */ /* 0x000fe400078e000a */
[----:B------:R-:W-:Y:S01]  /*b260*/  @!P3 IMAD.IADD R6, R6, 0x1, -R12 ;  /* 0x000000010606b824 */ /* 0x000fe200078e0a0c */
[----:B------:R-:W-:Y:S01]  /*b270*/  ISETP.GE.AND P3, PT, R15, RZ, PT ;  /* 0x000000ff0f00720c */ /* 0x000fe20003f66270 */
[----:B------:R-:W-:Y:S02]  /*b280*/  IMAD.MOV.U32 R11, RZ, RZ, R14 ;  /* 0x000000ffff0b7224 */ /* 0x000fe400078e000e */
[----:B------:R-:W-:Y:S01]  /*b290*/  @!P4 IMAD.MOV R7, RZ, RZ, -R7 ;  /* 0x000000ffff07c224 */ /* 0x000fe200078e0a07 */
[C---:B------:R-:W-:Y:S01]  /*b2a0*/  ISETP.GT.U32.AND P4, PT, R12.reuse, R4, PT ;  /* 0x000000040c00720c */ /* 0x040fe20003f84070 */
[----:B------:R-:W-:Y:S01]  /*b2b0*/  @!P5 IMAD.MOV R22, RZ, RZ, -R22 ;  /* 0x000000ffff16d224 */ /* 0x000fe200078e0a16 */
[C---:B------:R-:W-:Y:S01]  /*b2c0*/  ISETP.GT.U32.AND P5, PT, R12.reuse, R6, PT ;  /* 0x000000060c00720c */ /* 0x040fe20003fa4070 */
[----:B------:R-:W-:Y:S01]  /*b2d0*/  @!P1 IMAD.MOV R11, RZ, RZ, -R11 ;  /* 0x000000ffff0b9224 */ /* 0x000fe200078e0a0b */
[----:B------:R-:W-:Y:S01]  /*b2e0*/  ISETP.GT.U32.AND P1, PT, R12, R20, PT ;  /* 0x000000140c00720c */ /* 0x000fe20003f24070 */
[----:B------:R-:W-:Y:S01]  /*b2f0*/  IMAD.HI.U32 R16, R0, R19, RZ ;  /* 0x0000001300107227 */ /* 0x000fe200078e00ff */
[----:B------:R-:W-:Y:S03]  /*b300*/  STL [R1+0x504], R22 ;  /* 0x0005041601007387 */ /* 0x000fe60000100800 */
[----:B------:R-:W-:Y:S01]  /*b310*/  @!P2 IMAD.MOV R3, RZ, RZ, -R3 ;  /* 0x000000ffff03a224 */ /* 0x000fe200078e0a03 */
[----:B------:R-:W-:Y:S01]  /*b320*/  STL [R1+0x4fc], R11 ;  /* 0x0004fc0b01007387 */ /* 0x000fe20000100800 */
[----:B------:R-:W-:Y:S01]  /*b330*/  IMAD.MOV R16, RZ, RZ, -R16 ;  /* 0x000000ffff107224 */ /* 0x000fe200078e0a10 */
[----:B------:R-:W-:Y:S01]  /*b340*/  ISETP.GE.AND P2, PT, R13, RZ, PT ;  /* 0x000000ff0d00720c */ /* 0x000fe20003f46270 */
[----:B------:R-:W-:Y:S01]  /*b350*/  @!P6 IMAD.IADD R8, R8, 0x1, -R12 ;  /* 0x000000010808e824 */ /* 0x000fe200078e0a0c */
[----:B------:R0:W-:Y:S01]  /*b360*/  STL [R1+0x4f8], R3 ;  /* 0x0004f80301007387 */ /* 0x0001e20000100800 */
[----:B------:R-:W-:Y:S01]  /*b370*/  IMAD R19, R12, R16, R19 ;  /* 0x000000100c137224 */ /* 0x000fe200078e0213 */
[----:B------:R-:W-:Y:S01]  /*b380*/  ISETP.GE.AND P6, PT, R9, RZ, PT ;  /* 0x000000ff0900720c */ /* 0x000fe20003fc6270 */
[----:B------:R-:W-:Y:S01]  /*b390*/  IMAD.MOV.U32 R10, RZ, RZ, R8 ;  /* 0x000000ffff0a7224 */ /* 0x000fe200078e0008 */
[----:B------:R1:W-:Y:S01]  /*b3a0*/  STL [R1+0x4f4], R7 ;  /* 0x0004f40701007387 */ /* 0x0003e20000100800 */
[--C-:B------:R-:W-:Y:S01]  /*b3b0*/  @!P4 IMAD.IADD R4, R4, 0x1, -R12.reuse ;  /* 0x000000010404c824 */ /* 0x100fe200078e0a0c */
[----:B------:R-:W-:Y:S01]  /*b3c0*/  ISETP.GE.AND P4, PT, R5, RZ, PT ;  /* 0x000000ff0500720c */ /* 0x000fe20003f86270 */
[----:B------:R-:W-:Y:S01]  /*b3d0*/  @!P5 IMAD.IADD R6, R6, 0x1, -R12 ;  /* 0x000000010606d824 */ /* 0x000fe200078e0a0c */
[C---:B------:R-:W-:Y:S01]  /*b3e0*/  ISETP.GT.U32.AND P5, PT, R12.reuse, R19, PT ;  /* 0x000000130c00720c */ /* 0x040fe20003fa4070 */
[----:B------:R-:W-:Y:S01]  /*b3f0*/  @!P3 IMAD.MOV R10, RZ, RZ, -R10 ;  /* 0x000000ffff0ab224 */ /* 0x000fe200078e0a0a */
[----:B------:R-:W-:Y:S01]  /*b400*/  ISETP.GT.U32.AND P3, PT, R12, R4, PT ;  /* 0x000000040c00720c */ /* 0x000fe20003f64070 */
[----:B0-----:R-:W-:-:S02]  /*b410*/  VIADD R3, R23, 0x137 ;  /* 0x0000013717037836 */ /* 0x001fc40000000000 */
[----:B------:R-:W-:Y:S01]  /*b420*/  @!P2 IMAD.MOV R6, RZ, RZ, -R6 ;  /* 0x000000ffff06a224 */ /* 0x000fe200078e0a06 */
[----:B------:R-:W-:Y:S01]  /*b430*/  STL [R1+0x4f0], R10 ;  /* 0x0004f00a01007387 */ /* 0x000fe20000100800 */
[----:B-1----:R-:W-:Y:S01]  /*b440*/  VIADD R7, R23, 0x136 ;  /* 0x0000013617077836 */ /* 0x002fe20000000000 */
[----:B------:R-:W-:Y:S01]  /*b450*/  IABS R17, R3 ;  /* 0x0000000300117213 */ /* 0x000fe20000000000 */
[----:B------:R-:W-:Y:S01]  /*b460*/  @!P1 IMAD.IADD R20, R20, 0x1, -R12 ;  /* 0x0000000114149824 */ /* 0x000fe200078e0a0c */
[----:B------:R-:W-:Y:S01]  /*b470*/  ISETP.GE.AND P2, PT, R3, RZ, PT ;  /* 0x000000ff0300720c */ /* 0x000fe20003f46270 */
[----:B------:R0:W-:Y:S01]  /*b480*/  STL [R1+0x4e4], R6 ;  /* 0x0004e40601007387 */ /* 0x0001e20000100800 */
[----:B------:R-:W-:Y:S01]  /*b490*/  IABS R14, R7 ;  /* 0x00000007000e7213 */ /* 0x000fe20000000000 */
[----:B------:R-:W-:Y:S01]  /*b4a0*/  IMAD.HI.U32 R8, R0, R17, RZ ;  /* 0x0000001100087227 */ /* 0x000fe200078e00ff */
[----:B------:R-:W-:-:S03]  /*b4b0*/  ISETP.GE.AND P1, PT, R21, RZ, PT ;  /* 0x000000ff1500720c */ /* 0x000fc60003f26270 */
[----:B------:R-:W-:Y:S02]  /*b4c0*/  IMAD.MOV R8, RZ, RZ, -R8 ;  /* 0x000000ffff087224 */ /* 0x000fe400078e0a08 */
[--C-:B------:R-:W-:Y:S02]  /*b4d0*/  @!P5 IMAD.IADD R19, R19, 0x1, -R12.reuse ;  /* 0x000000011313d824 */ /* 0x100fe400078e0a0c */
[----:B------:R-:W-:Y:S02]  /*b4e0*/  IMAD R17, R12, R8, R17 ;  /* 0x000000080c117224 */ /* 0x000fe400078e0211 */
[----:B------:R-:W-:Y:S01]  /*b4f0*/  @!P3 IMAD.IADD R4, R4, 0x1, -R12 ;  /* 0x000000010404b824 */ /* 0x000fe200078e0a0c */
[----:B------:R-:W-:Y:S01]  /*b500*/  ISETP.GT.U32.AND P5, PT, R12, R19, PT ;  /* 0x000000130c00720c */ /* 0x000fe20003fa4070 */
[----:B------:R-:W-:Y:S01]  /*b510*/  IMAD.HI.U32 R3, R0, R14, RZ ;  /* 0x0000000e00037227 */ /* 0x000fe200078e00ff */
[----:B------:R-:W-:-:S03]  /*b520*/  ISETP.GT.U32.AND P3, PT, R12, R17, PT ;  /* 0x000000110c00720c */ /* 0x000fc60003f64070 */
[----:B------:R-:W-:Y:S02]  /*b530*/  IMAD.MOV R3, RZ, RZ, -R3 ;  /* 0x000000ffff037224 */ /* 0x000fe400078e0a03 */
[----:B0-----:R-:W-:Y:S02]  /*b540*/  VIADD R6, R23, 0x135 ;  /* 0x0000013517067836 */ /* 0x001fe40000000000 */
[C---:B------:R-:W-:Y:S02]  /*b550*/  IMAD R14, R12.reuse, R3, R14 ;  /* 0x000000030c0e7224 */ /* 0x040fe400078e020e */
[----:B------:R-:W-:Y:S01]  /*b560*/  IMAD.MOV.U32 R5, RZ, RZ, R20 ;  /* 0x000000ffff057224 */ /* 0x000fe200078e0014 */
[----:B------:R-:W-:Y:S01]  /*b570*/  IABS R16, R6 ;  /* 0x0000000600107213 */ /* 0x000fe20000000000 */
[--C-:B------:R-:W-:Y:S01]  /*b580*/  @!P5 IMAD.IADD R19, R19, 0x1, -R12.reuse ;  /* 0x000000011313d824 */ /* 0x100fe200078e0a0c */
[----:B------:R-:W-:Y:S01]  /*b590*/  ISETP.GT.U32.AND P5, PT, R12, R14, PT ;  /* 0x0000000e0c00720c */ /* 0x000fe20003fa4070 */
[----:B------:R-:W-:-:S02]  /*b5a0*/  @!P3 IMAD.IADD R17, R17, 0x1, -R12 ;  /* 0x000000011111b824 */ /* 0x000fc400078e0a0c */
[----:B------:R-:W-:Y:S01]  /*b5b0*/  @!P6 IMAD.MOV R5, RZ, RZ, -R5 ;  /* 0x000000ffff05e224 */ /* 0x000fe200078e0a05 */
[----:B------:R-:W-:Y:S01]  /*b5c0*/  ISETP.GE.AND P6, PT, R7, RZ, PT ;  /* 0x000000ff0700720c */ /* 0x000fe20003fc6270 */
[----:B------:R-:W-:Y:S01]  /*b5d0*/  IMAD.HI.U32 R7, R0, R16, RZ ;  /* 0x0000001000077227 */ /* 0x000fe200078e00ff */
[C---:B------:R-:W-:Y:S02]  /*b5e0*/  ISETP.GT.U32.AND P3, PT, R12.reuse, R17, PT ;  /* 0x000000110c00720c */ /* 0x040fe40003f64070 */
[----:B------:R0:W-:Y:S01]  /*b5f0*/  STL [R1+0x464], R5 ;  /* 0x0004640501007387 */ /* 0x0001e20000100800 */
[----:B------:R-:W-:Y:S02]  /*b600*/  VIADD R3, R23, 0x133 ;  /* 0x0000013317037836 */ /* 0x000fe40000000000 */
[----:B------:R-:W-:Y:S02]  /*b610*/  IMAD.MOV R7, RZ, RZ, -R7 ;  /* 0x000000ffff077224 */ /* 0x000fe400078e0a07 */
[----:B------:R-:W-:Y:S01]  /*b620*/  IMAD.MOV.U32 R9, RZ, RZ, R4 ;  /* 0x000000ffff097224 */ /* 0x000fe200078e0004 */
[----:B------:R-:W-:Y:S01]  /*b630*/  IABS R8, R3 ;  /* 0x0000000300087213 */ /* 0x000fe20000000000 */
[----:B------:R-:W-:-:S02]  /*b640*/  IMAD R16, R12, R7, R16 ;  /* 0x000000070c107224 */ /* 0x000fc400078e0210 */
[--C-:B------:R-:W-:Y:S02]  /*b650*/  @!P5 IMAD.IADD R14, R14, 0x1, -R12.reuse ;  /* 0x000000010e0ed824 */ /* 0x100fe400078e0a0c */
[----:B0-----:R-:W-:Y:S02]  /*b660*/  VIADD R5, R23, 0x134 ;  /* 0x0000013417057836 */ /* 0x001fe40000000000 */
[----:B------:R-:W-:Y:S01]  /*b670*/  IMAD.HI.U32 R4, R0, R8, RZ ;  /* 0x0000000800047227 */ /* 0x000fe200078e00ff */
[C---:B------:R-:W-:Y:S02]  /*b680*/  ISETP.GT.U32.AND P5, PT, R12.reuse, R14, PT ;  /* 0x0000000e0c00720c */ /* 0x040fe40003fa4070 */
[----:B------:R-:W-:Y:S01]  /*b690*/  IABS R13, R5 ;  /* 0x00000005000d7213 */ /* 0x000fe20000000000 */
[----:B------:R-:W-:Y:S01]  /*b6a0*/  @!P3 IMAD.IADD R17, R17, 0x1, -R12 ;  /* 0x000000011111b824 */ /* 0x000fe200078e0a0c */
[----:B------:R-:W-:Y:S01]  /*b6b0*/  ISETP.GT.U32.AND P3, PT, R12, R16, PT ;  /* 0x000000100c00720c */ /* 0x000fe20003f64070 */
[----:B------:R-:W-:Y:S01]  /*b6c0*/  @!P1 IMAD.MOV R9, RZ, RZ, -R9 ;  /* 0x000000ffff099224 */ /* 0x000fe200078e0a09 */
[----:B------:R-:W-:Y:S01]  /*b6d0*/  ISETP.GE.AND P1, PT, R6, RZ, PT ;  /* 0x000000ff0600720c */ /* 0x000fe20003f26270 */
[----:B------:R-:W-:-:S03]  /*b6e0*/  IMAD.HI.U32 R6, R0, R13, RZ ;  /* 0x0000000d00067227 */ /* 0x000fc600078e00ff */
[----:B------:R0:W-:Y:S01]  /*b6f0*/  STL [R1+0x4ac], R9 ;  /* 0x0004ac0901007387 */ /* 0x0001e20000100800 */
[----:B------:R-:W-:Y:S02]  /*b700*/  IMAD.MOV R4, RZ, RZ, -R4 ;  /* 0x000000ffff047224 */ /* 0x000fe400078e0a04 */
[----:B------:R-:W-:Y:S02]  /*b710*/  IMAD.MOV R6, RZ, RZ, -R6 ;  /* 0x000000ffff067224 */ /* 0x000fe400078e0a06 */
[C---:B------:R-:W-:Y:S02]  /*b720*/  IMAD R8, R12.reuse, R4, R8 ;  /* 0x000000040c087224 */ /* 0x040fe400078e0208 */
[C---:B------:R-:W-:Y:S02]  /*b730*/  VIADD R4, R23.reuse, 0x131 ;  /* 0x0000013117047836 */ /* 0x040fe40000000000 */
[----:B------:R-:W-:Y:S02]  /*b740*/  VIADD R10, R23, 0x132 ;  /* 0x00000132170a7836 */ /* 0x000fe40000000000 */
[----:B0-----:R-:W-:Y:S01]  /*b750*/  IMAD.MOV.U32 R9, RZ, RZ, R19 ;  /* 0x000000ffff097224 */ /* 0x001fe200078e0013 */
[----:B------:R-:W-:Y:S01]  /*b760*/  IABS R18, R4 ;  /* 0x0000000400127213 */ /* 0x000fe20000000000 */
[----:B------:R-:W-:-:S02]  /*b770*/  IMAD R13, R12, R6, R13 ;  /* 0x000000060c0d7224 */ /* 0x000fc400078e020d */
[----:B------:R-:W-:Y:S02]  /*b780*/  IMAD.MOV.U32 R11, RZ, RZ, R17 ;  /* 0x000000ffff0b7224 */ /* 0x000fe400078e0011 */
[----:B------:R-:W-:Y:S01]  /*b790*/  @!P4 IMAD.MOV R9, RZ, RZ, -R9 ;  /* 0x000000ffff09c224 */ /* 0x000fe200078e0a09 */
[----:B------:R-:W-:Y:S01]  /*b7a0*/  ISETP.GE.AND P4, PT, R5, RZ, PT ;  /* 0x000000ff0500720c */ /* 0x000fe20003f86270 */
[--C-:B------:R-:W-:Y:S01]  /*b7b0*/  @!P3 IMAD.IADD R16, R16, 0x1, -R12.reuse ;  /* 0x000000011010b824 */ /* 0x100fe200078e0a0c */
[----:B------:R-:W-:Y:S01]  /*b7c0*/  IABS R5, R10 ;  /* 0x0000000a00057213 */ /* 0x000fe20000000000 */
[----:B------:R-:W-:Y:S01]  /*b7d0*/  @!P5 IMAD.IADD R14, R14, 0x1, -R12 ;  /* 0x000000010e0ed824 */ /* 0x000fe200078e0a0c */
[C---:B------:R-:W-:Y:S01]  /*b7e0*/  ISETP.GT.U32.AND P5, PT, R12.reuse, R13, PT ;  /* 0x0000000d0c00720c */ /* 0x040fe20003fa4070 */
[----:B------:R-:W-:Y:S01]  /*b7f0*/  @!P2 IMAD.MOV R11, RZ, RZ, -R11 ;  /* 0x000000ffff0ba224 */ /* 0x000fe200078e0a0b */
[----:B------:R-:W-:Y:S01]  /*b800*/  ISETP.GT.U32.AND P2, PT, R12, R16, PT ;  /* 0x000000100c00720c */ /* 0x000fe20003f44070 */
[----:B------:R-:W-:Y:S01]  /*b810*/  IMAD.MOV.U32 R17, RZ, RZ, R18 ;  /* 0x000000ffff117224 */ /* 0x000fe200078e0012 */
[----:B------:R-:W-:Y:S01]  /*b820*/  STL [R1+0x4ec], R9 ;  /* 0x0004ec0901007387 */ /* 0x000fe20000100800 */
[----:B------:R-:W-:Y:S01]  /*b830*/  IMAD.HI.U32 R18, R0, R5, RZ ;  /* 0x0000000500127227 */ /* 0x000fe200078e00ff */
[----:B------:R-:W-:-:S02]  /*b840*/  ISETP.GT.U32.AND P3, PT, R12, R8, PT ;  /* 0x000000080c00720c */ /* 0x000fc40003f64070 */
[----:B------:R0:W-:Y:S01]  /*b850*/  STL [R1+0x4e8], R11 ;  /* 0x0004e80b01007387 */ /* 0x0001e20000100800 */
[----:B------:R-:W-:Y:S02]  /*b860*/  IMAD.MOV R18, RZ, RZ, -R18 ;  /* 0x000000ffff127224 */ /* 0x000fe400078e0a12 */
[----:B------:R-:W-:Y:S02]  /*b870*/  VIADD R6, R23, 0x130 ;  /* 0x0000013017067836 */ /* 0x000fe40000000000 */
[--C-:B------:R-:W-:Y:S02]  /*b880*/  @!P5 IMAD.IADD R13, R13, 0x1, -R12.reuse ;  /* 0x000000010d0dd824 */ /* 0x100fe400078e0a0c */
[----:B------:R-:W-:Y:S01]  /*b890*/  @!P2 IMAD.IADD R16, R16, 0x1, -R12 ;  /* 0x000000011010a824 */ /* 0x000fe200078e0a0c */
[----:B------:R-:W-:Y:S01]  /*b8a0*/  IABS R15, R6 ;  /* 0x00000006000f7213 */ /* 0x000fe20000000000 */
[----:B------:R-:W-:Y:S01]  /*b8b0*/  VIADD R7, R23, 0x12f ;  /* 0x0000012f17077836 */ /* 0x000fe20000000000 */
[----:B------:R-:W-:Y:S01]  /*b8c0*/  ISETP.GT.U32.AND P5, PT, R12, R13, PT ;  /* 0x0000000d0c00720c */ /* 0x000fe20003fa4070 */
[----:B0-----:R-:W-:-:S02]  /*b8d0*/  IMAD.MOV.U32 R11, RZ, RZ, R14 ;  /* 0x000000ffff0b7224 */ /* 0x001fc400078e000e */
[----:B------:R-:W-:Y:S01]  /*b8e0*/  @!P3 IMAD.IADD R8, R8, 0x1, -R12 ;  /* 0x000000010808b824 */ /* 0x000fe200078e0a0c */
[----:B------:R-:W-:Y:S01]  /*b8f0*/  IABS R9, R7 ;  /* 0x0000000700097213 */ /* 0x000fe20000000000 */
[----:B------:R-:W-:Y:S01]  /*b900*/  @!P6 IMAD.MOV R11, RZ, RZ, -R11 ;  /* 0x000000ffff0be224 */ /* 0x000fe200078e0a0b */
[----:B------:R-:W-:Y:S01]  /*b910*/  ISETP.GE.AND P6, PT, R3, RZ, PT ;  /* 0x000000ff0300720c */ /* 0x000fe20003fc6270 */
[C---:B------:R-:W-:Y:S01]  /*b920*/  IMAD R3, R12.reuse, R18, R5 ;  /* 0x000000120c037224 */ /* 0x040fe200078e0205 */
[----:B------:R-:W-:Y:S01]  /*b930*/  ISETP.GT.U32.AND P3, PT, R12, R8, PT ;  /* 0x000000080c00720c */ /* 0x000fe20003f64070 */
[----:B------:R-:W-:Y:S01]  /*b940*/  IMAD.MOV.U32 R14, RZ, RZ, R15 ;  /* 0x000000ffff0e7224 */ /* 0x000fe200078e000f */
[----:B------:R0:W-:Y:S01]  /*b950*/  STL [R1+0x4e0], R11 ;  /* 0x0004e00b01007387 */ /* 0x0001e20000100800 */
[----:B------:R-:W-:Y:S01]  /*b960*/  IMAD.HI.U32 R18, R0, R17, RZ ;  /* 0x0000001100127227 */ /* 0x000fe200078e00ff */
[----:B------:R-:W-:-:S03]  /*b970*/  ISETP.GT.U32.AND P2, PT, R12, R3, PT ;  /* 0x000000030c00720c */ /* 0x000fc60003f44070 */
[----:B------:R-:W-:-:S04]  /*b980*/  IMAD.HI.U32 R5, R0, R14, RZ ;  /* 0x0000000e00057227 */ /* 0x000fc800078e00ff */
[----:B------:R-:W-:Y:S02]  /*b990*/  IMAD.MOV R18, RZ, RZ, -R18 ;  /* 0x000000ffff127224 */ /* 0x000fe400078e0a12 */
[----:B0-----:R-:W-:Y:S02]  /*b9a0*/  IMAD.MOV.U32 R11, RZ, RZ, R16 ;  /* 0x000000ffff0b7224 */ /* 0x001fe400078e0010 */
[----:B------:R-:W-:-:S04]  /*b9b0*/  IMAD.HI.U32 R15, R0, R9, RZ ;  /* 0x00000009000f7227 */ /* 0x000fc800078e00ff */
[--C-:B------:R-:W-:Y:S02]  /*b9c0*/  @!P2 IMAD.IADD R3, R3, 0x1, -R12.reuse ;  /* 0x000000010303a824 */ /* 0x100fe400078e0a0c */
[----:B------:R-:W-:Y:S02]  /*b9d0*/  IMAD.MOV R5, RZ, RZ, -R5 ;  /* 0x000000ffff057224 */ /* 0x000fe400078e0a05 */
[----:B------:R-:W-:Y:S01]  /*b9e0*/  @!P5 IMAD.IADD R13, R13, 0x1, -R12 ;  /* 0x000000010d0dd824 */ /* 0x000fe200078e0a0c */
[----:B------:R-:W-:Y:S01]  /*b9f0*/  ISETP.GE.AND P5, PT, R10, RZ, PT ;  /* 0x000000ff0a00720c */ /* 0x000fe20003fa6270 */
[----:B------:R-:W-:Y:S01]  /*ba00*/  @!P1 IMAD.MOV R11, RZ, RZ, -R11 ;  /* 0x000000ffff0b9224 */ /* 0x000fe200078e0a0b */
[C---:B------:R-:W-:Y:S01]  /*ba10*/  ISETP.GT.U32.AND P1, PT, R12.reuse, R3, PT ;  /* 0x000000030c00720c */ /* 0x040fe20003f24070 */
[C---:B------:R-:W-:Y:S02]  /*ba20*/  IMAD R10, R12.reuse, R18, R17 ;  /* 0x000000120c0a7224 */ /* 0x040fe400078e0211 */
[----:B------:R-:W-:Y:S01]  /*ba30*/  IMAD.MOV R15, RZ, RZ, -R15 ;  /* 0x000000ffff0f7224 */ /* 0x000fe200078e0a0f */
[----:B------:R0:W-:Y:S01]  /*ba40*/  STL [R1+0x4cc], R11 ;  /* 0x0004cc0b01007387 */ /* 0x0001e20000100800 */
[C---:B------:R-:W-:Y:S01]  /*ba50*/  IMAD R14, R12.reuse, R5, R14 ;  /* 0x000000050c0e7224 */ /* 0x040fe200078e020e */
[----:B------:R-:W-:Y:S01]  /*ba60*/  ISETP.GT.U32.AND P2, PT, R12, R10, PT ;  /* 0x0000000a0c00720c */ /* 0x000fe20003f44070 */
[----:B------:R-:W-:-:S02]  /*ba70*/  @!P3 IMAD.IADD R8, R8, 0x1, -R12 ;  /* 0x000000010808b824 */ /* 0x000fc400078e0a0c */
[C---:B------:R-:W-:Y:S01]  /*ba80*/  IMAD R9, R12.reuse, R15, R9 ;  /* 0x0000000f0c097224 */ /* 0x040fe200078e0209 */
[----:B------:R-:W-:Y:S01]  /*ba90*/  ISETP.GT.U32.AND P3, PT, R12, R14, PT ;  /* 0x0000000e0c00720c */ /* 0x000fe20003f64070 */
[C---:B------:R-:W-:Y:S02]  /*baa0*/  VIADD R5, R23.reuse, 0x12e ;  /* 0x0000012e17057836 */ /* 0x040fe40000000000 */
[----:B------:R-:W-:Y:S01]  /*bab0*/  @!P4 IMAD.MOV R13, RZ, RZ, -R13 ;  /* 0x000000ffff0dc224 */ /* 0x000fe200078e0a0d */
[----:B------:R-:W-:Y:S01]  /*bac0*/  ISETP.GE.AND P4, PT, R4, RZ, PT ;  /* 0x000000ff0400720c */ /* 0x000fe20003f86270 */
[----:B0-----:R-:W-:Y:S01]  /*bad0*/  IMAD.MOV.U32 R11, RZ, RZ, R8 ;  /* 0x000000ffff0b7224 */ /* 0x001fe200078e0008 */
[----:B------:R-:W-:Y:S01]  /*bae0*/  IABS R15, R5 ;  /* 0x00000005000f7213 */ /* 0x000fe20000000000 */
[----:B------:R-:W-:Y:S01]  /*baf0*/  VIADD R4, R23, 0x12d ;  /* 0x0000012d17047836 */ /* 0x000fe20000000000 */
[----:B------:R-:W-:Y:S01]  /*bb00*/  STL [R1+0x4d4], R13 ;  /* 0x0004d40d01007387 */ /* 0x000fe20000100800 */
[----:B------:R-:W-:Y:S01]  /*bb10*/  @!P6 IMAD.MOV R11, RZ, RZ, -R11 ;  /* 0x000000ffff0be224 */ /* 0x000fe200078e0a0b */
[----:B------:R-:W-:Y:S01]  /*bb20*/  ISETP.GT.U32.AND P6, PT, R12, R9, PT ;  /* 0x000000090c00720c */ /* 0x000fe20003fc4070 */
[--C-:B------:R-:W-:Y:S01]  /*bb30*/  @!P1 IMAD.IADD R3, R3, 0x1, -R12.reuse ;  /* 0x0000000103039824 */ /* 0x100fe200078e0a0c */
[----:B------:R-:W-:Y:S01]  /*bb40*/  ISETP.GE.AND P1, PT, R6, RZ, PT ;  /* 0x000000ff0600720c */ /* 0x000fe20003f26270 */
[----:B------:R-:W-:Y:S01]  /*bb50*/  IMAD.HI.U32 R8, R0, R15, RZ ;  /* 0x0000000f00087227 */ /* 0x000fe200078e00ff */
[----:B------:R-:W-:Y:S01]  /*bb60*/  IABS R6, R4 ;  /* 0x0000000400067213 */ /* 0x000fe20000000000 */
[----:B------:R0:W-:Y:S02]  /*bb70*/  STL [R1+0x4d8], R11 ;  /* 0x0004d80b01007387 */ /* 0x0001e40000100800 */
[--C-:B------:R-:W-:Y:S01]  /*bb80*/  @!P2 IMAD.IADD R10, R10, 0x1, -R12.reuse ;  /* 0x000000010a0aa824 */ /* 0x100fe200078e0a0c */
[----:B------:R-:W-:Y:S01]  /*bb90*/  ISETP.GE.AND P2, PT, R7, RZ, PT ;  /* 0x000000ff0700720c */ /* 0x000fe20003f46270 */
[----:B------:R-:W-:-:S02]  /*bba0*/  @!P3 IMAD.IADD R14, R14, 0x1, -R12 ;  /* 0x000000010e0eb824 */ /* 0x000fc400078e0a0c */
[----:B------:R-:W-:Y:S01]  /*bbb0*/  IMAD.MOV R7, RZ, RZ, -R8 ;  /* 0x000000ffff077224 */ /* 0x000fe200078e0a08 */
[C---:B------:R-:W-:Y:S01]  /*bbc0*/  ISETP.GT.U32.AND P3, PT, R12.reuse, R10, PT ;  /* 0x0000000a0c00720c */ /* 0x040fe20003f64070 */
[----:B------:R-:W-:Y:S02]  /*bbd0*/  IMAD.MOV.U32 R8, RZ, RZ, R6 ;  /* 0x000000ffff087224 */ /* 0x000fe400078e0006 */
[----:B------:R-:W-:Y:S01]  /*bbe0*/  @!P6 IMAD.IADD R9, R9, 0x1, -R12 ;  /* 0x000000010909e824 */ /* 0x000fe200078e0a0c */
[----:B------:R-:W-:Y:S01]  /*bbf0*/  ISETP.GT.U32.AND P6, PT, R12, R14, PT ;  /* 0x0000000e0c00720c */ /* 0x000fe20003fc4070 */
[----:B------:R-:W-:-:S04]  /*bc00*/  IMAD.HI.U32 R6, R0, R8, RZ ;  /* 0x0000000800067227 */ /* 0x000fc800078e00ff */
[----:B------:R-:W-:Y:S02]  /*bc10*/  IMAD.MOV R6, RZ, RZ, -R6 ;  /* 0x000000ffff067224 */ /* 0x000fe400078e0a06 */
[----:B0-----:R-:W-:Y:S02]  /*bc20*/  IMAD.MOV.U32 R11, RZ, RZ, R3 ;  /* 0x000000ffff0b7224 */ /* 0x001fe400078e0003 */
[C---:B------:R-:W-:Y:S02]  /*bc30*/  IMAD R8, R12.reuse, R6, R8 ;  /* 0x000000060c087224 */ /* 0x040fe400078e0208 */
[C---:B------:R-:W-:Y:S02]  /*bc40*/  IMAD R15, R12.reuse, R7, R15 ;  /* 0x000000070c0f7224 */ /* 0x040fe400078e020f */
[----:B------:R-:W-:Y:S01]  /*bc50*/  @!P5 IMAD.MOV R11, RZ, RZ, -R11 ;  /* 0x000000ffff0bd224 */ /* 0x000fe200078e0a0b */
[----:B------:R-:W-:Y:S01]  /*bc60*/  ISETP.GT.U32.AND P5, PT, R12, R9, PT ;  /* 0x000000090c00720c */ /* 0x000fe20003fa4070 */
[--C-:B------:R-:W-:Y:S01]  /*bc70*/  @!P6 IMAD.IADD R14, R14, 0x1, -R12.reuse ;  /* 0x000000010e0ee824 */ /* 0x100fe200078e0a0c */
[----:B------:R-:W-:Y:S01]  /*bc80*/  ISETP.GT.U32.AND P6, PT, R12, R8, PT ;  /* 0x000000080c00720c */ /* 0x000fe20003fc4070 */
[----:B------:R-:W-:Y:S01]  /*bc90*/  @!P3 IMAD.IADD R10, R10, 0x1, -R12 ;  /* 0x000000010a0ab824 */ /* 0x000fe200078e0a0c */
[----:B------:R-:W-:Y:S01]  /*bca0*/  ISETP.GT.U32.AND P3, PT, R12, R15, PT ;  /* 0x0000000f0c00720c */ /* 0x000fe20003f64070 */
[C---:B------:R-:W-:Y:S01]  /*bcb0*/  VIADD R13, R23.reuse, 0x12b ;  /* 0x0000012b170d7836 */ /* 0x040fe20000000000 */
[----:B------:R0:W-:Y:S01]  /*bcc0*/  STL [R1+0x4dc], R11 ;  /* 0x0004dc0b01007387 */ /* 0x0001e20000100800 */
[----:B------:R-:W-:-:S02]  /*bcd0*/  VIADD R18, R23, 0x12a ;  /* 0x0000012a17127836 */ /* 0x000fc40000000000 */
[----:B------:R-:W-:Y:S01]  /*bce0*/  VIADD R3, R23, 0x12c ;  /* 0x0000012c17037836 */ /* 0x000fe20000000000 */
[----:B------:R-:W-:Y:S01]  /*bcf0*/  IABS R6, R13 ;  /* 0x0000000d00067213 */ /* 0x000fe20000000000 */
[----:B------:R-:W-:Y:S01]  /*bd00*/  @!P1 IMAD.MOV R14, RZ, RZ, -R14 ;  /* 0x000000ffff0e9224 */ /* 0x000fe200078e0a0e */
[----:B------:R-:W-:Y:S01]  /*bd10*/  IABS R16, R18 ;  /* 0x0000001200107213 */ /* 0x000fe20000000000 */
[--C-:B------:R-:W-:Y:S01]  /*bd20*/  @!P5 IMAD.IADD R9, R9, 0x1, -R12.reuse ;  /* 0x000000010909d824 */ /* 0x100fe200078e0a0c */
[----:B------:R-:W-:Y:S01]  /*bd30*/  ISETP.GE.AND P5, PT, R5, RZ, PT ;  /* 0x000000ff0500720c */ /* 0x000fe20003fa6270 */
[----:B------:R-:W-:Y:S01]  /*bd40*/  @!P6 IMAD.IADD R8, R8, 0x1, -R12 ;  /* 0x000000010808e824 */ /* 0x000fe200078e0a0c */
[----:B------:R-:W-:Y:S01]  /*bd50*/  IABS R7, R3 ;  /* 0x0000000300077213 */ /* 0x000fe20000000000 */
[----:B0-----:R-:W-:Y:S02]  /*bd60*/  IMAD.MOV.U32 R11, RZ, RZ, R10 ;  /* 0x000000ffff0b7224 */ /* 0x001fe400078e000a */
[----:B------:R-:W-:Y:S01]  /*bd70*/  IMAD.MOV.U32 R5, RZ, RZ, R16 ;  /* 0x000000ffff057224 */ /* 0x000fe200078e0010 */
[----:B------:R-:W-:Y:S01]  /*bd80*/  ISETP.GT.U32.AND P6, PT, R12, R8, PT ;  /* 0x000000080c00720c */ /* 0x000fe20003fc4070 */
[----:B------:R-:W-:-:S04]  /*bd90*/  IMAD.HI.U32 R17, R0, R6, RZ ;  /* 0x0000000600117227 */ /* 0x000fc800078e00ff */
[----:B------:R-:W-:Y:S01]  /*bda0*/  @!P3 IMAD.IADD R15, R15, 0x1, -R12 ;  /* 0x000000010f0fb824 */ /* 0x000fe200078e0a0c */
[----:B------:R-:W-:Y:S01]  /*bdb0*/  ISETP.GE.AND P3, PT, R4, RZ, PT ;  /* 0x000000ff0400720c */ /* 0x000fe20003f66270 */
[----:B------:R-:W-:Y:S02]  /*bdc0*/  @!P4 IMAD.MOV R11, RZ, RZ, -R11 ;  /* 0x000000ffff0bc224 */ /* 0x000fe400078e0a0b */
[----:B------:R-:W-:Y:S01]  /*bdd0*/  IMAD.HI.U32 R4, R0, R5, RZ ;  /* 0x0000000500047227 */ /* 0x000fe200078e00ff */
[C---:B------:R-:W-:Y:S02]  /*bde0*/  ISETP.GT.U32.AND P4, PT, R12.reuse, R15, PT ;  /* 0x0000000f0c00720c */ /* 0x040fe40003f84070 */
[----:B------:R0:W-:Y:S01]  /*bdf0*/  STL [R1+0x4d0], R11 ;  /* 0x0004d00b01007387 */ /* 0x0001e20000100800 */
[----:B------:R-:W-:Y:S02]  /*be00*/  IMAD.MOV R10, RZ, RZ, -R17 ;  /* 0x000000ffff0a7224 */ /* 0x000fe400078e0a11 */
[----:B------:R-:W-:Y:S01]  /*be10*/  IMAD.MOV R4, RZ, RZ, -R4 ;  /* 0x000000ffff047224 */ /* 0x000fe200078e0a04 */
[----:B------:R-:W-:Y:S01]  /*be20*/  STL [R1+0x4c0], R14 ;  /* 0x0004c00e01007387 */ /* 0x000fe20000100800 */
[----:B------:R-:W-:-:S02]  /*be30*/  IMAD R6, R12, R10, R6 ;  /* 0x0000000a0c067224 */ /* 0x000fc400078e0206 */
[----:B------:R-:W-:-:S04]  /*be40*/  IMAD.HI.U32 R16, R0, R7, RZ ;  /* 0x0000000700107227 */ /* 0x000fc800078e00ff */
[----:B0-----:R-:W-:Y:S02]  /*be50*/  IMAD.MOV.U32 R11, RZ, RZ, R9 ;  /* 0x000000ffff0b7224 */ /* 0x001fe400078e0009 */
[C---:B------:R-:W-:Y:S02]  /*be60*/  IMAD R5, R12.reuse, R4, R5 ;  /* 0x000000040c057224 */ /* 0x040fe400078e0205 */
[----:B------:R-:W-:Y:S01]  /*be70*/  @!P2 IMAD.MOV R11, RZ, RZ, -R11 ;  /* 0x000000ffff0ba224 */ /* 0x000fe200078e0a0b */
[----:B------:R-:W-:Y:S01]  /*be80*/  ISETP.GT.U32.AND P2, PT, R12, R6, PT ;  /* 0x000000060c00720c */ /* 0x000fe20003f44070 */
[----:B------:R-:W-:Y:S02]  /*be90*/  IMAD.MOV R16, RZ, RZ, -R16 ;  /* 0x000000ffff107224 */ /* 0x000fe400078e0a10 */
[----:B------:R-:W-:Y:S01]  /*bea0*/  @!P6 IMAD.IADD R8, R8, 0x1, -R12 ;  /* 0x000000010808e824 */ /* 0x000fe200078e0a0c */
[C---:B------:R-:W-:Y:S01]  /*beb0*/  ISETP.GT.U32.AND P6, PT, R12.reuse, R5, PT ;  /* 0x000000050c00720c */ /* 0x040fe20003fc4070 */
[----:B------:R-:W-:Y:S01]  /*bec0*/  IMAD R7, R12, R16, R7 ;  /* 0x000000100c077224 */ /* 0x000fe200078e0207 */
[----:B------:R0:W-:Y:S01]  /*bed0*/  STL [R1+0x4c4], R11 ;  /* 0x0004c40b01007387 */ /* 0x0001e20000100800 */
[----:B------:R-:W-:-:S02]  /*bee0*/  VIADD R10, R23, 0x128 ;  /* 0x00000128170a7836 */ /* 0x000fc40000000000 */
[--C-:B------:R-:W-:Y:S01]  /*bef0*/  @!P4 IMAD.IADD R15, R15, 0x1, -R12.reuse ;  /* 0x000000010f0fc824 */ /* 0x100fe200078e0a0c */
[----:B------:R-:W-:Y:S01]  /*bf00*/  ISETP.GT.U32.AND P1, PT, R12, R7, PT ;  /* 0x000000070c00720c */ /* 0x000fe20003f24070 */
[----:B------:R-:W-:Y:S01]  /*bf10*/  VIADD R9, R23, 0x129 ;  /* 0x0000012917097836 */ /* 0x000fe20000000000 */
[----:B------:R-:W-:Y:S01]  /*bf20*/  ISETP.GE.AND P4, PT, R3, RZ, PT ;  /* 0x000000ff0300720c */ /* 0x000fe20003f86270 */
[----:B------:R-:W-:Y:S01]  /*bf30*/  @!P2 IMAD.IADD R6, R6, 0x1, -R12 ;  /* 0x000000010606a824 */ /* 0x000fe200078e0a0c */
[----:B------:R-:W-:Y:S01]  /*bf40*/  IABS R3, R10 ;  /* 0x0000000a00037213 */ /* 0x000fe20000000000 */
[----:B------:R-:W-:Y:S01]  /*bf50*/  @!P3 IMAD.MOV R8, RZ, RZ, -R8 ;  /* 0x000000ffff08b224 */ /* 0x000fe200078e0a08 */
[----:B------:R-:W-:Y:S01]  /*bf60*/  IABS R4, R9 ;  /* 0x0000000900047213 */ /* 0x000fe20000000000 */
[----:B------:R-:W-:Y:S01]  /*bf70*/  @!P6 IMAD.IADD R5, R5, 0x1, -R12 ;  /* 0x000000010505e824 */ /* 0x000fe200078e0a0c */
[----:B------:R-:W-:Y:S01]  /*bf80*/  ISETP.GT.U32.AND P6, PT, R12, R6, PT ;  /* 0x000000060c00720c */ /* 0x000fe20003fc4070 */
[----:B------:R-:W-:-:S04]  /*bf90*/  IMAD.HI.U32 R16, R0, R3, RZ ;  /* 0x0000000300107227 */ /* 0x000fc800078e00ff */
[----:B------:R-:W-:Y:S02]  /*bfa0*/  IMAD.MOV R16, RZ, RZ, -R16 ;  /* 0x000000ffff107224 */ /* 0x000fe400078e0a10 */
[----:B------:R-:W-:Y:S01]  /*bfb0*/  @!P1 IMAD.IADD R7, R7, 0x1, -R12 ;  /* 0x0000000107079824 */ /* 0x000fe200078e0a0c */
[----:B------:R-:W-:Y:S01]  /*bfc0*/  ISETP.GE.AND P1, PT, R13, RZ, PT ;  /* 0x000000ff0d00720c */ /* 0x000fe20003f26270 */
[----:B0-----:R-:W-:Y:S02]  /*bfd0*/  IMAD.MOV.U32 R11, RZ, RZ, R15 ;  /* 0x000000ffff0b7224 */ /* 0x001fe400078e000f */
[C---:B------:R-:W-:Y:S01]  /*bfe0*/  IMAD R3, R12.reuse, R16, R3 ;  /* 0x000000100c037224 */ /* 0x040fe200078e0203 */
[----:B------:R-:W-:Y:S01]  /*bff0*/  ISETP.GT.U32.AND P2, PT, R12, R7, PT ;  /* 0x000000070c00720c */ /* 0x000fe20003f44070 */
[----:B------:R-:W-:-:S04]  /*c000*/  IMAD.HI.U32 R14, R0, R4, RZ ;  /* 0x00000004000e7227 */ /* 0x000fc800078e00ff */
[----:B------:R-:W-:Y:S01]  /*c010*/  @!P5 IMAD.MOV R11, RZ, RZ, -R11 ;  /* 0x000000ffff0bd224 */ /* 0x000fe200078e0a0b */
[----:B------:R-:W-:Y:S01]  /*c020*/  ISETP.GT.U32.AND P5, PT, R12, R5, PT ;  /* 0x000000050c00720c */ /* 0x000fe20003fa4070 */
[----:B------:R-:W-:Y:S01]  /*c030*/  @!P6 IMAD.IADD R6, R6, 0x1, -R12 ;  /* 0x000000010606e824 */ /* 0x000fe200078e0a0c */
[C---:B------:R-:W-:Y:S01]  /*c040*/  ISETP.GT.U32.AND P6, PT, R12.reuse, R3, PT ;  /* 0x000000030c00720c */ /* 0x040fe20003fc4070 */
[----:B------:R-:W-:Y:S01]  /*c050*/  IMAD.MOV R14, RZ, RZ, -R14 ;  /* 0x000000ffff0e7224 */ /* 0x000fe200078e0a0e */
[----:B------:R-:W-:Y:S01]  /*c060*/  STL [R1+0x4c8], R11 ;  /* 0x0004c80b01007387 */ /* 0x000fe20000100800 */
[C---:B------:R-:W-:Y:S02]  /*c070*/  VIADD R13, R23.reuse, 0x127 ;  /* 0x00000127170d7836 */ /* 0x040fe40000000000 */
[C---:B------:R-:W-:Y:S01]  /*c080*/  IMAD R4, R12.reuse, R14, R4 ;  /* 0x0000000e0c047224 */ /* 0x040fe200078e0204 */
[----:B------:R0:W-:Y:S01]  /*c090*/  STL [R1+0x4bc], R8 ;  /* 0x0004bc0801007387 */ /* 0x0001e20000100800 */
[----:B------:R-:W-:Y:S01]  /*c0a0*/  VIADD R14, R23, 0x126 ;  /* 0x00000126170e7836 */ /* 0x000fe20000000000 */
[----:B------:R-:W-:Y:S01]  /*c0b0*/  IABS R15, R13 ;  /* 0x0000000d000f7213 */ /* 0x000fe20000000000 */
[--C-:B------:R-:W-:Y:S01]  /*c0c0*/  @!P2 IMAD.IADD R7, R7, 0x1, -R12.reuse ;  /* 0x000000010707a824 */ /* 0x100fe200078e0a0c */
[----:B------:R-:W-:Y:S01]  /*c0d0*/  ISETP.GT.U32.AND P2, PT, R12, R4, PT ;  /* 0x000000040c00720c */ /* 0x000fe20003f44070 */
[--C-:B------:R-:W-:Y:S01]  /*c0e0*/  @!P5 IMAD.IADD R5, R5, 0x1, -R12.reuse ;  /* 0x000000010505d824 */ /* 0x100fe200078e0a0c */
[----:B------:R-:W-:Y:S01]  /*c0f0*/  IABS R17, R14 ;  /* 0x0000000e00117213 */ /* 0x000fe20000000000 */
[----:B------:R-:W-:Y:S01]  /*c100*/  @!P6 IMAD.IADD R3, R3, 0x1, -R12 ;  /* 0x000000010303e824 */ /* 0x000fe200078e0a0c */
[----:B------:R-:W-:Y:S01]  /*c110*/  ISETP.GE.AND P5, PT, R18, RZ, PT ;  /* 0x000000ff1200720c */ /* 0x000fe20003fa6270 */
[----:B------:R-:W-:-:S03]  /*c120*/  IMAD.HI.U32 R19, R0, R15, RZ ;  /* 0x0000000f00137227 */ /* 0x000fc600078e00ff */
[----:B------:R-:W-:Y:S01]  /*c130*/  ISETP.GT.U32.AND P6, PT, R12, R3, PT ;  /* 0x000000030c00720c */ /* 0x000fe20003fc4070 */
[----:B------:R-:W-:-:S04]  /*c140*/  IMAD.HI.U32 R20, R0, R17, RZ ;  /* 0x0000001100147227 */ /* 0x000fc800078e00ff */
[----:B------:R-:W-:Y:S02]  /*c150*/  VIADD R16, R23, 0x125 ;  /* 0x0000012517107836 */ /* 0x000fe40000000000 */
[----:B------:R-:W-:Y:S02]  /*c160*/  IMAD.MOV R18, RZ, RZ, -R19 ;  /* 0x000000ffff127224 */ /* 0x000fe400078e0a13 */
[----:B------:R-:W-:Y:S01]  /*c170*/  IMAD.MOV R20, RZ, RZ, -R20 ;  /* 0x000000ffff147224 */ /* 0x000fe200078e0a14 */
[----:B------:R-:W-:Y:S01]  /*c180*/  IABS R19, R16 ;  /* 0x0000001000137213 */ /* 0x000fe20000000000 */
[----:B------:R-:W-:Y:S01]  /*c190*/  @!P2 IMAD.IADD R4, R4, 0x1, -R12 ;  /* 0x000000010404a824 */ /* 0x000fe200078e0a0c */
[----:B------:R-:W-:Y:S01]  /*c1a0*/  ISETP.GE.AND P2, PT, R9, RZ, PT ;  /* 0x000000ff0900720c */ /* 0x000fe20003f46270 */
[----:B------:R-:W-:Y:S02]  /*c1b0*/  @!P4 IMAD.MOV R7, RZ, RZ, -R7 ;  /* 0x000000ffff07c224 */ /* 0x000fe400078e0a07 */
[----:B------:R-:W-:Y:S01]  /*c1c0*/  @!P1 IMAD.MOV R6, RZ, RZ, -R6 ;  /* 0x000000ffff069224 */ /* 0x000fe200078e0a06 */
[C---:B------:R-:W-:Y:S01]  /*c1d0*/  ISETP.GT.U32.AND P3, PT, R12.reuse, R4, PT ;  /* 0x000000040c00720c */ /* 0x040fe20003f64070 */
[----:B------:R-:W-:Y:S01]  /*c1e0*/  IMAD R15, R12, R18, R15 ;  /* 0x000000120c0f7224 */ /* 0x000fe200078e020f */
[----:B------:R-:W-:Y:S01]  /*c1f0*/  STL [R1+0x4b8], R7 ;  /* 0x0004b80701007387 */ /* 0x000fe20000100800 */
[----:B------:R-:W-:Y:S01]  /*c200*/  @!P5 IMAD.MOV R5, RZ, RZ, -R5 ;  /* 0x000000ffff05d224 */ /* 0x000fe200078e0a05 */
[----:B------:R-:W-:Y:S01]  /*c210*/  ISETP.GE.AND P1, PT, R10, RZ, PT ;  /* 0x000000ff0a00720c */ /* 0x000fe20003f26270 */
[C---:B------:R-:W-:Y:S01]  /*c220*/  IMAD R17, R12.reuse, R20, R17 ;  /* 0x000000140c117224 */ /* 0x040fe200078e0211 */
[----:B------:R1:W-:Y:S01]  /*c230*/  STL [R1+0x4b4], R6 ;  /* 0x0004b40601007387 */ /* 0x0003e20000100800 */
[----:B------:R-:W-:Y:S01]  /*c240*/  @!P6 IMAD.IADD R3, R3, 0x1, -R12 ;  /* 0x000000010303e824 */ /* 0x000fe200078e0a0c */
[----:B------:R-:W-:-:S02]  /*c250*/  ISETP.GT.U32.AND P4, PT, R12, R15, PT ;  /* 0x0000000f0c00720c */ /* 0x000fc40003f84070 */
[----:B------:R2:W-:Y:S01]  /*c260*/  STL [R1+0x4b0], R5 ;  /* 0x0004b00501007387 */ /* 0x0005e20000100800 */
[----:B------:R-:W-:Y:S01]  /*c270*/  ISETP.GT.U32.AND P6, PT, R12, R17, PT ;  /* 0x000000110c00720c */ /* 0x000fe20003fc4070 */
[----:B0-----:R-:W-:Y:S01]  /*c280*/  IMAD.MOV.U32 R8, RZ, RZ, R3 ;  /* 0x000000ffff087224 */ /* 0x001fe200078e0003 */
[----:B------:R-:W-:Y:S01]  /*c290*/  ISETP.GE.AND P5, PT, R13, RZ, PT ;  /* 0x000000ff0d00720c */ /* 0x000fe20003fa6270 */
[----:B------:R-:W-:Y:S01]  /*c2a0*/  @!P3 IMAD.IADD R4, R4, 0x1, -R12 ;  /* 0x000000010404b824 */ /* 0x000fe200078e0a0c */
[----:B------:R-:W-:Y:S01]  /*c2b0*/  ISETP.GE.AND P3, PT, R14, RZ, PT ;  /* 0x000000ff0e00720c */ /* 0x000fe20003f66270 */
[----:B-1----:R-:W-:Y:S02]  /*c2c0*/  VIADD R6, R23, 0x124 ;  /* 0x0000012417067836 */ /* 0x002fe40000000000 */
[----:B------:R-:W-:Y:S02]  /*c2d0*/  @!P1 IMAD.MOV R8, RZ, RZ, -R8 ;  /* 0x000000ffff089224 */ /* 0x000fe400078e0a08 */
[----:B--2---:R-:W-:Y:S01]  /*c2e0*/  IMAD.HI.U32 R5, R0, R19, RZ ;  /* 0x0000001300057227 */ /* 0x004fe200078e00ff */
[----:B------:R-:W-:-:S03]  /*c2f0*/  IABS R13, R6 ;  /* 0x00000006000d7213 */ /* 0x000fc60000000000 */
[----:B------:R-:W-:Y:S02]  /*c300*/  IMAD.MOV R5, RZ, RZ, -R5 ;  /* 0x000000ffff057224 */ /* 0x000fe400078e0a05 */
[--C-:B------:R-:W-:Y:S02]  /*c310*/  @!P4 IMAD.IADD R15, R15, 0x1, -R12.reuse ;  /* 0x000000010f0fc824 */ /* 0x100fe400078e0a0c */
[C---:B------:R-:W-:Y:S02]  /*c320*/  IMAD R5, R12.reuse, R5, R19 ;  /* 0x000000050c057224 */ /* 0x040fe400078e0213 */
[----:B------:R-:W-:Y:S01]  /*c330*/  @!P6 IMAD.IADD R17, R17, 0x1, -R12 ;  /* 0x000000011111e824 */ /* 0x000fe200078e0a0c */
[C---:B------:R-:W-:Y:S01]  /*c340*/  ISETP.GT.U32.AND P4, PT, R12.reuse, R15, PT ;  /* 0x0000000f0c00720c */ /* 0x040fe20003f84070 */
[----:B------:R-:W-:Y:S01]  /*c350*/  IMAD.MOV.U32 R7, RZ, RZ, R4 ;  /* 0x000000ffff077224 */ /* 0x000fe200078e0004 */
[----:B------:R-:W-:Y:S01]  /*c360*/  ISETP.GT.U32.AND P1, PT, R12, R5, PT ;  /* 0x000000050c00720c */ /* 0x000fe20003f24070 */
[----:B------:R-:W-:Y:S01]  /*c370*/  IMAD.HI.U32 R4, R0, R13, RZ ;  /* 0x0000000d00047227 */ /* 0x000fe200078e00ff */
[----:B------:R-:W-:-:S03]  /*c380*/  ISETP.GT.U32.AND P6, PT, R12, R17, PT ;  /* 0x000000110c00720c */ /* 0x000fc60003fc4070 */
[----:B------:R-:W-:Y:S01]  /*c390*/  @!P2 IMAD.MOV R7, RZ, RZ, -R7 ;  /* 0x000000ffff07a224 */ /* 0x000fe200078e0a07 */
[----:B------:R-:W-:Y:S01]  /*c3a0*/  ISETP.GE.AND P2, PT, R16, RZ, PT ;  /* 0x000000ff1000720c */ /* 0x000fe20003f46270 */
[----:B------:R-:W-:Y:S02]  /*c3b0*/  IMAD.MOV R4, RZ, RZ, -R4 ;  /* 0x000000ffff047224 */ /* 0x000fe400078e0a04 */
[----:B------:R-:W-:Y:S01]  /*c3c0*/  VIADD R3, R23, 0x122 ;  /* 0x0000012217037836 */ /* 0x000fe20000000000 */
[----:B------:R0:W-:Y:S01]  /*c3d0*/  STL [R1+0x4a0], R7 ;  /* 0x0004a00701007387 */ /* 0x0001e20000100800 */
[----:B------:R-:W-:Y:S02]  /*c3e0*/  IMAD R13, R12, R4, R13 ;  /* 0x000000040c0d7224 */ /* 0x000fe400078e020d */
[--C-:B------:R-:W-:Y:S01]  /*c3f0*/  @!P1 IMAD.IADD R5, R5, 0x1, -R12.reuse ;  /* 0x0000000105059824 */ /* 0x100fe200078e0a0c */
[----:B------:R1:W-:Y:S01]  /*c400*/  STL [R1+0x49c], R8 ;  /* 0x00049c0801007387 */ /* 0x0003e20000100800 */
[--C-:B------:R-:W-:Y:S01]  /*c410*/  @!P4 IMAD.IADD R15, R15, 0x1, -R12.reuse ;  /* 0x000000010f0fc824 */ /* 0x100fe200078e0a0c */
[----:B------:R-:W-:Y:S01]  /*c420*/  ISETP.GE.AND P4, PT, R6, RZ, PT ;  /* 0x000000ff0600720c */ /* 0x000fe20003f86270 */
[----:B------:R-:W-:Y:S01]  /*c430*/  @!P6 IMAD.IADD R17, R17, 0x1, -R12 ;  /* 0x000000011111e824 */ /* 0x000fe200078e0a0c */
[C---:B------:R-:W-:Y:S01]  /*c440*/  ISETP.GT.U32.AND P1, PT, R12.reuse, R5, PT ;  /* 0x000000050c00720c */ /* 0x040fe20003f24070 */
[----:B------:R-:W-:Y:S01]  /*c450*/  IMAD.MOV.U32 R11, RZ, RZ, R15 ;  /* 0x000000ffff0b7224 */ /* 0x000fe200078e000f */
[----:B------:R-:W-:Y:S01]  /*c460*/  ISETP.GT.U32.AND P6, PT, R12, R13, PT ;  /* 0x0000000d0c00720c */ /* 0x000fe20003fc4070 */
[----:B0-----:R-:W-:-:S02]  /*c470*/  VIADD R7, R23, 0x123 ;  /* 0x0000012317077836 */ /* 0x001fc40000000000 */
[----:B------:R-:W-:Y:S01]  /*c480*/  @!P5 IMAD.MOV R11, RZ, RZ, -R11 ;  /* 0x000000ffff0bd224 */ /* 0x000fe200078e0a0b */
[----:B-1----:R-:W-:Y:S01]  /*c490*/  IABS R8, R3 ;  /* 0x0000000300087213 */ /* 0x002fe20000000000 */
[C---:B------:R-:W-:Y:S01]  /*c4a0*/  VIADD R16, R23.reuse, 0x121 ;  /* 0x0000012117107836 */ /* 0x040fe20000000000 */
[----:B------:R-:W-:Y:S01]  /*c4b0*/  IABS R9, R7 ;  /* 0x0000000700097213 */ /* 0x000fe20000000000 */
[----:B------:R-:W-:Y:S01]  /*c4c0*/  VIADD R19, R23, 0x117 ;  /* 0x0000011717137836 */ /* 0x000fe20000000000 */
[----:B------:R0:W-:Y:S01]  /*c4d0*/  STL [R1+0x468], R11 ;  /* 0x0004680b01007387 */ /* 0x0001e20000100800 */
[C---:B------:R-:W-:Y:S01]  /*c4e0*/  IMAD.HI.U32 R10, R0.reuse, R8, RZ ;  /* 0x00000008000a7227 */ /* 0x040fe200078e00ff */
[----:B------:R-:W-:Y:S02]  /*c4f0*/  IABS R4, R16 ;  /* 0x0000001000047213 */ /* 0x000fe40000000000 */
[----:B------:R-:W-:Y:S01]  /*c500*/  ISETP.GE.AND P5, PT, R7, RZ, PT ;  /* 0x000000ff0700720c */ /* 0x000fe20003fa6270 */
[----:B------:R-:W-:-:S04]  /*c510*/  IMAD.HI.U32 R6, R0, R9, RZ ;  /* 0x0000000900067227 */ /* 0x000fc800078e00ff */
[----:B------:R-:W-:Y:S02]  /*c520*/  IMAD.MOV R6, RZ, RZ, -R6 ;  /* 0x000000ffff067224 */ /* 0x000fe400078e0a06 */
[----:B0-----:R-:W-:Y:S02]  /*c530*/  IMAD.MOV.U32 R11, RZ, RZ, R17 ;  /* 0x000000ffff0b7224 */ /* 0x001fe400078e0011 */
[C---:B------:R-:W-:Y:S02]  /*c540*/  IMAD R9, R12.reuse, R6, R9 ;  /* 0x000000060c097224 */ /* 0x040fe400078e0209 */
[----:B------:R-:W-:Y:S02]  /*c550*/  IMAD.MOV R10, RZ, RZ, -R10 ;  /* 0x000000ffff0a7224 */ /* 0x000fe400078e0a0a */
[--C-:B------:R-:W-:Y:S01]  /*c560*/  @!P1 IMAD.IADD R5, R5, 0x1, -R12.reuse ;  /* 0x0000000105059824 */ /* 0x100fe200078e0a0c */
[----:B------:R-:W-:Y:S01]  /*c570*/  ISETP.GT.U32.AND P1, PT, R12, R9, PT ;  /* 0x000000090c00720c */ /* 0x000fe20003f24070 */
[----:B------:R-:W-:-:S02]  /*c580*/  @!P6 IMAD.IADD R13, R13, 0x1, -R12 ;  /* 0x000000010d0de824 */ /* 0x000fc400078e0a0c */
[----:B------:R-:W-:Y:S01]  /*c590*/  @!P3 IMAD.MOV R11, RZ, RZ, -R11 ;  /* 0x000000ffff0bb224 */ /* 0x000fe200078e0a0b */
[----:B------:R-:W-:Y:S01]  /*c5a0*/  ISETP.GE.AND P3, PT, R3, RZ, PT ;  /* 0x000000ff0300720c */ /* 0x000fe20003f66270 */
[C---:B------:R-:W-:Y:S01]  /*c5b0*/  IMAD R8, R12.reuse, R10, R8 ;  /* 0x0000000a0c087224 */ /* 0x040fe200078e0208 */
[----:B------:R-:W-:Y:S01]  /*c5c0*/  ISETP.GT.U32.AND P6, PT, R12, R13, PT ;  /* 0x0000000d0c00720c */ /* 0x000fe20003fc4070 */
[----:B------:R-:W-:Y:S01]  /*c5d0*/  IMAD.MOV.U32 R6, RZ, RZ, R5 ;  /* 0x000000ffff067224 */ /* 0x000fe200078e0005 */
[----:B------:R0:W-:Y:S01]  /*c5e0*/  STL [R1+0x488], R11 ;  /* 0x0004880b01007387 */ /* 0x0001e20000100800 */
[----:B------:R-:W-:-:S04]  /*c5f0*/  IMAD.HI.U32 R3, R0, R4, RZ ;  /* 0x0000000400037227 */ /* 0x000fc800078e00ff */
[----:B------:R-:W-:Y:S01]  /*c600*/  @!P2 IMAD.MOV R6, RZ, RZ, -R6 ;  /* 0x000000ffff06a224 */ /* 0x000fe200078e0a06 */
[C---:B------:R-:W-:Y:S01]  /*c610*/  ISETP.GT.U32.AND P2, PT, R12.reuse, R8, PT ;  /* 0x000000080c00720c */ /* 0x040fe20003f44070 */
[----:B------:R-:W-:Y:S02]  /*c620*/  IMAD.MOV R3, RZ, RZ, -R3 ;  /* 0x000000ffff037224 */ /* 0x000fe400078e0a03 */
[----:B------:R-:W-:Y:S01]  /*c630*/  @!P1 IMAD.IADD R9, R9, 0x1, -R12 ;  /* 0x0000000109099824 */ /* 0x000fe200078e0a0c */
[----:B------:R1:W-:Y:S01]  /*c640*/  STL [R1+0x4a8], R6 ;  /* 0x0004a80601007387 */ /* 0x0003e20000100800 */
[C---:B------:R-:W-:Y:S02]  /*c650*/  IMAD R4, R12.reuse, R3, R4 ;  /* 0x000000030c047224 */ /* 0x040fe400078e0204 */
[----:B------:R-:W-:Y:S01]  /*c660*/  VIADD R7, R23, 0x120 ;  /* 0x0000012017077836 */ /* 0x000fe20000000000 */
[C---:B------:R-:W-:Y:S01]  /*c670*/  ISETP.GT.U32.AND P1, PT, R12.reuse, R9, PT ;  /* 0x000000090c00720c */ /* 0x040fe20003f24070 */
[--C-:B------:R-:W-:Y:S01]  /*c680*/  @!P6 IMAD.IADD R13, R13, 0x1, -R12.reuse ;  /* 0x000000010d0de824 */ /* 0x100fe200078e0a0c */
[----:B------:R-:W-:Y:S01]  /*c690*/  ISETP.GT.U32.AND P6, PT, R12, R4, PT ;  /* 0x000000040c00720c */ /* 0x000fe20003fc4070 */
[----:B------:R-:W-:Y:S01]  /*c6a0*/  VIADD R5, R23, 0x11f ;  /* 0x0000011f17057836 */ /* 0x000fe20000000000 */
[----:B------:R-:W-:Y:S01]  /*c6b0*/  IABS R14, R7 ;  /* 0x00000007000e7213 */ /* 0x000fe20000000000 */
[----:B------:R-:W-:-:S02]  /*c6c0*/  @!P2 IMAD.IADD R8, R8, 0x1, -R12 ;  /* 0x000000010808a824 */ /* 0x000fc400078e0a0c */
[----:B0-----:R-:W-:Y:S01]  /*c6d0*/  IMAD.MOV.U32 R11, RZ, RZ, R13 ;  /* 0x000000ffff0b7224 */ /* 0x001fe200078e000d */
[----:B------:R-:W-:Y:S01]  /*c6e0*/  IABS R10, R5 ;  /* 0x00000005000a7213 */ /* 0x000fe20000000000 */
[----:B------:R-:W-:Y:S01]  /*c6f0*/  VIADD R3, R23, 0x11e ;  /* 0x0000011e17037836 */ /* 0x000fe20000000000 */
[----:B------:R-:W-:Y:S01]  /*c700*/  ISETP.GT.U32.AND P2, PT, R12, R8, PT ;  /* 0x000000080c00720c */ /* 0x000fe20003f44070 */
[----:B------:R-:W-:-:S03]  /*c710*/  IMAD.HI.U32 R17, R0, R14, RZ ;  /* 0x0000000e00117227 */ /* 0x000fc600078e00ff */
[----:B-1----:R-:W-:Y:S01]  /*c720*/  IABS R6, R3 ;  /* 0x0000000300067213 */ /* 0x002fe20000000000 */
[----:B------:R-:W-:Y:S01]  /*c730*/  @!P4 IMAD.MOV R11, RZ, RZ, -R11 ;  /* 0x000000ffff0bc224 */ /* 0x000fe200078e0a0b */
[----:B------:R-:W-:Y:S01]  /*c740*/  ISETP.GE.AND P4, PT, R16, RZ, PT ;  /* 0x000000ff1000720c */ /* 0x000fe20003f86270 */
[----:B------:R-:W-:-:S03]  /*c750*/  IMAD.HI.U32 R13, R0, R10, RZ ;  /* 0x0000000a000d7227 */ /* 0x000fc600078e00ff */
[----:B------:R0:W-:Y:S01]  /*c760*/  STL [R1+0x4a4], R11 ;  /* 0x0004a40b01007387 */ /* 0x0001e20000100800 */
[----:B------:R-:W-:Y:S02]  /*c770*/  IMAD.MOV R16, RZ, RZ, -R17 ;  /* 0x000000ffff107224 */ /* 0x000fe400078e0a11 */
[--C-:B------:R-:W-:Y:S02]  /*c780*/  @!P6 IMAD.IADD R4, R4, 0x1, -R12.reuse ;  /* 0x000000010404e824 */ /* 0x100fe400078e0a0c */
[----:B------:R-:W-:Y:S01]  /*c790*/  @!P1 IMAD.IADD R9, R9, 0x1, -R12 ;  /* 0x0000000109099824 */ /* 0x000fe200078e0a0c */
[----:B------:R-:W-:Y:S01]  /*c7a0*/  ISETP.GE.AND P1, PT, R7, RZ, PT ;  /* 0x000000ff0700720c */ /* 0x000fe20003f26270 */
[----:B------:R-:W-:Y:S01]  /*c7b0*/  IMAD.MOV R13, RZ, RZ, -R13 ;  /* 0x000000ffff0d7224 */ /* 0x000fe200078e0a0d */
[C---:B------:R-:W-:Y:S01]  /*c7c0*/  ISETP.GT.U32.AND P6, PT, R12.reuse, R4, PT ;  /* 0x000000040c00720c */ /* 0x040fe20003fc4070 */
[----:B------:R-:W-:Y:S02]  /*c7d0*/  IMAD R7, R12, R16, R14 ;  /* 0x000000100c077224 */ /* 0x000fe400078e020e */
[----:B------:R-:W-:-:S04]  /*c7e0*/  IMAD.HI.U32 R15, R0, R6, RZ ;  /* 0x00000006000f7227 */ /* 0x000fc800078e00ff */
[----:B------:R-:W-:Y:S02]  /*c7f0*/  IMAD R10, R12, R13, R10 ;  /* 0x0000000d0c0a7224 */ /* 0x000fe400078e020a */
        /* <DEDUP_REMOVED lines=8> */
[----:B------:R1:W-:Y:S01]  /*c880*/  STL [R1+0x490], R18 ;  /* 0x0004901201007387 */ /* 0x0003e20000100800 */
[--C-:B------:R-:W-:Y:S01]  /*c890*/  @!P6 IMAD.IADD R4, R4, 0x1, -R12.reuse ;  /* 0x000000010404e824 */ /* 0x100fe200078e0a0c */
[----:B------:R-:W-:Y:S01]  /*c8a0*/  ISETP.GT.U32.AND P6, PT, R12, R6, PT ;  /* 0x000000060c00720c */ /* 0x000fe20003fc4070 */
[----:B------:R-:W-:Y:S01]  /*c8b0*/  @!P2 IMAD.IADD R7, R7, 0x1, -R12 ;  /* 0x000000010707a824 */ /* 0x000fe200078e0a0c */
[----:B------:R-:W-:Y:S01]  /*c8c0*/  IABS R14, R13 ;  /* 0x0000000d000e7213 */ /* 0x000fe20000000000 */
[----:B------:R-:W-:Y:S01]  /*c8d0*/  VIADD R9, R23, 0x11c ;  /* 0x0000011c17097836 */ /* 0x000fe20000000000 */
[----:B------:R-:W-:Y:S01]  /*c8e0*/  ISETP.GE.AND P2, PT, R3, RZ, PT ;  /* 0x000000ff0300720c */ /* 0x000fe20003f46270 */
[----:B0-----:R-:W-:Y:S02]  /*c8f0*/  IMAD.MOV.U32 R11, RZ, RZ, R8 ;  /* 0x000000ffff0b7224 */ /* 0x001fe400078e0008 */
[----:B------:R-:W-:Y:S01]  /*c900*/  @!P5 IMAD.IADD R10, R10, 0x1, -R12 ;  /* 0x000000010a0ad824 */ /* 0x000fe200078e0a0c */
[----:B------:R-:W-:Y:S01]  /*c910*/  ISETP.GT.U32.AND P5, PT, R12, R7, PT ;  /* 0x000000070c00720c */ /* 0x000fe20003fa4070 */
[----:B------:R-:W-:Y:S01]  /*c920*/  IMAD.HI.U32 R3, R0, R14, RZ ;  /* 0x0000000e00037227 */ /* 0x000fe200078e00ff */
[----:B------:R-:W-:-:S03]  /*c930*/  IABS R16, R9 ;  /* 0x0000000900107213 */ /* 0x000fc60000000000 */
[----:B------:R-:W-:Y:S02]  /*c940*/  IMAD.MOV R3, RZ, RZ, -R3 ;  /* 0x000000ffff037224 */ /* 0x000fe400078e0a03 */
[----:B------:R-:W-:Y:S01]  /*c950*/  @!P6 IMAD.IADD R6, R6, 0x1, -R12 ;  /* 0x000000010606e824 */ /* 0x000fe200078e0a0c */
[----:B------:R-:W-:Y:S01]  /*c960*/  ISETP.GT.U32.AND P6, PT, R12, R10, PT ;  /* 0x0000000a0c00720c */ /* 0x000fe20003fc4070 */
[----:B------:R-:W-:Y:S02]  /*c970*/  IMAD.MOV.U32 R8, RZ, RZ, R4 ;  /* 0x000000ffff087224 */ /* 0x000fe400078e0004 */
[----:B------:R-:W-:-:S04]  /*c980*/  IMAD.HI.U32 R4, R0, R16, RZ ;  /* 0x0000001000047227 */ /* 0x000fc800078e00ff */
[C---:B------:R-:W-:Y:S02]  /*c990*/  IMAD R14, R12.reuse, R3, R14 ;  /* 0x000000030c0e7224 */ /* 0x040fe400078e020e */
[----:B------:R-:W-:Y:S02]  /*c9a0*/  IMAD.MOV R4, RZ, RZ, -R4 ;  /* 0x000000ffff047224 */ /* 0x000fe400078e0a04 */
[----:B------:R-:W-:Y:S01]  /*c9b0*/  @!P5 IMAD.IADD R7, R7, 0x1, -R12 ;  /* 0x000000010707d824 */ /* 0x000fe200078e0a0c */
[C---:B------:R-:W-:Y:S01]  /*c9c0*/  ISETP.GT.U32.AND P5, PT, R12.reuse, R14, PT ;  /* 0x0000000e0c00720c */ /* 0x040fe20003fa4070 */
[C---:B------:R-:W-:Y:S02]  /*c9d0*/  IMAD R16, R12.reuse, R4, R16 ;  /* 0x000000040c107224 */ /* 0x040fe400078e0210 */
[----:B------:R-:W-:Y:S01]  /*c9e0*/  @!P3 IMAD.MOV R11, RZ, RZ, -R11 ;  /* 0x000000ffff0bb224 */ /* 0x000fe200078e0a0b */
[----:B------:R-:W-:Y:S01]  /*c9f0*/  ISETP.GE.AND P3, PT, R5, RZ, PT ;  /* 0x000000ff0500720c */ /* 0x000fe20003f66270 */
[----:B------:R-:W-:Y:S01]  /*ca00*/  @!P4 IMAD.MOV R8, RZ, RZ, -R8 ;  /* 0x000000ffff08c224 */ /* 0x000fe200078e0a08 */
[----:B------:R-:W-:Y:S01]  /*ca10*/  ISETP.GT.U32.AND P4, PT, R12, R6, PT ;  /* 0x000000060c00720c */ /* 0x000fe20003f84070 */
[C---:B------:R-:W-:Y:S01]  /*ca20*/  VIADD R5, R23.reuse, 0x11b ;  /* 0x0000011b17057836 */ /* 0x040fe20000000000 */
[----:B------:R0:W-:Y:S01]  /*ca30*/  STL [R1+0x494], R11 ;  /* 0x0004940b01007387 */ /* 0x0001e20000100800 */
[--C-:B------:R-:W-:Y:S01]  /*ca40*/  @!P6 IMAD.IADD R10, R10, 0x1, -R12.reuse ;  /* 0x000000010a0ae824 */ /* 0x100fe200078e0a0c */
[----:B------:R-:W-:Y:S01]  /*ca50*/  ISETP.GT.U32.AND P6, PT, R12, R16, PT ;  /* 0x000000100c00720c */ /* 0x000fe20003fc4070 */
[C---:B------:R-:W-:Y:S01]  /*ca60*/  VIADD R3, R23.reuse, 0x11a ;  /* 0x0000011a17037836 */ /* 0x040fe20000000000 */
[----:B------:R-:W-:Y:S01]  /*ca70*/  IABS R17, R5 ;  /* 0x0000000500117213 */ /* 0x000fe20000000000 */
[----:B------:R-:W-:Y:S01]  /*ca80*/  VIADD R4, R23, 0x119 ;  /* 0x0000011917047836 */ /* 0x000fe20000000000 */
[----:B------:R2:W-:Y:S01]  /*ca90*/  STL [R1+0x498], R8 ;  /* 0x0004980801007387 */ /* 0x0005e20000100800 */
[----:B------:R-:W-:Y:S01]  /*caa0*/  @!P5 IMAD.IADD R14, R14, 0x1, -R12 ;  /* 0x000000010e0ed824 */ /* 0x000fe200078e0a0c */
[----:B------:R-:W-:Y:S01]  /*cab0*/  ISETP.GE.AND P5, PT, R9, RZ, PT ;  /* 0x000000ff0900720c */ /* 0x000fe20003fa6270 */
[----:B-1----:R-:W-:Y:S01]  /*cac0*/  IMAD.HI.U32 R18, R0, R17, RZ ;  /* 0x0000001100127227 */ /* 0x002fe200078e00ff */
[----:B------:R-:W-:-:S03]  /*cad0*/  IABS R15, R4 ;  /* 0x00000004000f7213 */ /* 0x000fc60000000000 */
[----:B0-----:R-:W-:Y:S02]  /*cae0*/  IMAD.MOV.U32 R11, RZ, RZ, R7 ;  /* 0x000000ffff0b7224 */ /* 0x001fe400078e0007 */
[----:B------:R-:W-:Y:S01]  /*caf0*/  @!P4 IMAD.IADD R6, R6, 0x1, -R12 ;  /* 0x000000010606c824 */ /* 0x000fe200078e0a0c */
[----:B--2---:R-:W-:Y:S01]  /*cb00*/  IABS R8, R3 ;  /* 0x0000000300087213 */ /* 0x004fe20000000000 */
[----:B------:R-:W-:Y:S01]  /*cb10*/  @!P1 IMAD.MOV R11, RZ, RZ, -R11 ;  /* 0x000000ffff0b9224 */ /* 0x000fe200078e0a0b */
[----:B------:R-:W-:Y:S01]  /*cb20*/  ISETP.GE.AND P4, PT, R13, RZ, PT ;  /* 0x000000ff0d00720c */ /* 0x000fe20003f86270 */
[----:B------:R-:W-:Y:S01]  /*cb30*/  IMAD.MOV R18, RZ, RZ, -R18 ;  /* 0x000000ffff127224 */ /* 0x000fe200078e0a12 */
[----:B------:R-:W-:Y:S01]  /*cb40*/  ISETP.GT.U32.AND P1, PT, R12, R14, PT ;  /* 0x0000000e0c00720c */ /* 0x000fe20003f24070 */
[----:B------:R-:W-:Y:S01]  /*cb50*/  IMAD.HI.U32 R13, R0, R8, RZ ;  /* 0x00000008000d7227 */ /* 0x000fe200078e00ff */
[----:B------:R0:W-:Y:S03]  /*cb60*/  STL [R1+0x48c], R11 ;  /* 0x00048c0b01007387 */ /* 0x0001e60000100800 */
[----:B------:R-:W-:-:S02]  /*cb70*/  @!P6 IMAD.IADD R16, R16, 0x1, -R12 ;  /* 0x000000011010e824 */ /* 0x000fc400078e0a0c */
[----:B------:R-:W-:Y:S02]  /*cb80*/  IMAD.MOV.U32 R7, RZ, RZ, R15 ;  /* 0x000000ffff077224 */ /* 0x000fe400078e000f */
[C---:B------:R-:W-:Y:S01]  /*cb90*/  IMAD R9, R12.reuse, R18, R17 ;  /* 0x000000120c097224 */ /* 0x040fe200078e0211 */
[----:B------:R-:W-:Y:S01]  /*cba0*/  ISETP.GT.U32.AND P6, PT, R12, R16, PT ;  /* 0x000000100c00720c */ /* 0x000fe20003fc4070 */
[----:B------:R-:W-:Y:S02]  /*cbb0*/  IMAD.MOV R15, RZ, RZ, -R13 ;  /* 0x000000ffff0f7224 */ /* 0x000fe400078e0a0d */
[----:B------:R-:W-:-:S04]  /*cbc0*/  IMAD.HI.U32 R13, R0, R7, RZ ;  /* 0x00000007000d7227 */ /* 0x000fc800078e00ff */
        /* <DEDUP_REMOVED lines=8> */
[----:B------:R-:W-:Y:S01]  /*cc50*/  @!P2 IMAD.MOV R6, RZ, RZ, -R6 ;  /* 0x000000ffff06a224 */ /* 0x000fe200078e0a06 */
[----:B------:R-:W-:Y:S01]  /*cc60*/  ISETP.GE.AND P2, PT, R5, RZ, PT ;  /* 0x000000ff0500720c */ /* 0x000fe20003f46270 */
[----:B------:R-:W-:Y:S01]  /*cc70*/  @!P6 IMAD.IADD R16, R16, 0x1, -R12 ;  /* 0x000000011010e824 */ /* 0x000fe200078e0a0c */
[----:B------:R-:W-:Y:S01]  /*cc80*/  ISETP.GT.U32.AND P6, PT, R12, R7, PT ;  /* 0x000000070c00720c */ /* 0x000fe20003fc4070 */
[----:B------:R-:W-:Y:S01]  /*cc90*/  IMAD.MOV.U32 R17, RZ, RZ, R14 ;  /* 0x000000ffff117224 */ /* 0x000fe200078e000e */
[----:B------:R2:W-:Y:S01]  /*cca0*/  STL [R1+0x484], R6 ;  /* 0x0004840601007387 */ /* 0x0005e20000100800 */
[----:B------:R-:W-:Y:S01]  /*ccb0*/  @!P3 IMAD.IADD R9, R9, 0x1, -R12 ;  /* 0x000000010909b824 */ /* 0x000fe200078e0a0c */
[----:B------:R-:W-:Y:S01]  /*ccc0*/  IABS R5, R19 ;  /* 0x0000001300057213 */ /* 0x000fe20000000000 */
[----:B0-----:R-:W-:Y:S01]  /*ccd0*/  IMAD.MOV.U32 R11, RZ, RZ, R16 ;  /* 0x000000ffff0b7224 */ /* 0x001fe200078e0010 */
[----:B------:R-:W-:Y:S01]  /*cce0*/  ISETP.GE.AND P3, PT, R3, RZ, PT ;  /* 0x000000ff0300720c */ /* 0x000fe20003f66270 */
[----:B------:R-:W-:Y:S01]  /*ccf0*/  @!P1 IMAD.IADD R8, R8, 0x1, -R12 ;  /* 0x0000000108089824 */ /* 0x000fe200078e0a0c */
[----:B------:R-:W-:Y:S01]  /*cd00*/  ISETP.GT.U32.AND P1, PT, R12, R9, PT ;  /* 0x000000090c00720c */ /* 0x000fe20003f24070 */
[----:B-1----:R-:W-:-:S02]  /*cd10*/  VIADD R10, R23, 0x116 ;  /* 0x00000116170a7836 */ /* 0x002fc40000000000 */
[----:B------:R-:W-:Y:S01]  /*cd20*/  @!P4 IMAD.MOV R17, RZ, RZ, -R17 ;  /* 0x000000ffff11c224 */ /* 0x000fe200078e0a11 */
[----:B------:R-:W-:Y:S01]  /*cd30*/  ISETP.GT.U32.AND P4, PT, R12, R8, PT ;  /* 0x000000080c00720c */ /* 0x000fe20003f84070 */
[----:B--2---:R-:W-:Y:S01]  /*cd40*/  VIADD R6, R23, 0x118 ;  /* 0x0000011817067836 */ /* 0x004fe20000000000 */
[----:B------:R-:W-:Y:S01]  /*cd50*/  IABS R15, R10 ;  /* 0x0000000a000f7213 */ /* 0x000fe20000000000 */
[----:B------:R-:W-:Y:S01]  /*cd60*/  @!P6 IMAD.IADD R7, R7, 0x1, -R12 ;  /* 0x000000010707e824 */ /* 0x000fe200078e0a0c */
[----:B------:R0:W-:Y:S01]  /*cd70*/  STL [R1+0x480], R17 ;  /* 0x0004801101007387 */ /* 0x0001e20000100800 */
[----:B------:R-:W-:Y:S01]  /*cd80*/  @!P5 IMAD.MOV R11, RZ, RZ, -R11 ;  /* 0x000000ffff0bd224 */ /* 0x000fe200078e0a0b */
[----:B------:R-:W-:Y:S01]  /*cd90*/  IABS R13, R6 ;  /* 0x00000006000d7213 */ /* 0x000fe20000000000 */
[----:B------:R-:W-:Y:S01]  /*cda0*/  IMAD.HI.U32 R14, R0, R5, RZ ;  /* 0x00000005000e7227 */ /* 0x000fe200078e00ff */
[----:B------:R-:W-:Y:S02]  /*cdb0*/  ISETP.GE.AND P5, PT, R4, RZ, PT ;  /* 0x000000ff0400720c */ /* 0x000fe40003fa6270 */
[----:B------:R-:W-:Y:S01]  /*cdc0*/  ISETP.GT.U32.AND P6, PT, R12, R7, PT ;  /* 0x000000070c00720c */ /* 0x000fe20003fc4070 */
[----:B------:R-:W-:Y:S01]  /*cdd0*/  IMAD.HI.U32 R3, R0, R13, RZ ;  /* 0x0000000d00037227 */ /* 0x000fe200078e00ff */
[----:B------:R1:W-:Y:S03]  /*cde0*/  STL [R1+0x47c], R11 ;  /* 0x00047c0b01007387 */ /* 0x0003e60000100800 */
[----:B------:R-:W-:-:S02]  /*cdf0*/  IMAD.MOV.U32 R4, RZ, RZ, R15 ;  /* 0x000000ffff047224 */ /* 0x000fc400078e000f */
[----:B------:R-:W-:Y:S02]  /*ce00*/  IMAD.MOV R15, RZ, RZ, -R3 ;  /* 0x000000ffff0f7224 */ /* 0x000fe400078e0a03 */
[----:B------:R-:W-:Y:S01]  /*ce10*/  @!P1 IMAD.IADD R9, R9, 0x1, -R12 ;  /* 0x0000000109099824 */ /* 0x000fe200078e0a0c */
[----:B------:R-:W-:Y:S01]  /*ce20*/  ISETP.GE.AND P1, PT, R6, RZ, PT ;  /* 0x000000ff0600720c */ /* 0x000fe20003f26270 */
[----:B------:R-:W-:Y:S02]  /*ce30*/  IMAD.MOV R3, RZ, RZ, -R14 ;  /* 0x000000ffff037224 */ /* 0x000fe400078e0a0e */
[C---:B------:R-:W-:Y:S02]  /*ce40*/  IMAD R6, R12.reuse, R15, R13 ;  /* 0x0000000f0c067224 */ /* 0x040fe400078e020d */
[----:B------:R-:W-:Y:S02]  /*ce50*/  IMAD R5, R12, R3, R5 ;  /* 0x000000030c057224 */ /* 0x000fe400078e0205 */
[----:B------:R-:W-:Y:S01]  /*ce60*/  @!P4 IMAD.IADD R8, R8, 0x1, -R12 ;  /* 0x000000010808c824 */ /* 0x000fe200078e0a0c */
[----:B------:R-:W-:Y:S01]  /*ce70*/  ISETP.GT.U32.AND P4, PT, R12, R6, PT ;  /* 0x000000060c00720c */ /* 0x000fe20003f84070 */
[----:B------:R-:W-:-:S04]  /*ce80*/  IMAD.HI.U32 R15, R0, R4, RZ ;  /* 0x00000004000f7227 */ /* 0x000fc800078e00ff */
[----:B------:R-:W-:Y:S01]  /*ce90*/  @!P6 IMAD.IADD R7, R7, 0x1, -R12 ;  /* 0x000000010707e824 */ /* 0x000fe200078e0a0c */
[C---:B------:R-:W-:Y:S01]  /*cea0*/  ISETP.GT.U32.AND P6, PT, R12.reuse, R5, PT ;  /* 0x000000050c00720c */ /* 0x040fe20003fc4070 */
[C---:B------:R-:W-:Y:S02]  /*ceb0*/  VIADD R13, R23.reuse, 0x115 ;  /* 0x00000115170d7836 */ /* 0x040fe40000000000 */
[----:B------:R-:W-:Y:S02]  /*cec0*/  IMAD.MOV R15, RZ, RZ, -R15 ;  /* 0x000000ffff0f7224 */ /* 0x000fe400078e0a0f */
[----:B------:R-:W-:Y:S01]  /*ced0*/  VIADD R14, R23, 0x114 ;  /* 0x00000114170e7836 */ /* 0x000fe20000000000 */
[----:B------:R-:W-:Y:S01]  /*cee0*/  IABS R3, R13 ;  /* 0x0000000d00037213 */ /* 0x000fe20000000000 */
[----:B------:R-:W-:Y:S02]  /*cef0*/  IMAD R4, R12, R15, R4 ;  /* 0x0000000f0c047224 */ /* 0x000fe400078e0204 */
[----:B------:R-:W-:Y:S01]  /*cf00*/  @!P4 IMAD.IADD R6, R6, 0x1, -R12 ;  /* 0x000000010606c824 */ /* 0x000fe200078e0a0c */
[----:B0-----:R-:W-:Y:S01]  /*cf10*/  IABS R17, R14 ;  /* 0x0000000e00117213 */ /* 0x001fe20000000000 */
[----:B------:R-:W-:Y:S01]  /*cf20*/  IMAD.MOV.U32 R22, RZ, RZ, R9 ;  /* 0x000000ffff167224 */ /* 0x000fe200078e0009 */
[----:B------:R-:W-:Y:S01]  /*cf30*/  ISETP.GT.U32.AND P4, PT, R12, R4, PT ;  /* 0x000000040c00720c */ /* 0x000fe20003f84070 */
[----:B------:R-:W-:-:S04]  /*cf40*/  IMAD.HI.U32 R20, R0, R3, RZ ;  /* 0x0000000300147227 */ /* 0x000fc800078e00ff */
[----:B------:R-:W-:Y:S01]  /*cf50*/  @!P6 IMAD.IADD R5, R5, 0x1, -R12 ;  /* 0x000000010505e824 */ /* 0x000fe200078e0a0c */
[----:B------:R-:W-:Y:S01]  /*cf60*/  ISETP.GE.AND P6, PT, R19, RZ, PT ;  /* 0x000000ff1300720c */ /* 0x000fe20003fc6270 */
[----:B------:R-:W-:Y:S01]  /*cf70*/  @!P2 IMAD.MOV R22, RZ, RZ, -R22 ;  /* 0x000000ffff16a224 */ /* 0x000fe200078e0a16 */
[----:B------:R-:W-:Y:S01]  /*cf80*/  ISETP.GT.U32.AND P2, PT, R12, R6, PT ;  /* 0x000000060c00720c */ /* 0x000fe20003f44070 */
[----:B------:R-:W-:Y:S02]  /*cf90*/  IMAD.MOV R20, RZ, RZ, -R20 ;  /* 0x000000ffff147224 */ /* 0x000fe400078e0a14 */
[----:B------:R-:W-:Y:S01]  /*cfa0*/  IMAD.HI.U32 R19, R0, R17, RZ ;  /* 0x0000001100137227 */ /* 0x000fe200078e00ff */
[----:B------:R-:W-:Y:S03]  /*cfb0*/  STL [R1+0x474], R22 ;  /* 0x0004741601007387 */ /* 0x000fe60000100800 */
[----:B------:R-:W-:-:S02]  /*cfc0*/  IMAD R3, R12, R20, R3 ;  /* 0x000000140c037224 */ /* 0x000fc400078e0203 */
[----:B------:R-:W-:Y:S02]  /*cfd0*/  IMAD.MOV R19, RZ, RZ, -R19 ;  /* 0x000000ffff137224 */ /* 0x000fe400078e0a13 */
[----:B-1----:R-:W-:Y:S02]  /*cfe0*/  IMAD.MOV.U32 R11, RZ, RZ, R8 ;  /* 0x000000ffff0b7224 */ /* 0x002fe400078e0008 */
[C---:B------:R-:W-:Y:S02]  /*cff0*/  VIADD R16, R23.reuse, 0x112 ;  /* 0x0000011217107836 */ /* 0x040fe40000000000 */
[C---:B------:R-:W-:Y:S02]  /*d000*/  IMAD R17, R12.reuse, R19, R17 ;  /* 0x000000130c117224 */ /* 0x040fe400078e0211 */
[----:B------:R-:W-:Y:S01]  /*d010*/  @!P5 IMAD.MOV R7, RZ, RZ, -R7 ;  /* 0x000000ffff07d224 */ /* 0x000fe200078e0a07 */
[----:B------:R-:W-:Y:S01]  /*d020*/  ISETP.GT.U32.AND P5, PT, R12, R3, PT ;  /* 0x000000030c00720c */ /* 0x000fe20003fa4070 */
[----:B------:R-:W-:Y:S01]  /*d030*/  @!P3 IMAD.MOV R11, RZ, RZ, -R11 ;  /* 0x000000ffff0bb224 */ /* 0x000fe200078e0a0b */
[----:B------:R-:W-:Y:S01]  /*d040*/  IABS R20, R16 ;  /* 0x0000001000147213 */ /* 0x000fe20000000000 */
[--C-:B------:R-:W-:Y:S01]  /*d050*/  @!P4 IMAD.IADD R4, R4, 0x1, -R12.reuse ;  /* 0x000000010404c824 */ /* 0x100fe200078e0a0c */
[----:B------:R-:W-:Y:S01]  /*d060*/  ISETP.GT.U32.AND P4, PT, R12, R5, PT ;  /* 0x000000050c00720c */ /* 0x000fe20003f84070 */
[C---:B------:R-:W-:Y:S01]  /*d070*/  VIADD R15, R23.reuse, 0x113 ;  /* 0x00000113170f7836 */ /* 0x040fe20000000000 */
[----:B------:R-:W-:Y:S01]  /*d080*/  STL [R1+0x470], R11 ;  /* 0x0004700b01007387 */ /* 0x000fe20000100800 */
[--C-:B------:R-:W-:Y:S01]  /*d090*/  @!P2 IMAD.IADD R6, R6, 0x1, -R12.reuse ;  /* 0x000000010606a824 */ /* 0x100fe200078e0a0c */
[C---:B------:R-:W-:Y:S01]  /*d0a0*/  ISETP.GT.U32.AND P2, PT, R12.reuse, R17, PT ;  /* 0x000000110c00720c */ /* 0x040fe20003f44070 */
[C---:B------:R-:W-:Y:S01]  /*d0b0*/  VIADD R9, R23.reuse, 0x111 ;  /* 0x0000011117097836 */ /* 0x040fe20000000000 */
[----:B------:R0:W-:Y:S01]  /*d0c0*/  STL [R1+0x46c], R7 ;  /* 0x00046c0701007387 */ /* 0x0001e20000100800 */
[----:B------:R-:W-:Y:S01]  /*d0d0*/  IABS R18, R15 ;  /* 0x0000000f00127213 */ /* 0x000fe20000000000 */
[----:B------:R-:W-:Y:S01]  /*d0e0*/  VIADD R8, R23, 0x110 ;  /* 0x0000011017087836 */ /* 0x000fe20000000000 */
[----:B------:R-:W-:Y:S01]  /*d0f0*/  ISETP.GT.U32.AND P3, PT, R12, R4, PT ;  /* 0x000000040c00720c */ /* 0x000fe20003f64070 */
[----:B------:R-:W-:Y:S01]  /*d100*/  @!P5 IMAD.IADD R3, R3, 0x1, -R12 ;  /* 0x000000010303d824 */ /* 0x000fe200078e0a0c */
[----:B------:R-:W-:Y:S01]  /*d110*/  ISETP.GE.AND P5, PT, R13, RZ, PT ;  /* 0x000000ff0d00720c */ /* 0x000fe20003fa6270 */
[----:B------:R-:W-:Y:S01]  /*d120*/  IMAD.HI.U32 R21, R0, R18, RZ ;  /* 0x0000001200157227 */ /* 0x000fe200078e00ff */
[----:B------:R-:W-:-:S03]  /*d130*/  IABS R13, R8 ;  /* 0x00000008000d7213 */ /* 0x000fc60000000000 */
[----:B0-----:R-:W-:-:S04]  /*d140*/  IMAD.HI.U32 R7, R0, R20, RZ ;  /* 0x0000001400077227 */ /* 0x001fc800078e00ff */
[----:B------:R-:W-:Y:S02]  /*d150*/  IMAD.MOV R7, RZ, RZ, -R7 ;  /* 0x000000ffff077224 */ /* 0x000fe400078e0a07 */
[----:B------:R-:W-:Y:S02]  /*d160*/  @!P4 IMAD.IADD R5, R5, 0x1, -R12 ;  /* 0x000000010505c824 */ /* 0x000fe400078e0a0c */
[C---:B------:R-:W-:Y:S02]  /*d170*/  IMAD R7, R12.reuse, R7, R20 ;  /* 0x000000070c077224 */ /* 0x040fe400078e0214 */
[----:B------:R-:W-:Y:S02]  /*d180*/  IMAD.MOV R21, RZ, RZ, -R21 ;  /* 0x000000ffff157224 */ /* 0x000fe400078e0a15 */
[----:B------:R-:W-:Y:S01]  /*d190*/  @!P2 IMAD.IADD R17, R17, 0x1, -R12 ;  /* 0x000000011111a824 */ /* 0x000fe200078e0a0c */
[C---:B------:R-:W-:Y:S01]  /*d1a0*/  ISETP.GT.U32.AND P2, PT, R12.reuse, R3, PT ;  /* 0x000000030c00720c */ /* 0x040fe20003f44070 */
[----:B------:R-:W-:Y:S01]  /*d1b0*/  @!P6 IMAD.MOV R5, RZ, RZ, -R5 ;  /* 0x000000ffff05e224 */ /* 0x000fe200078e0a05 */
[C---:B------:R-:W-:Y:S01]  /*d1c0*/  ISETP.GT.U32.AND P6, PT, R12.reuse, R7, PT ;  /* 0x000000070c00720c */ /* 0x040fe20003fc4070 */
[----:B------:R-:W-:-:S02]  /*d1d0*/  IMAD R18, R12, R21, R18 ;  /* 0x000000150c127224 */ /* 0x000fc400078e0212 */
[----:B------:R-:W-:Y:S01]  /*d1e0*/  @!P3 IMAD.IADD R4, R4, 0x1, -R12 ;  /* 0x000000010404b824 */ /* 0x000fe200078e0a0c */
[----:B------:R-:W-:Y:S01]  /*d1f0*/  ISETP.GE.AND P3, PT, R10, RZ, PT ;  /* 0x000000ff0a00720c */ /* 0x000fe20003f66270 */
[----:B------:R-:W-:Y:S01]  /*d200*/  IMAD.MOV.U32 R11, RZ, RZ, R6 ;  /* 0x000000ffff0b7224 */ /* 0x000fe200078e0006 */
[----:B------:R-:W-:Y:S01]  /*d210*/  IABS R10, R9 ;  /* 0x00000009000a7213 */ /* 0x000fe20000000000 */
[----:B------:R-:W-:Y:S01]  /*d220*/  IMAD.MOV.U32 R6, RZ, RZ, R4 ;  /* 0x000000ffff067224 */ /* 0x000fe200078e0004 */
[C---:B------:R-:W-:Y:S01]  /*d230*/  ISETP.GT.U32.AND P4, PT, R12.reuse, R18, PT ;  /* 0x000000120c00720c */ /* 0x040fe20003f84070 */
[----:B------:R-:W-:Y:S01]  /*d240*/  @!P1 IMAD.MOV R11, RZ, RZ, -R11 ;  /* 0x000000ffff0b9224 */ /* 0x000fe200078e0a0b */
[----:B------:R-:W-:Y:S01]  /*d250*/  ISETP.GT.U32.AND P1, PT, R12, R17, PT ;  /* 0x000000110c00720c */ /* 0x000fe20003f24070 */
[----:B------:R-:W-:-:S03]  /*d260*/  IMAD.HI.U32 R4, R0, R10, RZ ;  /* 0x0000000a00047227 */ /* 0x000fc600078e00ff */
[----:B------:R0:W-:Y:S01]  /*d270*/  STL [R1+0x460], R11 ;  /* 0x0004600b01007387 */ /* 0x0001e20000100800 */
[----:B------:R-:W-:Y:S01]  /*d280*/  @!P2 IMAD.IADD R3, R3, 0x1, -R12 ;  /* 0x000000010303a824 */ /* 0x000fe200078e0a0c */
[----:B------:R-:W-:Y:S01]  /*d290*/  ISETP.GE.AND P2, PT, R15, RZ, PT ;  /* 0x000000ff0f00720c */ /* 0x000fe20003f46270 */
[----:B------:R-:W-:Y:S01]  /*d2a0*/  IMAD.MOV R4, RZ, RZ, -R4 ;  /* 0x000000ffff047224 */ /* 0x000fe200078e0a04 */
[----:B------:R-:W-:Y:S01]  /*d2b0*/  STL [R1+0x45c], R5 ;  /* 0x00045c0501007387 */ /* 0x000fe20000100800 */
[----:B------:R-:W-:Y:S02]  /*d2c0*/  @!P6 IMAD.IADD R7, R7, 0x1, -R12 ;  /* 0x000000010707e824 */ /* 0x000fe400078e0a0c */
[----:B------:R-:W-:Y:S02]  /*d2d0*/  IMAD R10, R12, R4, R10 ;  /* 0x000000040c0a7224 */ /* 0x000fe400078e020a */
[----:B------:R-:W-:Y:S01]  /*d2e0*/  @!P4 IMAD.IADD R18, R18, 0x1, -R12 ;  /* 0x000000011212c824 */ /* 0x000fe200078e0a0c */
[----:B------:R-:W-:Y:S01]  /*d2f0*/  ISETP.GT.U32.AND P6, PT, R12, R7, PT ;  /* 0x000000070c00720c */ /* 0x000fe20003fc4070 */
[----:B0-----:R-:W-:-:S02]  /*d300*/  IMAD.MOV.U32 R11, RZ, RZ, R3 ;  /* 0x000000ffff0b7224 */ /* 0x001fc400078e0003 */
[----:B------:R-:W-:Y:S01]  /*d310*/  IMAD.HI.U32 R15, R0, R13, RZ ;  /* 0x0000000d000f7227 */ /* 0x000fe200078e00ff */
[----:B------:R-:W-:-:S03]  /*d320*/  ISETP.GT.U32.AND P4, PT, R12, R18, PT ;  /* 0x000000120c00720c */ /* 0x000fc60003f84070 */
[----:B------:R-:W-:Y:S01]  /*d330*/  @!P5 IMAD.MOV R11, RZ, RZ, -R11 ;  /* 0x000000ffff0bd224 */ /* 0x000fe200078e0a0b */
[----:B------:R-:W-:Y:S01]  /*d340*/  ISETP.GT.U32.AND P5, PT, R12, R10, PT ;  /* 0x0000000a0c00720c */ /* 0x000fe20003fa4070 */
[----:B------:R-:W-:Y:S01]  /*d350*/  @!P3 IMAD.MOV R6, RZ, RZ, -R6 ;  /* 0x000000ffff06b224 */ /* 0x000fe200078e0a06 */
[----:B------:R-:W-:Y:S01]  /*d360*/  ISETP.GE.AND P3, PT, R14, RZ, PT ;  /* 0x000000ff0e00720c */ /* 0x000fe20003f66270 */
[----:B------:R-:W-:Y:S02]  /*d370*/  IMAD.MOV R15, RZ, RZ, -R15 ;  /* 0x000000ffff0f7224 */ /* 0x000fe400078e0a0f */
[--C-:B------:R-:W-:Y:S01]  /*d380*/  @!P1 IMAD.IADD R17, R17, 0x1, -R12.reuse ;  /* 0x0000000111119824 */ /* 0x100fe200078e0a0c */
[----:B------:R0:W-:Y:S01]  /*d390*/  STL [R1+0x458], R6 ;  /* 0x0004580601007387 */ /* 0x0001e20000100800 */
[----:B------:R-:W-:Y:S01]  /*d3a0*/  IMAD R15, R12, R15, R13 ;  /* 0x0000000f0c0f7224 */ /* 0x000fe200078e020d */
[----:B------:R-:W-:Y:S01]  /*d3b0*/  ISETP.GE.AND P1, PT, R16, RZ, PT ;  /* 0x000000ff1000720c */ /* 0x000fe20003f26270 */
[----:B------:R-:W-:Y:S01]  /*d3c0*/  VIADD R4, R23, 0x10f ;  /* 0x0000010f17047836 */ /* 0x000fe20000000000 */
[----:B------:R-:W-:Y:S01]  /*d3d0*/  STL [R1+0x420], R11 ;  /* 0x0004200b01007387 */ /* 0x000fe20000100800 */
[--C-:B------:R-:W-:Y:S01]  /*d3e0*/  @!P6 IMAD.IADD R7, R7, 0x1, -R12.reuse ;  /* 0x000000010707e824 */ /* 0x100fe200078e0a0c */
[----:B------:R-:W-:Y:S01]  /*d3f0*/  ISETP.GT.U32.AND P6, PT, R12, R15, PT ;  /* 0x0000000f0c00720c */ /* 0x000fe20003fc4070 */
[--C-:B------:R-:W-:Y:S01]  /*d400*/  @!P5 IMAD.IADD R10, R10, 0x1, -R12.reuse ;  /* 0x000000010a0ad824 */ /* 0x100fe200078e0a0c */
[----:B------:R-:W-:Y:S01]  /*d410*/  IABS R14, R4 ;  /* 0x00000004000e7213 */ /* 0x000fe20000000000 */
[----:B------:R-:W-:Y:S01]  /*d420*/  @!P4 IMAD.IADD R18, R18, 0x1, -R12 ;  /* 0x000000011212c824 */ /* 0x000fe200078e0a0c */
[----:B------:R-:W-:Y:S01]  /*d430*/  ISETP.GE.AND P4, PT, R9, RZ, PT ;  /* 0x000000ff0900720c */ /* 0x000fe20003f86270 */
[----:B0-----:R-:W-:Y:S01]  /*d440*/  IMAD.MOV.U32 R6, RZ, RZ, R17 ;  /* 0x000000ffff067224 */ /* 0x001fe200078e0011 */
[----:B------:R-:W-:Y:S01]  /*d450*/  ISETP.GT.U32.AND P5, PT, R12, R10, PT ;  /* 0x0000000a0c00720c */ /* 0x000fe20003fa4070 */
[----:B------:R-:W-:-:S04]  /*d460*/  IMAD.HI.U32 R3, R0, R14, RZ ;  /* 0x0000000e00037227 */ /* 0x000fc800078e00ff */
[----:B------:R-:W-:Y:S01]  /*d470*/  @!P3 IMAD.MOV R6, RZ, RZ, -R6 ;  /* 0x000000ffff06b224 */ /* 0x000fe200078e0a06 */
[----:B------:R-:W-:Y:S01]  /*d480*/  ISETP.GE.AND P3, PT, R8, RZ, PT ;  /* 0x000000ff0800720c */ /* 0x000fe20003f66270 */
[----:B------:R-:W-:Y:S02]  /*d490*/  IMAD.MOV.U32 R5, RZ, RZ, R18 ;  /* 0x000000ffff057224 */ /* 0x000fe400078e0012 */
[----:B------:R-:W-:Y:S01]  /*d4a0*/  IMAD.MOV.U32 R8, RZ, RZ, R7 ;  /* 0x000000ffff087224 */ /* 0x000fe200078e0007 */
[----:B------:R0:W-:Y:S01]  /*d4b0*/  STL [R1+0x424], R6 ;  /* 0x0004240601007387 */ /* 0x0001e20000100800 */
[----:B------:R-:W-:Y:S02]  /*d4c0*/  IMAD.MOV R7, RZ, RZ, -R3 ;  /* 0x000000ffff077224 */ /* 0x000fe400078e0a03 */
[----:B------:R-:W-:Y:S01]  /*d4d0*/  @!P2 IMAD.MOV R5, RZ, RZ, -R5 ;  /* 0x000000ffff05a224 */ /* 0x000fe200078e0a05 */
[----:B------:R-:W-:Y:S01]  /*d4e0*/  ISETP.GE.AND P2, PT, R4, RZ, PT ;  /* 0x000000ff0400720c */ /* 0x000fe20003f46270 */
[----:B------:R-:W-:-:S02]  /*d4f0*/  @!P6 IMAD.IADD R15, R15, 0x1, -R12 ;  /* 0x000000010f0fe824 */ /* 0x000fc400078e0a0c */
[----:B------:R-:W-:Y:S01]  /*d500*/  IMAD R14, R12, R7, R14 ;  /* 0x000000070c0e7224 */ /* 0x000fe200078e020e */
[----:B------:R1:W-:Y:S01]  /*d510*/  STL [R1+0x428], R5 ;  /* 0x0004280501007387 */ /* 0x0003e20000100800 */
[----:B------:R-:W-:Y:S01]  /*d520*/  @!P5 IMAD.IADD R10, R10, 0x1, -R12 ;  /* 0x000000010a0ad824 */ /* 0x000fe200078e0a0c */
[C---:B------:R-:W-:Y:S01]  /*d530*/  ISETP.GT.U32.AND P6, PT, R12.reuse, R15, PT ;  /* 0x0000000f0c00720c */ /* 0x040fe20003fc4070 */
[C---:B0-----:R-:W-:Y:S01]  /*d540*/  VIADD R6, R23.reuse, 0x10e ;  /* 0x0000010e17067836 */ /* 0x041fe20000000000 */
[----:B------:R-:W-:Y:S01]  /*d550*/  ISETP.GT.U32.AND P5, PT, R12, R14, PT ;  /* 0x0000000e0c00720c */ /* 0x000fe20003fa4070 */
[----:B------:R-:W-:Y:S02]  /*d560*/  @!P1 IMAD.MOV R8, RZ, RZ, -R8 ;  /* 0x000000ffff089224 */ /* 0x000fe400078e0a08 */
[C---:B------:R-:W-:Y:S01]  /*d570*/  VIADD R13, R23.reuse, 0x10b ;  /* 0x0000010b170d7836 */ /* 0x040fe20000000000 */
[----:B------:R-:W-:Y:S01]  /*d580*/  IABS R4, R6 ;  /* 0x0000000600047213 */ /* 0x000fe20000000000 */
[----:B------:R-:W-:Y:S01]  /*d590*/  IMAD.MOV.U32 R11, RZ, RZ, R10 ;  /* 0x000000ffff0b7224 */ /* 0x000fe200078e000a */
[----:B------:R-:W-:Y:S01]  /*d5a0*/  ISETP.GE.AND P1, PT, R6, RZ, PT ;  /* 0x000000ff0600720c */ /* 0x000fe20003f26270 */
[----:B-1----:R-:W-:Y:S01]  /*d5b0*/  VIADD R5, R23, 0x10d ;  /* 0x0000010d17057836 */ /* 0x002fe20000000000 */
[----:B------:R0:W-:Y:S01]  /*d5c0*/  STL [R1+0x454], R8 ;  /* 0x0004540801007387 */ /* 0x0001e20000100800 */
[----:B------:R-:W-:Y:S01]  /*d5d0*/  IMAD.HI.U32 R3, R0, R4, RZ ;  /* 0x0000000400037227 */ /* 0x000fe200078e00ff */
[----:B------:R-:W-:-:S02]  /*d5e0*/  IABS R16, R13 ;  /* 0x0000000d00107213 */ /* 0x000fc40000000000 */
[----:B------:R-:W-:Y:S01]  /*d5f0*/  IABS R9, R5 ;  /* 0x0000000500097213 */ /* 0x000fe20000000000 */
[----:B------:R-:W-:Y:S02]  /*d600*/  IMAD.MOV R3, RZ, RZ, -R3 ;  /* 0x000000ffff037224 */ /* 0x000fe400078e0a03 */
[----:B------:R-:W-:Y:S02]  /*d610*/  VIADD R6, R23, 0x10c ;  /* 0x0000010c17067836 */ /* 0x000fe40000000000 */
[----:B------:R-:W-:Y:S02]  /*d620*/  IMAD R4, R12, R3, R4 ;  /* 0x000000030c047224 */ /* 0x000fe400078e0204 */
[----:B0-----:R-:W-:Y:S01]  /*d630*/  IMAD.HI.U32 R8, R0, R9, RZ ;  /* 0x0000000900087227 */ /* 0x001fe200078e00ff */
[----:B------:R-:W-:-:S03]  /*d640*/  IABS R7, R6 ;  /* 0x0000000600077213 */ /* 0x000fc60000000000 */
[----:B------:R-:W-:Y:S01]  /*d650*/  @!P6 IMAD.IADD R15, R15, 0x1, -R12 ;  /* 0x000000010f0fe824 */ /* 0x000fe200078e0a0c */
[----:B------:R-:W-:Y:S01]  /*d660*/  ISETP.GT.U32.AND P6, PT, R12, R4, PT ;  /* 0x000000040c00720c */ /* 0x000fe20003fc4070 */
[----:B------:R-:W-:Y:S02]  /*d670*/  IMAD.MOV R8, RZ, RZ, -R8 ;  /* 0x000000ffff087224 */ /* 0x000fe400078e0a08 */
[----:B------:R-:W-:Y:S02]  /*d680*/  @!P5 IMAD.IADD R14, R14, 0x1, -R12 ;  /* 0x000000010e0ed824 */ /* 0x000fe400078e0a0c */
[C---:B------:R-:W-:Y:S02]  /*d690*/  IMAD R9, R12.reuse, R8, R9 ;  /* 0x000000080c097224 */ /* 0x040fe400078e0209 */
[----:B------:R-:W-:Y:S01]  /*d6a0*/  IMAD.MOV.U32 R10, RZ, RZ, R16 ;  /* 0x000000ffff0a7224 */ /* 0x000fe200078e0010 */
[----:B------:R-:W-:Y:S01]  /*d6b0*/  ISETP.GT.U32.AND P5, PT, R12, R14, PT ;  /* 0x0000000e0c00720c */ /* 0x000fe20003fa4070 */
[----:B------:R-:W-:-:S04]  /*d6c0*/  IMAD.HI.U32 R16, R0, R7, RZ ;  /* 0x0000000700107227 */ /* 0x000fc800078e00ff */
[----:B------:R-:W-:Y:S01]  /*d6d0*/  @!P4 IMAD.MOV R11, RZ, RZ, -R11 ;  /* 0x000000ffff0bc224 */ /* 0x000fe200078e0a0b */
[----:B------:R-:W-:Y:S01]  /*d6e0*/  ISETP.GT.U32.AND P4, PT, R12, R9, PT ;  /* 0x000000090c00720c */ /* 0x000fe20003f84070 */
[----:B------:R-:W-:Y:S02]  /*d6f0*/  IMAD.MOV R16, RZ, RZ, -R16 ;  /* 0x000000ffff107224 */ /* 0x000fe400078e0a10 */
[--C-:B------:R-:W-:Y:S01]  /*d700*/  @!P6 IMAD.IADD R4, R4, 0x1, -R12.reuse ;  /* 0x000000010404e824 */ /* 0x100fe200078e0a0c */
[----:B------:R0:W-:Y:S01]  /*d710*/  STL [R1+0x42c], R11 ;  /* 0x00042c0b01007387 */ /* 0x0001e20000100800 */
[C---:B------:R-:W-:Y:S02]  /*d720*/  IMAD R7, R12.reuse, R16, R7 ;  /* 0x000000100c077224 */ /* 0x040fe400078e0207 */
[C---:B------:R-:W-:Y:S01]  /*d730*/  VIADD R3, R23.reuse, 0x10a ;  /* 0x0000010a17037836 */ /* 0x040fe20000000000 */
[----:B------:R-:W-:Y:S01]  /*d740*/  ISETP.GT.U32.AND P6, PT, R12, R4, PT ;  /* 0x000000040c00720c */ /* 0x000fe20003fc4070 */
[--C-:B------:R-:W-:Y:S01]  /*d750*/  @!P5 IMAD.IADD R14, R14, 0x1, -R12.reuse ;  /* 0x000000010e0ed824 */ /* 0x100fe200078e0a0c */
[----:B------:R-:W-:Y:S01]  /*d760*/  ISETP.GT.U32.AND P5, PT, R12, R7, PT ;  /* 0x000000070c00720c */ /* 0x000fe20003fa4070 */
[----:B------:R-:W-:Y:S01]  /*d770*/  VIADD R20, R23, 0x103 ;  /* 0x0000010317147836 */ /* 0x000fe20000000000 */
[----:B------:R-:W-:Y:S01]  /*d780*/  IABS R8, R3 ;  /* 0x0000000300087213 */ /* 0x000fe20000000000 */
[----:B------:R-:W-:-:S02]  /*d790*/  @!P4 IMAD.IADD R9, R9, 0x1, -R12 ;  /* 0x000000010909c824 */ /* 0x000fc400078e0a0c */
[----:B0-----:R-:W-:Y:S02]  /*d7a0*/  IMAD.MOV.U32 R11, RZ, RZ, R15 ;  /* 0x000000ffff0b7224 */ /* 0x001fe400078e000f */
[----:B------:R-:W-:Y:S01]  /*d7b0*/  IMAD.HI.U32 R15, R0, R10, RZ ;  /* 0x0000000a000f7227 */ /* 0x000fe200078e00ff */
[----:B------:R-:W-:-:S03]  /*d7c0*/  ISETP.GT.U32.AND P4, PT, R12, R9, PT ;  /* 0x000000090c00720c */ /* 0x000fc60003f84070 */
[----:B------:R-:W-:Y:S01]  /*d7d0*/  @!P3 IMAD.MOV R11, RZ, RZ, -R11 ;  /* 0x000000ffff0bb224 */ /* 0x000fe200078e0a0b */
[----:B------:R-:W-:Y:S01]  /*d7e0*/  ISETP.GE.AND P3, PT, R5, RZ, PT ;  /* 0x000000ff0500720c */ /* 0x000fe20003f66270 */
[----:B------:R-:W-:-:S03]  /*d7f0*/  IMAD.HI.U32 R5, R0, R8, RZ ;  /* 0x0000000800057227 */ /* 0x000fc600078e00ff */
[----:B------:R0:W-:Y:S01]  /*d800*/  STL [R1+0x450], R11 ;  /* 0x0004500b01007387 */ /* 0x0001e20000100800 */
[----:B------:R-:W-:Y:S02]  /*d810*/  IMAD.MOV R15, RZ, RZ, -R15 ;  /* 0x000000ffff0f7224 */ /* 0x000fe400078e0a0f */
[----:B------:R-:W-:Y:S02]  /*d820*/  @!P6 IMAD.IADD R4, R4, 0x1, -R12 ;  /* 0x000000010404e824 */ /* 0x000fe400078e0a0c */
[C---:B------:R-:W-:Y:S02]  /*d830*/  IMAD R10, R12.reuse, R15, R10 ;  /* 0x0000000f0c0a7224 */ /* 0x040fe400078e020a */
[--C-:B------:R-:W-:Y:S02]  /*d840*/  @!P5 IMAD.IADD R7, R7, 0x1, -R12.reuse ;  /* 0x000000010707d824 */ /* 0x100fe400078e0a0c */
[----:B------:R-:W-:Y:S01]  /*d850*/  @!P4 IMAD.IADD R9, R9, 0x1, -R12 ;  /* 0x000000010909c824 */ /* 0x000fe200078e0a0c */
[C---:B------:R-:W-:Y:S01]  /*d860*/  ISETP.GT.U32.AND P6, PT, R12.reuse, R10, PT ;  /* 0x0000000a0c00720c */ /* 0x040fe20003fc4070 */
[----:B0-----:R-:W-:Y:S01]  /*d870*/  IMAD.MOV.U32 R11, RZ, RZ, R14 ;  /* 0x000000ffff0b7224 */ /* 0x001fe200078e000e */
[----:B------:R-:W-:Y:S01]  /*d880*/  ISETP.GT.U32.AND P5, PT, R12, R7, PT ;  /* 0x000000070c00720c */ /* 0x000fe20003fa4070 */
[----:B------:R-:W-:-:S02]  /*d890*/  IMAD.MOV R14, RZ, RZ, -R5 ;  /* 0x000000ffff0e7224 */ /* 0x000fc400078e0a05 */
[----:B------:R-:W-:Y:S01]  /*d8a0*/  @!P2 IMAD.MOV R11, RZ, RZ, -R11 ;  /* 0x000000ffff0ba224 */ /* 0x000fe200078e0a0b */
[----:B------:R-:W-:Y:S01]  /*d8b0*/  ISETP.GE.AND P2, PT, R6, RZ, PT ;  /* 0x000000ff0600720c */ /* 0x000fe20003f46270 */
[C---:B------:R-:W-:Y:S02]  /*d8c0*/  VIADD R5, R23.reuse, 0x109 ;  /* 0x0000010917057836 */ /* 0x040fe40000000000 */
[----:B------:R-:W-:Y:S01]  /*d8d0*/  IMAD R6, R12, R14, R8 ;  /* 0x0000000e0c067224 */ /* 0x000fe200078e0208 */
[----:B------:R0:W-:Y:S01]  /*d8e0*/  STL [R1+0x430], R11 ;  /* 0x0004300b01007387 */ /* 0x0001e20000100800 */
[----:B------:R-:W-:Y:S01]  /*d8f0*/  VIADD R8, R23, 0x108 ;  /* 0x0000010817087836 */ /* 0x000fe20000000000 */
[----:B------:R-:W-:Y:S01]  /*d900*/  IABS R14, R5 ;  /* 0x00000005000e7213 */ /* 0x000fe20000000000 */
[--C-:B------:R-:W-:Y:S01]  /*d910*/  @!P6 IMAD.IADD R10, R10, 0x1, -R12.reuse ;  /* 0x000000010a0ae824 */ /* 0x100fe200078e0a0c */
[----:B------:R-:W-:Y:S01]  /*d920*/  ISETP.GT.U32.AND P4, PT, R12, R6, PT ;  /* 0x000000060c00720c */ /* 0x000fe20003f84070 */
[----:B------:R-:W-:Y:S01]  /*d930*/  @!P5 IMAD.IADD R7, R7, 0x1, -R12 ;  /* 0x000000010707d824 */ /* 0x000fe200078e0a0c */
[----:B------:R-:W-:Y:S01]  /*d940*/  ISETP.GE.AND P6, PT, R3, RZ, PT ;  /* 0x000000ff0300720c */ /* 0x000fe20003fc6270 */
[----:B------:R-:W-:Y:S01]  /*d950*/  VIADD R19, R23, 0x101 ;  /* 0x0000010117137836 */ /* 0x000fe20000000000 */
[----:B------:R-:W-:Y:S01]  /*d960*/  ISETP.GE.AND P5, PT, R5, RZ, PT ;  /* 0x000000ff0500720c */ /* 0x000fe20003fa6270 */
[----:B------:R-:W-:-:S02]  /*d970*/  VIADD R16, R23, 0x102 ;  /* 0x0000010217107836 */ /* 0x000fc40000000000 */
[----:B0-----:R-:W-:Y:S02]  /*d980*/  IMAD.MOV.U32 R11, RZ, RZ, R4 ;  /* 0x000000ffff0b7224 */ /* 0x001fe400078e0004 */
[----:B------:R-:W-:Y:S01]  /*d990*/  IMAD.MOV.U32 R4, RZ, RZ, R14 ;  /* 0x000000ffff047224 */ /* 0x000fe200078e000e */
[----:B------:R-:W-:Y:S01]  /*d9a0*/  IABS R14, R16 ;  /* 0x00000010000e7213 */ /* 0x000fe20000000000 */
[----:B------:R-:W-:Y:S01]  /*d9b0*/  @!P1 IMAD.MOV R11, RZ, RZ, -R11 ;  /* 0x000000ffff0b9224 */ /* 0x000fe200078e0a0b */
[----:B------:R-:W-:Y:S01]  /*d9c0*/  ISETP.GE.AND P1, PT, R13, RZ, PT ;  /* 0x000000ff0d00720c */ /* 0x000fe20003f26270 */
[----:B------:R-:W-:Y:S01]  /*d9d0*/  @!P4 IMAD.IADD R6, R6, 0x1, -R12 ;  /* 0x000000010606c824 */ /* 0x000fe200078e0a0c */
[----:B------:R-:W-:Y:S01]  /*d9e0*/  IABS R13, R8 ;  /* 0x00000008000d7213 */ /* 0x000fe20000000000 */
[----:B------:R-:W-:Y:S01]  /*d9f0*/  VIADD R17, R23, 0xfe ;  /* 0x000000fe17117836 */ /* 0x000fe20000000000 */
[----:B------:R0:W-:Y:S02]  /*da00*/  STL [R1+0x434], R11 ;  /* 0x0004340b01007387 */ /* 0x0001e40000100800 */
[----:B------:R-:W-:Y:S01]  /*da10*/  ISETP.GT.U32.AND P4, PT, R12, R6, PT ;  /* 0x000000060c00720c */ /* 0x000fe20003f84070 */
[----:B------:R-:W-:Y:S01]  /*da20*/  IMAD.MOV.U32 R3, RZ, RZ, R13 ;  /* 0x000000ffff037224 */ /* 0x000fe200078e000d */
[----:B------:R-:W-:-:S03]  /*da30*/  IABS R13, R20 ;  /* 0x00000014000d7213 */ /* 0x000fc60000000000 */
[----:B------:R-:W-:-:S04]  /*da40*/  IMAD.HI.U32 R5, R0, R3, RZ ;  /* 0x0000000300057227 */ /* 0x000fc800078e00ff */
[----:B0-----:R-:W-:Y:S02]  /*da50*/  IMAD.MOV.U32 R11, RZ, RZ, R9 ;  /* 0x000000ffff0b7224 */ /* 0x001fe400078e0009 */
[----:B------:R-:W-:-:S04]  /*da60*/  IMAD.HI.U32 R9, R0, R4, RZ ;  /* 0x0000000400097227 */ /* 0x000fc800078e00ff */
[----:B------:R-:W-:Y:S01]  /*da70*/  @!P3 IMAD.MOV R11, RZ, RZ, -R11 ;  /* 0x000000ffff0bb224 */ /* 0x000fe200078e0a0b */
[C---:B------:R-:W-:Y:S01]  /*da80*/  ISETP.GT.U32.AND P3, PT, R12.reuse, R10, PT ;  /* 0x0000000a0c00720c */ /* 0x040fe20003f64070 */
[----:B------:R-:W-:Y:S02]  /*da90*/  IMAD.MOV R9, RZ, RZ, -R9 ;  /* 0x000000ffff097224 */ /* 0x000fe400078e0a09 */
[----:B------:R-:W-:Y:S01]  /*daa0*/  IMAD.MOV R5, RZ, RZ, -R5 ;  /* 0x000000ffff057224 */ /* 0x000fe200078e0a05 */
[----:B------:R0:W-:Y:S01]  /*dab0*/  STL [R1+0x448], R11 ;  /* 0x0004480b01007387 */ /* 0x0001e20000100800 */
[C---:B------:R-:W-:Y:S02]  /*dac0*/  IMAD R4, R12.reuse, R9, R4 ;  /* 0x000000090c047224 */ /* 0x040fe400078e0204 */
[----:B------:R-:W-:Y:S02]  /*dad0*/  IMAD R3, R12, R5, R3 ;  /* 0x000000050c037224 */ /* 0x000fe400078e0203 */
[----:B------:R-:W-:-:S02]  /*dae0*/  @!P4 IMAD.IADD R6, R6, 0x1, -R12 ;  /* 0x000000010606c824 */ /* 0x000fc400078e0a0c */
[C---:B------:R-:W-:Y:S01]  /*daf0*/  VIADD R9, R23.reuse, 0x106 ;  /* 0x0000010617097836 */ /* 0x040fe20000000000 */
[----:B------:R-:W-:Y:S01]  /*db00*/  ISETP.GT.U32.AND P4, PT, R12, R3, PT ;  /* 0x000000030c00720c */ /* 0x000fe20003f84070 */
[----:B------:R-:W-:Y:S01]  /*db10*/  @!P3 IMAD.IADD R10, R10, 0x1, -R12 ;  /* 0x000000010a0ab824 */ /* 0x000fe200078e0a0c */
[----:B------:R-:W-:Y:S01]  /*db20*/  ISETP.GE.AND P3, PT, R8, RZ, PT ;  /* 0x000000ff0800720c */ /* 0x000fe20003f66270 */
[----:B0-----:R-:W-:Y:S01]  /*db30*/  IMAD.MOV.U32 R11, RZ, RZ, R7 ;  /* 0x000000ffff0b7224 */ /* 0x001fe200078e0007 */
[----:B------:R-:W-:Y:S01]  /*db40*/  IABS R21, R9 ;  /* 0x0000000900157213 */ /* 0x000fe20000000000 */
[C---:B------:R-:W-:Y:S02]  /*db50*/  VIADD R7, R23.reuse, 0x107 ;  /* 0x0000010717077836 */ /* 0x040fe40000000000 */
[----:B------:R-:W-:Y:S01]  /*db60*/  @!P2 IMAD.MOV R11, RZ, RZ, -R11 ;  /* 0x000000ffff0ba224 */ /* 0x000fe200078e0a0b */
[----:B------:R-:W-:Y:S01]  /*db70*/  ISETP.GT.U32.AND P2, PT, R12, R4, PT ;  /* 0x000000040c00720c */ /* 0x000fe20003f44070 */
[----:B------:R-:W-:Y:S01]  /*db80*/  VIADD R8, R23, 0x105 ;  /* 0x0000010517087836 */ /* 0x000fe20000000000 */
[----:B------:R-:W-:-:S02]  /*db90*/  IABS R15, R7 ;  /* 0x00000007000f7213 */ /* 0x000fc40000000000 */
[----:B------:R0:W-:Y:S01]  /*dba0*/  STL [R1+0x44c], R11 ;  /* 0x00044c0b01007387 */ /* 0x0001e20000100800 */
[----:B------:R-:W-:Y:S01]  /*dbb0*/  @!P4 IMAD.IADD R3, R3, 0x1, -R12 ;  /* 0x000000010303c824 */ /* 0x000fe200078e0a0c */
[----:B------:R-:W-:-:S04]  /*dbc0*/  IABS R5, R8 ;  /* 0x0000000800057213 */ /* 0x000fc80000000000 */
[----:B------:R-:W-:-:S03]  /*dbd0*/  ISETP.GT.U32.AND P4, PT, R12, R3, PT ;  /* 0x000000030c00720c */ /* 0x000fc60003f84070 */
[----:B------:R-:W-:Y:S01]  /*dbe0*/  @!P2 IMAD.IADD R4, R4, 0x1, -R12 ;  /* 0x000000010404a824 */ /* 0x000fe200078e0a0c */
[----:B------:R-:W-:Y:S01]  /*dbf0*/  ISETP.GE.AND P2, PT, R7, RZ, PT ;  /* 0x000000ff0700720c */ /* 0x000fe20003f46270 */
[----:B0-----:R-:W-:Y:S02]  /*dc00*/  IMAD.MOV.U32 R11, RZ, RZ, R10 ;  /* 0x000000ffff0b7224 */ /* 0x001fe400078e000a */
[----:B------:R-:W-:-:S04]  /*dc10*/  IMAD.HI.U32 R10, R0, R15, RZ ;  /* 0x0000000f000a7227 */ /* 0x000fc800078e00ff */
[----:B------:R-:W-:Y:S01]  /*dc20*/  @!P1 IMAD.MOV R11, RZ, RZ, -R11 ;  /* 0x000000ffff0b9224 */ /* 0x000fe200078e0a0b */
[----:B------:R-:W-:Y:S01]  /*dc30*/  ISETP.GT.U32.AND P1, PT, R12, R4, PT ;  /* 0x000000040c00720c */ /* 0x000fe20003f24070 */
[----:B------:R-:W-:-:S03]  /*dc40*/  IMAD.HI.U32 R7, R0, R21, RZ ;  /* 0x0000001500077227 */ /* 0x000fc600078e00ff */
[----:B------:R0:W-:Y:S01]  /*dc50*/  STL [R1+0x440], R11 ;  /* 0x0004400b01007387 */ /* 0x0001e20000100800 */
[----:B------:R-:W-:Y:S02]  /*dc60*/  IMAD.MOV R7, RZ, RZ, -R7 ;  /* 0x000000ffff077224 */ /* 0x000fe400078e0a07 */
[--C-:B------:R-:W-:Y:S02]  /*dc70*/  @!P4 IMAD.IADD R3, R3, 0x1, -R12.reuse ;  /* 0x000000010303c824 */ /* 0x100fe400078e0a0c */
[----:B------:R-:W-:Y:S02]  /*dc80*/  IMAD R21, R12, R7, R21 ;  /* 0x000000070c157224 */ /* 0x000fe400078e0215 */
[----:B------:R-:W-:Y:S02]  /*dc90*/  IMAD.MOV.U32 R7, RZ, RZ, R3 ;  /* 0x000000ffff077224 */ /* 0x000fe400078e0003 */
[----:B------:R-:W-:Y:S01]  /*dca0*/  @!P1 IMAD.IADD R4, R4, 0x1, -R12 ;  /* 0x0000000104049824 */ /* 0x000fe200078e0a0c */
[----:B------:R-:W-:Y:S01]  /*dcb0*/  ISETP.GE.AND P1, PT, R8, RZ, PT ;  /* 0x000000ff0800720c */ /* 0x000fe20003f26270 */
[----:B0-----:R-:W-:-:S02]  /*dcc0*/  IMAD.MOV.U32 R11, RZ, RZ, R6 ;  /* 0x000000ffff0b7224 */ /* 0x001fc400078e0006 */
[----:B------:R-:W-:-:S04]  /*dcd0*/  IMAD.HI.U32 R6, R0, R5, RZ ;  /* 0x0000000500067227 */ /* 0x000fc800078e00ff */
[----:B------:R-:W-:Y:S01]  /*dce0*/  @!P6 IMAD.MOV R11, RZ, RZ, -R11 ;  /* 0x000000ffff0be224 */ /* 0x000fe200078e0a0b */
[----:B------:R-:W-:Y:S01]  /*dcf0*/  ISETP.GE.AND P6, PT, R9, RZ, PT ;  /* 0x000000ff0900720c */ /* 0x000fe20003fc6270 */
[----:B------:R-:W-:Y:S02]  /*dd00*/  IMAD.MOV R9, RZ, RZ, -R10 ;  /* 0x000000ffff097224 */ /* 0x000fe400078e0a0a */
[----:B------:R-:W-:Y:S01]  /*dd10*/  IMAD.MOV R6, RZ, RZ, -R6 ;  /* 0x000000ffff067224 */ /* 0x000fe200078e0a06 */
[----:B------:R0:W-:Y:S01]  /*dd20*/  STL [R1+0x444], R11 ;  /* 0x0004440b01007387 */ /* 0x0001e20000100800 */
[C---:B------:R-:W-:Y:S02]  /*dd30*/  IMAD R15, R12.reuse, R9, R15 ;  /* 0x000000090c0f7224 */ /* 0x040fe400078e020f */
[----:B------:R-:W-:Y:S01]  /*dd40*/  @!P3 IMAD.MOV R7, RZ, RZ, -R7 ;  /* 0x000000ffff07b224 */ /* 0x000fe200078e0a07 */
[C---:B------:R-:W-:Y:S01]  /*dd50*/  ISETP.GT.U32.AND P3, PT, R12.reuse, R21, PT ;  /* 0x000000150c00720c */ /* 0x040fe20003f64070 */
[----:B------:R-:W-:Y:S01]  /*dd60*/  IMAD R5, R12, R6, R5 ;  /* 0x000000060c057224 */ /* 0x000fe200078e0205 */
[----:B------:R-:W-:Y:S01]  /*dd70*/  IABS R6, R19 ;  /* 0x0000001300067213 */ /* 0x000fe20000000000 */
[----:B------:R-:W-:-:S02]  /*dd80*/  VIADD R8, R23, 0x100 ;  /* 0x0000010017087836 */ /* 0x000fc40000000000 */
[----:B------:R-:W-:-:S03]  /*dd90*/  IMAD.HI.U32 R10, R0, R13, RZ ;  /* 0x0000000d000a7227 */ /* 0x000fc600078e00ff */
[----:B------:R-:W-:Y:S01]  /*dda0*/  IABS R18, R8 ;  /* 0x0000000800127213 */ /* 0x000fe20000000000 */
[----:B0-----:R-:W-:Y:S02]  /*ddb0*/  IMAD.MOV.U32 R11, RZ, RZ, R4 ;  /* 0x000000ffff0b7224 */ /* 0x001fe400078e0004 */
[----:B------:R-:W-:Y:S02]  /*ddc0*/  VIADD R4, R23, 0x104 ;  /* 0x0000010417047836 */ /* 0x000fe40000000000 */
[----:B------:R-:W-:Y:S01]  /*ddd0*/  @!P5 IMAD.MOV R11, RZ, RZ, -R11 ;  /* 0x000000ffff0bd224 */ /* 0x000fe200078e0a0b */
[----:B------:R-:W-:Y:S01]  /*dde0*/  ISETP.GT.U32.AND P5, PT, R12, R15, PT ;  /* 0x0000000f0c00720c */ /* 0x000fe20003fa4070 */
[----:B------:R-:W-:Y:S01]  /*ddf0*/  @!P3 IMAD.IADD R21, R21, 0x1, -R12 ;  /* 0x000000011515b824 */ /* 0x000fe200078e0a0c */
[----:B------:R-:W-:Y:S01]  /*de00*/  ISETP.GE.AND P4, PT, R4, RZ, PT ;  /* 0x000000ff0400720c */ /* 0x000fe20003f86270 */
[----:B------:R-:W-:Y:S01]  /*de10*/  IMAD.MOV R10, RZ, RZ, -R10 ;  /* 0x000000ffff0a7224 */ /* 0x000fe200078e0a0a */
[----:B------:R-:W-:Y:S01]  /*de20*/  IABS R4, R4 ;  /* 0x0000000400047213 */ /* 0x000fe20000000000 */
[----:B------:R-:W-:Y:S01]  /*de30*/  STL [R1+0x43c], R11 ;  /* 0x00043c0b01007387 */ /* 0x000fe20000100800 */
[C---:B------:R-:W-:Y:S01]  /*de40*/  ISETP.GT.U32.AND P3, PT, R12.reuse, R21, PT ;  /* 0x000000150c00720c */ /* 0x040fe20003f64070 */
[----:B------:R-:W-:-:S02]  /*de50*/  IMAD R13, R12, R10, R13 ;  /* 0x0000000a0c0d7224 */ /* 0x000fc400078e020d */
[C---:B------:R-:W-:Y:S01]  /*de60*/  IMAD.HI.U32 R3, R0.reuse, R4, RZ ;  /* 0x0000000400037227 */ /* 0x040fe200078e00ff */
[----:B------:R0:W-:Y:S03]  /*de70*/  STL [R1+0x438], R7 ;  /* 0x0004380701007387 */ /* 0x0001e60000100800 */
[----:B------:R-:W-:Y:S02]  /*de80*/  @!P5 IMAD.IADD R15, R15, 0x1, -R12 ;  /* 0x000000010f0fd824 */ /* 0x000fe400078e0a0c */
[----:B------:R-:W-:Y:S02]  /*de90*/  IMAD.MOV R3, RZ, RZ, -R3 ;  /* 0x000000ffff037224 */ /* 0x000fe400078e0a03 */
[----:B------:R-:W-:Y:S01]  /*dea0*/  IMAD.HI.U32 R9, R0, R14, RZ ;  /* 0x0000000e00097227 */ /* 0x000fe200078e00ff */
[----:B------:R-:W-:-:S03]  /*deb0*/  ISETP.GT.U32.AND P5, PT, R12, R15, PT ;  /* 0x0000000f0c00720c */ /* 0x000fc60003fa4070 */
[----:B0-----:R-:W-:-:S04]  /*dec0*/  IMAD.HI.U32 R7, R0, R6, RZ ;  /* 0x0000000600077227 */ /* 0x001fc800078e00ff */
[C---:B------:R-:W-:Y:S02]  /*ded0*/  IMAD R4, R12.reuse, R3, R4 ;  /* 0x000000030c047224 */ /* 0x040fe400078e0204 */
[----:B------:R-:W-:Y:S02]  /*dee0*/  IMAD.MOV R7, RZ, RZ, -R7 ;  /* 0x000000ffff077224 */ /* 0x000fe400078e0a07 */
[--C-:B------:R-:W-:Y:S01]  /*def0*/  @!P3 IMAD.IADD R21, R21, 0x1, -R12.reuse ;  /* 0x000000011515b824 */ /* 0x100fe200078e0a0c */
[C---:B------:R-:W-:Y:S01]  /*df00*/  ISETP.GT.U32.AND P3, PT, R12.reuse, R4, PT ;  /* 0x000000040c00720c */ /* 0x040fe20003f64070 */
        /* <DEDUP_REMOVED lines=8> */
[----:B------:R-:W-:Y:S02]  /*df90*/  @!P5 IMAD.IADD R5, R5, 0x1, -R12 ;  /* 0x000000010505d824 */ /* 0x000fe400078e0a0c */
[----:B------:R-:W-:Y:S01]  /*dfa0*/  IMAD.MOV R9, RZ, RZ, -R9 ;  /* 0x000000ffff097224 */ /* 0x000fe200078e0a09 */
[----:B------:R0:W-:Y:S01]  /*dfb0*/  STL [R1+0x41c], R24 ;  /* 0x00041c1801007387 */ /* 0x0001e20000100800 */
[C---:B------:R-:W-:Y:S01]  /*dfc0*/  IMAD R18, R12.reuse, R3, R18 ;  /* 0x000000030c127224 */ /* 0x040fe200078e0212 */
[C---:B------:R-:W-:Y:S01]  /*dfd0*/  ISETP.GT.U32.AND P5, PT, R12.reuse, R5, PT ;  /* 0x000000050c00720c */ /* 0x040fe20003fa4070 */
[----:B------:R-:W-:Y:S01]  /*dfe0*/  IMAD R14, R12, R9, R14 ;  /* 0x000000090c0e7224 */ /* 0x000fe200078e020e */
[----:B------:R-:W-:Y:S01]  /*dff0*/  IABS R9, R17 ;  /* 0x0000001100097213 */ /* 0x000fe20000000000 */
[----:B------:R-:W-:-:S02]  /*e000*/  VIADD R7, R23, 0xfd ;  /* 0x000000fd17077836 */ /* 0x000fc40000000000 */
[----:B------:R-:W-:Y:S02]  /*e010*/  IMAD.MOV.U32 R11, RZ, RZ, R21 ;  /* 0x000000ffff0b7224 */ /* 0x000fe400078e0015 */
[----:B------:R-:W-:Y:S01]  /*e020*/  VIADD R10, R23, 0xff ;  /* 0x000000ff170a7836 */ /* 0x000fe20000000000 */
[----:B------:R-:W-:Y:S01]  /*e030*/  IABS R22, R7 ;  /* 0x0000000700167213 */ /* 0x000fe20000000000 */
[--C-:B------:R-:W-:Y:S01]  /*e040*/  @!P3 IMAD.IADD R4, R4, 0x1, -R12.reuse ;  /* 0x000000010404b824 */ /* 0x100fe200078e0a0c */
[C---:B------:R-:W-:Y:S01]  /*e050*/  ISETP.GT.U32.AND P3, PT, R12.reuse, R18, PT ;  /* 0x000000120c00720c */ /* 0x040fe20003f64070 */
[----:B------:R-:W-:Y:S01]  /*e060*/  @!P6 IMAD.MOV R11, RZ, RZ, -R11 ;  /* 0x000000ffff0be224 */ /* 0x000fe200078e0a0b */
[C---:B------:R-:W-:Y:S01]  /*e070*/  ISETP.GT.U32.AND P6, PT, R12.reuse, R14, PT ;  /* 0x0000000e0c00720c */ /* 0x040fe20003fc4070 */
[--C-:B------:R-:W-:Y:S01]  /*e080*/  @!P5 IMAD.IADD R5, R5, 0x1, -R12.reuse ;  /* 0x000000010505d824 */ /* 0x100fe200078e0a0c */
[C---:B------:R-:W-:Y:S01]  /*e090*/  ISETP.GT.U32.AND P5, PT, R12.reuse, R6, PT ;  /* 0x000000060c00720c */ /* 0x040fe20003fa4070 */
[----:B------:R-:W-:Y:S01]  /*e0a0*/  @!P2 IMAD.IADD R13, R13, 0x1, -R12 ;  /* 0x000000010d0da824 */ /* 0x000fe200078e0a0c */
[----:B------:R-:W-:Y:S01]  /*e0b0*/  IABS R3, R10 ;  /* 0x0000000a00037213 */ /* 0x000fe20000000000 */
[----:B------:R-:W-:Y:S01]  /*e0c0*/  IMAD.MOV.U32 R15, RZ, RZ, R22 ;  /* 0x000000ffff0f7224 */ /* 0x000fe200078e0016 */
[----:B------:R1:W-:Y:S01]  /*e0d0*/  STL [R1+0x418], R11 ;  /* 0x0004180b01007387 */ /* 0x0003e20000100800 */
[----:B------:R-:W-:Y:S01]  /*e0e0*/  ISETP.GT.U32.AND P2, PT, R12, R4, PT ;  /* 0x000000040c00720c */ /* 0x000fe20003f44070 */
[----:B0-----:R-:W-:-:S04]  /*e0f0*/  IMAD.HI.U32 R24, R0, R9, RZ ;  /* 0x0000000900187227 */ /* 0x001fc800078e00ff */
[----:B------:R-:W-:-:S04]  /*e100*/  IMAD.HI.U32 R22, R0, R3, RZ ;  /* 0x0000000300167227 */ /* 0x000fc800078e00ff */
[----:B-1----:R-:W-:Y:S02]  /*e110*/  IMAD.MOV.U32 R11, RZ, RZ, R5 ;  /* 0x000000ffff0b7224 */ /* 0x002fe400078e0005 */
[----:B------:R-:W-:Y:S02]  /*e120*/  @!P5 IMAD.IADD R6, R6, 0x1, -R12 ;  /* 0x000000010606d824 */ /* 0x000fe400078e0a0c */
[----:B------:R-:W-:Y:S02]  /*e130*/  IMAD.MOV R22, RZ, RZ, -R22 ;  /* 0x000000ffff167224 */ /* 0x000fe400078e0a16 */
[----:B------:R-:W-:Y:S01]  /*e140*/  @!P1 IMAD.MOV R11, RZ, RZ, -R11 ;  /* 0x000000ffff0b9224 */ /* 0x000fe200078e0a0b */
[----:B------:R-:W-:Y:S01]  /*e150*/  ISETP.GT.U32.AND P1, PT, R12, R6, PT ;  /* 0x000000060c00720c */ /* 0x000fe20003f24070 */
[----:B------:R-:W-:-:S03]  /*e160*/  IMAD.HI.U32 R21, R0, R15, RZ ;  /* 0x0000000f00157227 */ /* 0x000fc600078e00ff */
[----:B------:R0:W-:Y:S01]  /*e170*/  STL [R1+0x414], R11 ;  /* 0x0004140b01007387 */ /* 0x0001e20000100800 */
[--C-:B------:R-:W-:Y:S02]  /*e180*/  @!P3 IMAD.IADD R18, R18, 0x1, -R12.reuse ;  /* 0x000000011212b824 */ /* 0x100fe400078e0a0c */
[--C-:B------:R-:W-:Y:S01]  /*e190*/  @!P6 IMAD.IADD R14, R14, 0x1, -R12.reuse ;  /* 0x000000010e0ee824 */ /* 0x100fe200078e0a0c */
[C---:B------:R-:W-:Y:S01]  /*e1a0*/  ISETP.GT.U32.AND P6, PT, R12.reuse, R13, PT ;  /* 0x0000000d0c00720c */ /* 0x040fe20003fc4070 */
[C---:B------:R-:W-:Y:S01]  /*e1b0*/  IMAD R3, R12.reuse, R22, R3 ;  /* 0x000000160c037224 */ /* 0x040fe200078e0203 */
[C---:B------:R-:W-:Y:S01]  /*e1c0*/  ISETP.GT.U32.AND P3, PT, R12.reuse, R18, PT ;  /* 0x000000120c00720c */ /* 0x040fe20003f64070 */
[----:B------:R-:W-:Y:S01]  /*e1d0*/  IMAD.MOV R21, RZ, RZ, -R21 ;  /* 0x000000ffff157224 */ /* 0x000fe200078e0a15 */
[----:B------:R-:W-:Y:S01]  /*e1e0*/  ISETP.GT.U32.AND P5, PT, R12, R14, PT ;  /* 0x0000000e0c00720c */ /* 0x000fe20003fa4070 */
[----:B------:R-:W-:Y:S01]  /*e1f0*/  @!P2 IMAD.IADD R4, R4, 0x1, -R12 ;  /* 0x000000010404a824 */ /* 0x000fe200078e0a0c */
[----:B------:R-:W-:Y:S01]  /*e200*/  ISETP.GT.U32.AND P2, PT, R12, R3, PT ;  /* 0x000000030c00720c */ /* 0x000fe20003f44070 */
[----:B------:R-:W-:-:S02]  /*e210*/  IMAD.MOV R24, RZ, RZ, -R24 ;  /* 0x000000ffff187224 */ /* 0x000fc400078e0a18 */
[C---:B------:R-:W-:Y:S02]  /*e220*/  IMAD R15, R12.reuse, R21, R15 ;  /* 0x000000150c0f7224 */ /* 0x040fe400078e020f */
[----:B------:R-:W-:Y:S02]  /*e230*/  IMAD R9, R12, R24, R9 ;  /* 0x000000180c097224 */ /* 0x000fe400078e0209 */
[----:B------:R-:W-:Y:S02]  /*e240*/  VIADD R22, R23, 0xfc ;  /* 0x000000fc17167836 */ /* 0x000fe40000000000 */
[--C-:B------:R-:W-:Y:S01]  /*e250*/  @!P1 IMAD.IADD R6, R6, 0x1, -R12.reuse ;  /* 0x0000000106069824 */ /* 0x100fe200078e0a0c */
[C---:B------:R-:W-:Y:S01]  /*e260*/  ISETP.GT.U32.AND P1, PT, R12.reuse, R15, PT ;  /* 0x0000000f0c00720c */ /* 0x040fe20003f24070 */
[--C-:B------:R-:W-:Y:S01]  /*e270*/  @!P6 IMAD.IADD R13, R13, 0x1, -R12.reuse ;  /* 0x000000010d0de824 */ /* 0x100fe200078e0a0c */
[----:B------:R-:W-:Y:S01]  /*e280*/  ISETP.GT.U32.AND P6, PT, R12, R9, PT ;  /* 0x000000090c00720c */ /* 0x000fe20003fc4070 */
[--C-:B------:R-:W-:Y:S01]  /*e290*/  @!P3 IMAD.IADD R18, R18, 0x1, -R12.reuse ;  /* 0x000000011212b824 */ /* 0x100fe200078e0a0c */
[----:B------:R-:W-:Y:S01]  /*e2a0*/  IABS R5, R22 ;  /* 0x0000001600057213 */ /* 0x000fe20000000000 */
[--C-:B------:R-:W-:Y:S01]  /*e2b0*/  @!P5 IMAD.IADD R14, R14, 0x1, -R12.reuse ;  /* 0x000000010e0ed824 */ /* 0x100fe200078e0a0c */
[----:B------:R-:W-:Y:S01]  /*e2c0*/  ISETP.GE.AND P3, PT, R16, RZ, PT ;  /* 0x000000ff1000720c */ /* 0x000fe20003f66270 */
[----:B------:R-:W-:Y:S01]  /*e2d0*/  @!P2 IMAD.IADD R3, R3, 0x1, -R12 ;  /* 0x000000010303a824 */ /* 0x000fe200078e0a0c */
[----:B------:R-:W-:Y:S01]  /*e2e0*/  ISETP.GE.AND P5, PT, R20, RZ, PT ;  /* 0x000000ff1400720c */ /* 0x000fe20003fa6270 */
[----:B------:R-:W-:Y:S01]  /*e2f0*/  IMAD.HI.U32 R20, R0, R5, RZ ;  /* 0x0000000500147227 */ /* 0x000fe200078e00ff */
[----:B------:R-:W-:-:S03]  /*e300*/  ISETP.GE.AND P2, PT, R19, RZ, PT ;  /* 0x000000ff1300720c */ /* 0x000fc60003f46270 */
[----:B------:R-:W-:Y:S02]  /*e310*/  IMAD.MOV R20, RZ, RZ, -R20 ;  /* 0x000000ffff147224 */ /* 0x000fe400078e0a14 */
[----:B------:R-:W-:Y:S01]  /*e320*/  @!P1 IMAD.IADD R15, R15, 0x1, -R12 ;  /* 0x000000010f0f9824 */ /* 0x000fe200078e0a0c */
[----:B------:R-:W-:Y:S01]  /*e330*/  ISETP.GT.U32.AND P1, PT, R12, R3, PT ;  /* 0x000000030c00720c */ /* 0x000fe20003f24070 */
[----:B0-----:R-:W-:Y:S02]  /*e340*/  IMAD.MOV.U32 R11, RZ, RZ, R14 ;  /* 0x000000ffff0b7224 */ /* 0x001fe400078e000e */
[----:B------:R-:W-:Y:S01]  /*e350*/  @!P6 IMAD.IADD R9, R9, 0x1, -R12 ;  /* 0x000000010909e824 */ /* 0x000fe200078e0a0c */
[----:B------:R-:W-:Y:S01]  /*e360*/  ISETP.GE.AND P6, PT, R8, RZ, PT ;  /* 0x000000ff0800720c */ /* 0x000fe20003fc6270 */
[----:B------:R-:W-:Y:S02]  /*e370*/  IMAD R5, R12, R20, R5 ;  /* 0x000000140c057224 */ /* 0x000fe400078e0205 */
[----:B------:R-:W-:-:S02]  /*e380*/  VIADD R16, R23, 0xfb ;  /* 0x000000fb17107836 */ /* 0x000fc40000000000 */
[----:B------:R-:W-:Y:S01]  /*e390*/  @!P3 IMAD.MOV R11, RZ, RZ, -R11 ;  /* 0x000000ffff0bb224 */ /* 0x000fe200078e0a0b */
[C---:B------:R-:W-:Y:S01]  /*e3a0*/  ISETP.GT.U32.AND P3, PT, R12.reuse, R15, PT ;  /* 0x0000000f0c00720c */ /* 0x040fe20003f64070 */
[----:B------:R-:W-:Y:S01]  /*e3b0*/  @!P2 IMAD.MOV R6, RZ, RZ, -R6 ;  /* 0x000000ffff06a224 */ /* 0x000fe200078e0a06 */
[C---:B------:R-:W-:Y:S01]  /*e3c0*/  ISETP.GT.U32.AND P2, PT, R12.reuse, R5, PT ;  /* 0x000000050c00720c */ /* 0x040fe20003f44070 */
[----:B------:R-:W-:Y:S01]  /*e3d0*/  IMAD.MOV.U32 R26, RZ, RZ, R4 ;  /* 0x000000ffff1a7224 */ /* 0x000fe200078e0004 */
[----:B------:R-:W-:Y:S01]  /*e3e0*/  IABS R19, R16 ;  /* 0x0000001000137213 */ /* 0x000fe20000000000 */
[----:B------:R-:W-:Y:S02]  /*e3f0*/  IMAD.MOV.U32 R25, RZ, RZ, R13 ;  /* 0x000000ffff197224 */ /* 0x000fe400078e000d */
[----:B------:R-:W-:Y:S01]  /*e400*/  @!P4 IMAD.MOV R26, RZ, RZ, -R26 ;  /* 0x000000ffff1ac224 */ /* 0x000fe200078e0a1a */
[----:B------:R-:W-:Y:S01]  /*e410*/  ISETP.GT.U32.AND P4, PT, R12, R9, PT ;  /* 0x000000090c00720c */ /* 0x000fe20003f84070 */
[----:B------:R-:W-:-:S02]  /*e420*/  IMAD.MOV.U32 R8, RZ, RZ, R18 ;  /* 0x000000ffff087224 */ /* 0x000fc400078e0012 */
[----:B------:R-:W-:Y:S01]  /*e430*/  @!P5 IMAD.MOV R25, RZ, RZ, -R25 ;  /* 0x000000ffff19d224 */ /* 0x000fe200078e0a19 */
[----:B------:R-:W-:Y:S01]  /*e440*/  ISETP.GE.AND P5, PT, R10, RZ, PT ;  /* 0x000000ff0a00720c */ /* 0x000fe20003fa6270 */
[----:B------:R-:W-:Y:S01]  /*e450*/  @!P1 IMAD.IADD R3, R3, 0x1, -R12 ;  /* 0x0000000103039824 */ /* 0x000fe200078e0a0c */
[----:B------:R-:W-:Y:S01]  /*e460*/  ISETP.GE.AND P1, PT, R7, RZ, PT ;  /* 0x000000ff0700720c */ /* 0x000fe20003f26270 */
[----:B------:R-:W-:Y:S01]  /*e470*/  IMAD.HI.U32 R4, R0, R19, RZ ;  /* 0x0000001300047227 */ /* 0x000fe200078e00ff */
[----:B------:R-:W-:Y:S03]  /*e480*/  STL [R1+0x410], R26 ;  /* 0x0004101a01007387 */ /* 0x000fe60000100800 */
[----:B------:R-:W-:Y:S01]  /*e490*/  @!P6 IMAD.MOV R8, RZ, RZ, -R8 ;  /* 0x000000ffff08e224 */ /* 0x000fe200078e0a08 */
[----:B------:R-:W-:Y:S01]  /*e4a0*/  STL [R1+0x40c], R25 ;  /* 0x00040c1901007387 */ /* 0x000fe20000100800 */
[----:B------:R-:W-:Y:S01]  /*e4b0*/  IMAD.MOV R4, RZ, RZ, -R4 ;  /* 0x000000ffff047224 */ /* 0x000fe200078e0a04 */
[----:B------:R-:W-:Y:S01]  /*e4c0*/  ISETP.GE.AND P6, PT, R17, RZ, PT ;  /* 0x000000ff1100720c */ /* 0x000fe20003fc6270 */
[--C-:B------:R-:W-:Y:S01]  /*e4d0*/  @!P3 IMAD.IADD R15, R15, 0x1, -R12.reuse ;  /* 0x000000010f0fb824 */ /* 0x100fe200078e0a0c */
[----:B------:R-:W-:Y:S01]  /*e4e0*/  STL [R1+0x408], R11 ;  /* 0x0004080b01007387 */ /* 0x000fe20000100800 */
[--C-:B------:R-:W-:Y:S01]  /*e4f0*/  @!P2 IMAD.IADD R5, R5, 0x1, -R12.reuse ;  /* 0x000000010505a824 */ /* 0x100fe200078e0a0c */
[----:B------:R-:W-:Y:S01]  /*e500*/  ISETP.GE.AND P3, PT, R16, RZ, PT ;  /* 0x000000ff1000720c */ /* 0x000fe20003f66270 */
[----:B------:R-:W-:Y:S01]  /*e510*/  VIADD R18, R23, 0xfa ;  /* 0x000000fa17127836 */ /* 0x000fe20000000000 */
[----:B------:R0:W-:Y:S01]  /*e520*/  STL [R1+0x404], R6 ;  /* 0x0004040601007387 */ /* 0x0001e20000100800 */
[----:B------:R-:W-:Y:S01]  /*e530*/  @!P4 IMAD.IADD R9, R9, 0x1, -R12 ;  /* 0x000000010909c824 */ /* 0x000fe200078e0a0c */
[----:B------:R-:W-:Y:S01]  /*e540*/  ISETP.GT.U32.AND P2, PT, R12, R5, PT ;  /* 0x000000050c00720c */ /* 0x000fe20003f44070 */
[C---:B------:R-:W-:Y:S01]  /*e550*/  VIADD R16, R23.reuse, 0xf8 ;  /* 0x000000f817107836 */ /* 0x040fe20000000000 */
[----:B------:R1:W-:Y:S01]  /*e560*/  STL [R1+0x400], R8 ;  /* 0x0004000801007387 */ /* 0x0003e20000100800 */
[----:B------:R-:W-:Y:S01]  /*e570*/  ISETP.GE.AND P4, PT, R22, RZ, PT ;  /* 0x000000ff1600720c */ /* 0x000fe20003f86270 */
[----:B------:R-:W-:-:S02]  /*e580*/  VIADD R20, R23, 0xf7 ;  /* 0x000000f717147836 */ /* 0x000fc40000000000 */
[C---:B------:R-:W-:Y:S02]  /*e590*/  VIADD R17, R23.reuse, 0xf5 ;  /* 0x000000f517117836 */ /* 0x040fe40000000000 */
[----:B0-----:R-:W-:Y:S02]  /*e5a0*/  IMAD R6, R12, R4, R19 ;  /* 0x000000040c067224 */ /* 0x001fe400078e0213 */
[----:B------:R-:W-:Y:S02]  /*e5b0*/  VIADD R19, R23, 0xf9 ;  /* 0x000000f917137836 */ /* 0x000fe40000000000 */
[----:B-1----:R-:W-:Y:S02]  /*e5c0*/  IMAD.MOV.U32 R8, RZ, RZ, R3 ;  /* 0x000000ffff087224 */ /* 0x002fe400078e0003 */
[----:B------:R-:W-:Y:S02]  /*e5d0*/  IMAD.MOV.U32 R3, RZ, RZ, R15 ;  /* 0x000000ffff037224 */ /* 0x000fe400078e000f */
[----:B------:R-:W-:Y:S01]  /*e5e0*/  @!P5 IMAD.MOV R8, RZ, RZ, -R8 ;  /* 0x000000ffff08d224 */ /* 0x000fe200078e0a08 */
[----:B------:R-:W-:Y:S01]  /*e5f0*/  ISETP.GE.AND P5, PT, R18, RZ, PT ;  /* 0x000000ff1200720c */ /* 0x000fe20003fa6270 */
[----:B------:R-:W-:Y:S01]  /*e600*/  @!P1 IMAD.MOV R3, RZ, RZ, -R3 ;  /* 0x000000ffff039224 */ /* 0x000fe200078e0a03 */
[----:B------:R-:W-:Y:S01]  /*e610*/  ISETP.GT.U32.AND P1, PT, R12, R6, PT ;  /* 0x000000060c00720c */ /* 0x000fe20003f24070 */
[----:B------:R-:W-:Y:S01]  /*e620*/  IMAD.MOV.U32 R4, RZ, RZ, R9 ;  /* 0x000000ffff047224 */ /* 0x000fe200078e0009 */
[----:B------:R-:W-:Y:S01]  /*e630*/  IABS R18, R18 ;  /* 0x0000001200127213 */ /* 0x000fe20000000000 */
[----:B------:R-:W-:Y:S01]  /*e640*/  @!P2 IMAD.IADD R5, R5, 0x1, -R12 ;  /* 0x000000010505a824 */ /* 0x000fe200078e0a0c */
[----:B------:R-:W-:Y:S01]  /*e650*/  ISETP.GE.AND P2, PT, R16, RZ, PT ;  /* 0x000000ff1000720c */ /* 0x000fe20003f46270 */
[----:B------:R-:W-:Y:S01]  /*e660*/  @!P6 IMAD.MOV R4, RZ, RZ, -R4 ;  /* 0x000000ffff04e224 */ /* 0x000fe200078e0a04 */
[----:B------:R-:W-:Y:S01]  /*e670*/  ISETP.GE.AND P6, PT, R19, RZ, PT ;  /* 0x000000ff1300720c */ /* 0x000fe20003fc6270 */
[----:B------:R-:W-:Y:S01]  /*e680*/  IMAD.HI.U32 R7, R0, R18, RZ ;  /* 0x0000001200077227 */ /* 0x000fe200078e00ff */
[----:B------:R-:W-:Y:S01]  /*e690*/  IABS R19, R19 ;  /* 0x0000001300137213 */ /* 0x000fe20000000000 */
[----:B------:R-:W-:Y:S01]  /*e6a0*/  STL [R1+0x3fc], R8 ;  /* 0x0003fc0801007387 */ /* 0x000fe20000100800 */
[----:B------:R-:W-:Y:S01]  /*e6b0*/  IABS R16, R16 ;  /* 0x0000001000107213 */ /* 0x000fe20000000000 */
[----:B------:R-:W-:-:S02]  /*e6c0*/  IMAD.MOV R7, RZ, RZ, -R7 ;  /* 0x000000ffff077224 */ /* 0x000fc400078e0a07 */
[----:B------:R-:W-:Y:S01]  /*e6d0*/  @!P1 IMAD.IADD R6, R6, 0x1, -R12 ;  /* 0x0000000106069824 */ /* 0x000fe200078e0a0c */
[----:B------:R0:W-:Y:S01]  /*e6e0*/  STL [R1+0x3f8], R4 ;  /* 0x0003f80401007387 */ /* 0x0001e20000100800 */
[C---:B------:R-:W-:Y:S02]  /*e6f0*/  IMAD R18, R12.reuse, R7, R18 ;  /* 0x000000070c127224 */ /* 0x040fe400078e0212 */
[----:B------:R-:W-:Y:S01]  /*e700*/  IMAD.MOV.U32 R11, RZ, RZ, R5 ;  /* 0x000000ffff0b7224 */ /* 0x000fe200078e0005 */
[----:B------:R-:W-:Y:S01]  /*e710*/  ISETP.GT.U32.AND P1, PT, R12, R6, PT ;  /* 0x000000060c00720c */ /* 0x000fe20003f24070 */
[----:B------:R-:W-:Y:S01]  /*e720*/  IMAD.HI.U32 R9, R0, R19, RZ ;  /* 0x0000001300097227 */ /* 0x000fe200078e00ff */
[----:B------:R-:W-:Y:S03]  /*e730*/  STL [R1+0x3f4], R3 ;  /* 0x0003f40301007387 */ /* 0x000fe60000100800 */
[----:B------:R-:W-:Y:S01]  /*e740*/  @!P4 IMAD.MOV R11, RZ, RZ, -R11 ;  /* 0x000000ffff0bc224 */ /* 0x000fe200078e0a0b */
[----:B------:R-:W-:Y:S01]  /*e750*/  ISETP.GT.U32.AND P4, PT, R12, R18, PT ;  /* 0x000000120c00720c */ /* 0x000fe20003f84070 */
[----:B------:R-:W-:Y:S01]  /*e760*/  IMAD.HI.U32 R10, R0, R16, RZ ;  /* 0x00000010000a7227 */ /* 0x000fe200078e00ff */
[----:B0-----:R-:W-:-:S02]  /*e770*/  IABS R4, R20 ;  /* 0x0000001400047213 */ /* 0x001fc40000000000 */
[----:B------:R0:W-:Y:S01]  /*e780*/  STL [R1+0x3f0], R11 ;  /* 0x0003f00b01007387 */ /* 0x0001e20000100800 */
[----:B------:R-:W-:Y:S02]  /*e790*/  IMAD.MOV R9, RZ, RZ, -R9 ;  /* 0x000000ffff097224 */ /* 0x000fe400078e0a09 */
[----:B------:R-:W-:Y:S02]  /*e7a0*/  IMAD.MOV R10, RZ, RZ, -R10 ;  /* 0x000000ffff0a7224 */ /* 0x000fe400078e0a0a */
[C---:B------:R-:W-:Y:S02]  /*e7b0*/  IMAD R19, R12.reuse, R9, R19 ;  /* 0x000000090c137224 */ /* 0x040fe400078e0213 */
[----:B------:R-:W-:Y:S02]  /*e7c0*/  IMAD R16, R12, R10, R16 ;  /* 0x0000000a0c107224 */ /* 0x000fe400078e0210 */
[----:B------:R-:W-:Y:S01]  /*e7d0*/  @!P1 IMAD.IADD R6, R6, 0x1, -R12 ;  /* 0x0000000106069824 */ /* 0x000fe200078e0a0c */
[----:B------:R-:W-:Y:S01]  /*e7e0*/  ISETP.GT.U32.AND P1, PT, R12, R19, PT ;  /* 0x000000130c00720c */ /* 0x000fe20003f24070 */
[----:B------:R-:W-:-:S02]  /*e7f0*/  VIADD R8, R23, 0xf6 ;  /* 0x000000f617087836 */ /* 0x000fc40000000000 */
[----:B------:R-:W-:Y:S01]  /*e800*/  @!P4 IMAD.IADD R18, R18, 0x1, -R12 ;  /* 0x000000011212c824 */ /* 0x000fe200078e0a0c */
[----:B------:R-:W-:Y:S01]  /*e810*/  ISETP.GT.U32.AND P4, PT, R12, R16, PT ;  /* 0x000000100c00720c */ /* 0x000fe20003f84070 */
[----:B0-----:R-:W-:Y:S01]  /*e820*/  IMAD.MOV.U32 R11, RZ, RZ, R6 ;  /* 0x000000ffff0b7224 */ /* 0x001fe200078e0006 */
[----:B------:R-:W-:Y:S01]  /*e830*/  IABS R3, R8 ;  /* 0x0000000800037213 */ /* 0x000fe20000000000 */
[----:B------:R-:W-:-:S04]  /*e840*/  IMAD.HI.U32 R7, R0, R4, RZ ;  /* 0x0000000400077227 */ /* 0x000fc800078e00ff */
[----:B------:R-:W-:Y:S01]  /*e850*/  @!P3 IMAD.MOV R11, RZ, RZ, -R11 ;  /* 0x000000ffff0bb224 */ /* 0x000fe200078e0a0b */
[----:B------:R-:W-:Y:S01]  /*e860*/  ISETP.GT.U32.AND P3, PT, R12, R18, PT ;  /* 0x000000120c00720c */ /* 0x000fe20003f64070 */
[----:B------:R-:W-:Y:S02]  /*e870*/  IMAD.MOV R7, RZ, RZ, -R7 ;  /* 0x000000ffff077224 */ /* 0x000fe400078e0a07 */
[----:B------:R-:W-:Y:S01]  /*e880*/  IMAD.HI.U32 R13, R0, R3, RZ ;  /* 0x00000003000d7227 */ /* 0x000fe200078e00ff */
[----:B------:R0:W-:Y:S03]  /*e890*/  STL [R1+0x3ec], R11 ;  /* 0x0003ec0b01007387 */ /* 0x0001e60000100800 */
[----:B------:R-:W-:Y:S02]  /*e8a0*/  IMAD R4, R12, R7, R4 ;  /* 0x000000070c047224 */ /* 0x000fe400078e0204 */
[----:B------:R-:W-:-:S02]  /*e8b0*/  VIADD R7, R23, 0xf4 ;  /* 0x000000f417077836 */ /* 0x000fc40000000000 */
[--C-:B------:R-:W-:Y:S02]  /*e8c0*/  @!P1 IMAD.IADD R19, R19, 0x1, -R12.reuse ;  /* 0x0000000113139824 */ /* 0x100fe400078e0a0c */
[----:B------:R-:W-:Y:S01]  /*e8d0*/  IMAD.MOV R5, RZ, RZ, -R13 ;  /* 0x000000ffff057224 */ /* 0x000fe200078e0a0d */
[----:B------:R-:W-:Y:S01]  /*e8e0*/  IABS R13, R17 ;  /* 0x00000011000d7213 */ /* 0x000fe20000000000 */
[--C-:B------:R-:W-:Y:S01]  /*e8f0*/  @!P4 IMAD.IADD R16, R16, 0x1, -R12.reuse ;  /* 0x000000011010c824 */ /* 0x100fe200078e0a0c */
[----:B------:R-:W-:Y:S01]  /*e900*/  IABS R14, R7 ;  /* 0x00000007000e7213 */ /* 0x000fe20000000000 */
[----:B------:R-:W-:Y:S01]  /*e910*/  @!P3 IMAD.IADD R18, R18, 0x1, -R12 ;  /* 0x000000011212b824 */ /* 0x000fe200078e0a0c */
[----:B------:R-:W-:Y:S01]  /*e920*/  ISETP.GT.U32.AND P1, PT, R12, R19, PT ;  /* 0x000000130c00720c */ /* 0x000fe20003f24070 */
[----:B------:R-:W-:Y:S01]  /*e930*/  IMAD.HI.U32 R24, R0, R13, RZ ;  /* 0x0000000d00187227 */ /* 0x000fe200078e00ff */
[C---:B------:R-:W-:Y:S02]  /*e940*/  ISETP.GT.U32.AND P4, PT, R12.reuse, R16, PT ;  /* 0x000000100c00720c */ /* 0x040fe40003f84070 */
[----:B------:R-:W-:Y:S01]  /*e950*/  ISETP.GT.U32.AND P3, PT, R12, R4, PT ;  /* 0x000000040c00720c */ /* 0x000fe20003f64070 */
[----:B------:R-:W-:-:S04]  /*e960*/  IMAD.HI.U32 R21, R0, R14, RZ ;  /* 0x0000000e00157227 */ /* 0x000fc800078e00ff */
[----:B------:R-:W-:Y:S02]  /*e970*/  IMAD.MOV R24, RZ, RZ, -R24 ;  /* 0x000000ffff187224 */ /* 0x000fe400078e0a18 */
[----:B0-----:R-:W-:Y:S02]  /*e980*/  IMAD.MOV.U32 R11, RZ, RZ, R18 ;  /* 0x000000ffff0b7224 */ /* 0x001fe400078e0012 */
[C---:B------:R-:W-:Y:S02]  /*e990*/  IMAD R3, R12.reuse, R5, R3 ;  /* 0x000000050c037224 */ /* 0x040fe400078e0203 */
[----:B------:R-:W-:Y:S02]  /*e9a0*/  VIADD R10, R23, 0xf3 ;  /* 0x000000f3170a7836 */ /* 0x000fe40000000000 */
[----:B------:R-:W-:Y:S02]  /*e9b0*/  IMAD.MOV R21, RZ, RZ, -R21 ;  /* 0x000000ffff157224 */ /* 0x000fe400078e0a15 */
[----:B------:R-:W-:Y:S01]  /*e9c0*/  IMAD R13, R12, R24, R13 ;  /* 0x000000180c0d7224 */ /* 0x000fe200078e020d */
[----:B------:R-:W-:Y:S01]  /*e9d0*/  IABS R22, R10 ;  /* 0x0000000a00167213 */ /* 0x000fe20000000000 */
[----:B------:R-:W-:-:S02]  /*e9e0*/  @!P5 IMAD.MOV R11, RZ, RZ, -R11 ;  /* 0x000000ffff0bd224 */ /* 0x000fc400078e0a0b */
[----:B------:R-:W-:Y:S01]  /*e9f0*/  @!P1 IMAD.IADD R19, R19, 0x1, -R12 ;  /* 0x0000000113139824 */ /* 0x000fe200078e0a0c */
[C---:B------:R-:W-:Y:S01]  /*ea00*/  ISETP.GT.U32.AND P1, PT, R12.reuse, R3, PT ;  /* 0x000000030c00720c */ /* 0x040fe20003f24070 */
[----:B------:R-:W-:Y:S01]  /*ea10*/  IMAD R14, R12, R21, R14 ;  /* 0x000000150c0e7224 */ /* 0x000fe200078e020e */
[----:B------:R0:W-:Y:S01]  /*ea20*/  STL [R1+0x3e8], R11 ;  /* 0x0003e80b01007387 */ /* 0x0001e20000100800 */
[--C-:B------:R-:W-:Y:S01]  /*ea30*/  @!P4 IMAD.IADD R16, R16, 0x1, -R12.reuse ;  /* 0x000000011010c824 */ /* 0x100fe200078e0a0c */
[----:B------:R-:W-:Y:S01]  /*ea40*/  ISETP.GT.U32.AND P4, PT, R12, R13, PT ;  /* 0x0000000d0c00720c */ /* 0x000fe20003f84070 */
[----:B------:R-:W-:Y:S01]  /*ea50*/  @!P3 IMAD.IADD R4, R4, 0x1, -R12 ;  /* 0x000000010404b824 */ /* 0x000fe200078e0a0c */
[----:B------:R-:W-:Y:S01]  /*ea60*/  ISETP.GT.U32.AND P3, PT, R12, R14, PT ;  /* 0x0000000e0c00720c */ /* 0x000fe20003f64070 */
[----:B------:R-:W-:-:S04]  /*ea70*/  IMAD.HI.U32 R21, R0, R22, RZ ;  /* 0x0000001600157227 */ /* 0x000fc800078e00ff */
[----:B------:R-:W-:Y:S02]  /*ea80*/  VIADD R15, R23, 0xf2 ;  /* 0x000000f2170f7836 */ /* 0x000fe40000000000 */
[----:B0-----:R-:W-:Y:S02]  /*ea90*/  IMAD.MOV.U32 R11, RZ, RZ, R19 ;  /* 0x000000ffff0b7224 */ /* 0x001fe400078e0013 */
[----:B------:R-:W-:Y:S01]  /*eaa0*/  IMAD.MOV R21, RZ, RZ, -R21 ;  /* 0x000000ffff157224 */ /* 0x000fe200078e0a15 */
[----:B------:R-:W-:Y:S01]  /*eab0*/  IABS R5, R15 ;  /* 0x0000000f00057213 */ /* 0x000fe20000000000 */
[----:B------:R-:W-:Y:S02]  /*eac0*/  @!P6 IMAD.MOV R11, RZ, RZ, -R11 ;  /* 0x000000ffff0be224 */ /* 0x000fe400078e0a0b */
[----:B------:R-:W-:Y:S01]  /*ead0*/  @!P1 IMAD.IADD R3, R3, 0x1, -R12 ;  /* 0x0000000103039824 */ /* 0x000fe200078e0a0c */
[----:B------:R-:W-:Y:S01]  /*eae0*/  ISETP.GE.AND P1, PT, R20, RZ, PT ;  /* 0x000000ff1400720c */ /* 0x000fe20003f26270 */
[C---:B------:R-:W-:Y:S01]  /*eaf0*/  IMAD R21, R12.reuse, R21, R22 ;  /* 0x000000150c157224 */ /* 0x040fe200078e0216 */
[----:B------:R0:W-:Y:S01]  /*eb00*/  STL [R1+0x3e4], R11 ;  /* 0x0003e40b01007387 */ /* 0x0001e20000100800 */
[----:B------:R-:W-:Y:S01]  /*eb10*/  @!P4 IMAD.IADD R13, R13, 0x1, -R12 ;  /* 0x000000010d0dc824 */ /* 0x000fe200078e0a0c */
[----:B------:R-:W-:Y:S01]  /*eb20*/  ISETP.GT.U32.AND P4, PT, R12, R4, PT ;  /* 0x000000040c00720c */ /* 0x000fe20003f84070 */
[----:B------:R-:W-:Y:S01]  /*eb30*/  IMAD.HI.U32 R25, R0, R5, RZ ;  /* 0x0000000500197227 */ /* 0x000fe200078e00ff */
[----:B------:R-:W-:-:S02]  /*eb40*/  ISETP.GT.U32.AND P5, PT, R12, R3, PT ;  /* 0x000000030c00720c */ /* 0x000fc40003fa4070 */
[----:B------:R-:W-:Y:S01]  /*eb50*/  ISETP.GT.U32.AND P6, PT, R12, R13, PT ;  /* 0x0000000d0c00720c */ /* 0x000fe20003fc4070 */
[----:B------:R-:W-:Y:S02]  /*eb60*/  @!P3 IMAD.IADD R14, R14, 0x1, -R12 ;  /* 0x000000010e0eb824 */ /* 0x000fe400078e0a0c */
[C---:B------:R-:W-:Y:S02]  /*eb70*/  VIADD R9, R23.reuse, 0xf1 ;  /* 0x000000f117097836 */ /* 0x040fe40000000000 */
[----:B0-----:R-:W-:Y:S01]  /*eb80*/  IMAD.MOV.U32 R11, RZ, RZ, R16 ;  /* 0x000000ffff0b7224 */ /* 0x001fe200078e0010 */
[C---:B------:R-:W-:Y:S01]  /*eb90*/  ISETP.GT.U32.AND P3, PT, R12.reuse, R14, PT ;  /* 0x0000000e0c00720c */ /* 0x040fe20003f64070 */
[----:B------:R-:W-:Y:S01]  /*eba0*/  IMAD.MOV R25, RZ, RZ, -R25 ;  /* 0x000000ffff197224 */ /* 0x000fe200078e0a19 */
[----:B------:R-:W-:Y:S01]  /*ebb0*/  IABS R6, R9 ;  /* 0x0000000900067213 */ /* 0x000fe20000000000 */
[----:B------:R-:W-:Y:S01]  /*ebc0*/  @!P2 IMAD.MOV R11, RZ, RZ, -R11 ;  /* 0x000000ffff0ba224 */ /* 0x000fe200078e0a0b */
[----:B------:R-:W-:Y:S01]  /*ebd0*/  ISETP.GT.U32.AND P2, PT, R12, R21, PT ;  /* 0x000000150c00720c */ /* 0x000fe20003f44070 */
[----:B------:R-:W-:-:S02]  /*ebe0*/  VIADD R18, R23, 0xf0 ;  /* 0x000000f017127836 */ /* 0x000fc40000000000 */
[----:B------:R-:W-:Y:S01]  /*ebf0*/  IMAD R5, R12, R25, R5 ;  /* 0x000000190c057224 */ /* 0x000fe200078e0205 */
[----:B------:R0:W-:Y:S01]  /*ec00*/  STL [R1+0x3e0], R11 ;  /* 0x0003e00b01007387 */ /* 0x0001e20000100800 */
[----:B------:R-:W-:Y:S01]  /*ec10*/  IMAD.HI.U32 R24, R0, R6, RZ ;  /* 0x0000000600187227 */ /* 0x000fe200078e00ff */
[----:B------:R-:W-:-:S03]  /*ec20*/  IABS R19, R18 ;  /* 0x0000001200137213 */ /* 0x000fc60000000000 */
[--C-:B------:R-:W-:Y:S01]  /*ec30*/  @!P4 IMAD.IADD R4, R4, 0x1, -R12.reuse ;  /* 0x000000010404c824 */ /* 0x100fe200078e0a0c */
[----:B------:R-:W-:Y:S01]  /*ec40*/  ISETP.GT.U32.AND P4, PT, R12, R5, PT ;  /* 0x000000050c00720c */ /* 0x000fe20003f84070 */
[--C-:B------:R-:W-:Y:S01]  /*ec50*/  @!P5 IMAD.IADD R3, R3, 0x1, -R12.reuse ;  /* 0x000000010303d824 */ /* 0x100fe200078e0a0c */
[----:B------:R-:W-:Y:S01]  /*ec60*/  ISETP.GE.AND P5, PT, R8, RZ, PT ;  /* 0x000000ff0800720c */ /* 0x000fe20003fa6270 */
[----:B------:R-:W-:Y:S01]  /*ec70*/  @!P2 IMAD.IADD R21, R21, 0x1, -R12 ;  /* 0x000000011515a824 */ /* 0x000fe200078e0a0c */
[----:B------:R-:W-:Y:S01]  /*ec80*/  ISETP.GE.AND P2, PT, R7, RZ, PT ;  /* 0x000000ff0700720c */ /* 0x000fe20003f46270 */
[----:B------:R-:W-:Y:S02]  /*ec90*/  IMAD.MOV R24, RZ, RZ, -R24 ;  /* 0x000000ffff187224 */ /* 0x000fe400078e0a18 */
[----:B------:R-:W-:-:S04]  /*eca0*/  IMAD.HI.U32 R8, R0, R19, RZ ;  /* 0x0000001300087227 */ /* 0x000fc800078e00ff */
[----:B------:R-:W-:Y:S01]  /*ecb0*/  @!P3 IMAD.IADD R14, R14, 0x1, -R12 ;  /* 0x000000010e0eb824 */ /* 0x000fe200078e0a0c */
[----:B------:R-:W-:Y:S01]  /*ecc0*/  ISETP.GE.AND P3, PT, R17, RZ, PT ;  /* 0x000000ff1100720c */ /* 0x000fe20003f66270 */
[C---:B------:R-:W-:Y:S02]  /*ecd0*/  IMAD R6, R12.reuse, R24, R6 ;  /* 0x000000180c067224 */ /* 0x040fe400078e0206 */
[----:B------:R-:W-:Y:S02]  /*ece0*/  IMAD.MOV R8, RZ, RZ, -R8 ;  /* 0x000000ffff087224 */ /* 0x000fe400078e0a08 */
[----:B------:R-:W-:Y:S02]  /*ecf0*/  VIADD R16, R23, 0xef ;  /* 0x000000ef17107836 */ /* 0x000fe40000000000 */
[----:B------:R-:W-:Y:S02]  /*ed00*/  IMAD.MOV.U32 R22, RZ, RZ, R4 ;  /* 0x000000ffff167224 */ /* 0x000fe400078e0004 */
[----:B------:R-:W-:Y:S01]  /*ed10*/  @!P6 IMAD.IADD R13, R13, 0x1, -R12 ;  /* 0x000000010d0de824 */ /* 0x000fe200078e0a0c */
[C---:B------:R-:W-:Y:S01]  /*ed20*/  ISETP.GT.U32.AND P6, PT, R12.reuse, R6, PT ;  /* 0x000000060c00720c */ /* 0x040fe20003fc4070 */
[----:B------:R-:W-:Y:S01]  /*ed30*/  IMAD R8, R12, R8, R19 ;  /* 0x000000080c087224 */ /* 0x000fe200078e0213 */
[----:B------:R-:W-:Y:S01]  /*ed40*/  IABS R20, R16 ;  /* 0x0000001000147213 */ /* 0x000fe20000000000 */
[----:B------:R-:W-:-:S02]  /*ed50*/  IMAD.MOV.U32 R4, RZ, RZ, R14 ;  /* 0x000000ffff047224 */ /* 0x000fc400078e000e */
[----:B------:R-:W-:Y:S01]  /*ed60*/  @!P4 IMAD.IADD R5, R5, 0x1, -R12 ;  /* 0x000000010505c824 */ /* 0x000fe200078e0a0c */
[----:B------:R-:W-:Y:S01]  /*ed70*/  ISETP.GE.AND P4, PT, R10, RZ, PT ;  /* 0x000000ff0a00720c */ /* 0x000fe20003f86270 */
[----:B0-----:R-:W-:Y:S02]  /*ed80*/  IMAD.MOV.U32 R11, RZ, RZ, R3 ;  /* 0x000000ffff0b7224 */ /* 0x001fe400078e0003 */
        /* <DEDUP_REMOVED lines=15> */
[----:B------:R-:W-:-:S02]  /*ee80*/  IMAD R20, R12, R7, R20 ;  /* 0x000000070c147224 */ /* 0x000fc400078e0214 */
[--C-:B------:R-:W-:Y:S01]  /*ee90*/  @!P2 IMAD.IADD R8, R8, 0x1, -R12.reuse ;  /* 0x000000010808a824 */ /* 0x100fe200078e0a0c */
[C---:B------:R-:W-:Y:S01]  /*eea0*/  ISETP.GT.U32.AND P6, PT, R12.reuse, R6, PT ;  /* 0x000000060c00720c */ /* 0x040fe20003fc4070 */
[--C-:B------:R-:W-:Y:S01]  /*eeb0*/  @!P5 IMAD.IADD R5, R5, 0x1, -R12.reuse ;  /* 0x000000010505d824 */ /* 0x100fe200078e0a0c */
[C---:B------:R-:W-:Y:S01]  /*eec0*/  ISETP.GT.U32.AND P5, PT, R12.reuse, R20, PT ;  /* 0x000000140c00720c */ /* 0x040fe20003fa4070 */
[----:B------:R-:W-:Y:S01]  /*eed0*/  @!P1 IMAD.IADD R21, R21, 0x1, -R12 ;  /* 0x0000000115159824 */ /* 0x000fe200078e0a0c */
[----:B------:R-:W-:Y:S01]  /*eee0*/  ISETP.GT.U32.AND P2, PT, R12, R8, PT ;  /* 0x000000080c00720c */ /* 0x000fe20003f44070 */
[----:B------:R1:W-:Y:S01]  /*eef0*/  STL [R1+0x3d0], R4 ;  /* 0x0003d00401007387 */ /* 0x0003e20000100800 */
[----:B0-----:R-:W-:Y:S01]  /*ef00*/  VIADD R3, R23, 0xee ;  /* 0x000000ee17037836 */ /* 0x001fe20000000000 */
[----:B------:R-:W-:Y:S01]  /*ef10*/  ISETP.GE.AND P1, PT, R9, RZ, PT ;  /* 0x000000ff0900720c */ /* 0x000fe20003f26270 */
[----:B------:R-:W-:Y:S02]  /*ef20*/  IMAD.MOV.U32 R10, RZ, RZ, R21 ;  /* 0x000000ffff0a7224 */ /* 0x000fe400078e0015 */
[----:B------:R-:W-:Y:S01]  /*ef30*/  @!P3 IMAD.MOV R5, RZ, RZ, -R5 ;  /* 0x000000ffff05b224 */ /* 0x000fe200078e0a05 */
[----:B------:R-:W-:Y:S01]  /*ef40*/  IABS R17, R3 ;  /* 0x0000000300117213 */ /* 0x000fe20000000000 */
[----:B------:R-:W-:Y:S01]  /*ef50*/  @!P4 IMAD.MOV R10, RZ, RZ, -R10 ;  /* 0x000000ffff0ac224 */ /* 0x000fe200078e0a0a */
[----:B------:R-:W-:Y:S01]  /*ef60*/  ISETP.GE.AND P4, PT, R16, RZ, PT ;  /* 0x000000ff1000720c */ /* 0x000fe20003f86270 */
[----:B------:R-:W-:Y:S01]  /*ef70*/  @!P6 IMAD.IADD R6, R6, 0x1, -R12 ;  /* 0x000000010606e824 */ /* 0x000fe200078e0a0c */
[----:B------:R-:W-:Y:S01]  /*ef80*/  ISETP.GE.AND P6, PT, R18, RZ, PT ;  /* 0x000000ff1200720c */ /* 0x000fe20003fc6270 */
[----:B------:R-:W-:Y:S01]  /*ef90*/  IMAD.HI.U32 R7, R0, R17, RZ ;  /* 0x0000001100077227 */ /* 0x000fe200078e00ff */
[----:B------:R0:W-:Y:S03]  /*efa0*/  STL [R1+0x3cc], R10 ;  /* 0x0003cc0a01007387 */ /* 0x0001e60000100800 */
[----:B------:R-:W-:Y:S01]  /*efb0*/  IMAD.MOV R7, RZ, RZ, -R7 ;  /* 0x000000ffff077224 */ /* 0x000fe200078e0a07 */
[----:B------:R2:W-:Y:S01]  /*efc0*/  STL [R1+0x3c0], R5 ;  /* 0x0003c00501007387 */ /* 0x0005e20000100800 */
[----:B-1----:R-:W-:-:S02]  /*efd0*/  VIADD R4, R23, 0xed ;  /* 0x000000ed17047836 */ /* 0x002fc40000000000 */
[----:B------:R-:W-:Y:S02]  /*efe0*/  IMAD R17, R12, R7, R17 ;  /* 0x000000070c117224 */ /* 0x000fe400078e0211 */
[--C-:B------:R-:W-:Y:S01]  /*eff0*/  @!P5 IMAD.IADD R20, R20, 0x1, -R12.reuse ;  /* 0x000000011414d824 */ /* 0x100fe200078e0a0c */
[----:B------:R-:W-:Y:S01]  /*f000*/  IABS R14, R4 ;  /* 0x00000004000e7213 */ /* 0x000fe20000000000 */
[----:B------:R-:W-:Y:S01]  /*f010*/  @!P2 IMAD.IADD R8, R8, 0x1, -R12 ;  /* 0x000000010808a824 */ /* 0x000fe200078e0a0c */
[C---:B------:R-:W-:Y:S01]  /*f020*/  ISETP.GT.U32.AND P2, PT, R12.reuse, R17, PT ;  /* 0x000000110c00720c */ /* 0x040fe20003f44070 */
[----:B0-----:R-:W-:Y:S01]  /*f030*/  VIADD R10, R23, 0xe9 ;  /* 0x000000e9170a7836 */ /* 0x001fe20000000000 */
[----:B------:R-:W-:Y:S01]  /*f040*/  ISETP.GE.AND P5, PT, R3, RZ, PT ;  /* 0x000000ff0300720c */ /* 0x000fe20003fa6270 */
[----:B--2---:R-:W-:Y:S01]  /*f050*/  IMAD.MOV.U32 R5, RZ, RZ, R6 ;  /* 0x000000ffff057224 */ /* 0x004fe200078e0006 */
[----:B------:R-:W-:Y:S01]  /*f060*/  ISETP.GT.U32.AND P3, PT, R12, R20, PT ;  /* 0x000000140c00720c */ /* 0x000fe20003f64070 */
[----:B------:R-:W-:-:S04]  /*f070*/  IMAD.HI.U32 R3, R0, R14, RZ ;  /* 0x0000000e00037227 */ /* 0x000fc800078e00ff */
[----:B------:R-:W-:Y:S01]  /*f080*/  @!P1 IMAD.MOV R5, RZ, RZ, -R5 ;  /* 0x000000ffff059224 */ /* 0x000fe200078e0a05 */
[----:B------:R-:W-:Y:S01]  /*f090*/  ISETP.GE.AND P1, PT, R4, RZ, PT ;  /* 0x000000ff0400720c */ /* 0x000fe20003f26270 */
[----:B------:R-:W-:Y:S02]  /*f0a0*/  IMAD.MOV R3, RZ, RZ, -R3 ;  /* 0x000000ffff037224 */ /* 0x000fe400078e0a03 */
[----:B------:R-:W-:Y:S01]  /*f0b0*/  IMAD.MOV.U32 R7, RZ, RZ, R8 ;  /* 0x000000ffff077224 */ /* 0x000fe200078e0008 */
[----:B------:R0:W-:Y:S01]  /*f0c0*/  STL [R1+0x354], R5 ;  /* 0x0003540501007387 */ /* 0x0001e20000100800 */
[----:B------:R-:W-:Y:S02]  /*f0d0*/  IMAD R14, R12, R3, R14 ;  /* 0x000000030c0e7224 */ /* 0x000fe400078e020e */
[----:B------:R-:W-:Y:S02]  /*f0e0*/  @!P2 IMAD.IADD R17, R17, 0x1, -R12 ;  /* 0x000000011111a824 */ /* 0x000fe400078e0a0c */
[----:B------:R-:W-:-:S02]  /*f0f0*/  @!P6 IMAD.MOV R7, RZ, RZ, -R7 ;  /* 0x000000ffff07e224 */ /* 0x000fc400078e0a07 */
[----:B------:R-:W-:Y:S01]  /*f100*/  @!P3 IMAD.IADD R20, R20, 0x1, -R12 ;  /* 0x000000011414b824 */ /* 0x000fe200078e0a0c */
[C---:B------:R-:W-:Y:S01]  /*f110*/  ISETP.GT.U32.AND P3, PT, R12.reuse, R14, PT ;  /* 0x0000000e0c00720c */ /* 0x040fe20003f64070 */
[C---:B------:R-:W-:Y:S01]  /*f120*/  VIADD R3, R23.reuse, 0xea ;  /* 0x000000ea17037836 */ /* 0x040fe20000000000 */
[----:B------:R1:W-:Y:S01]  /*f130*/  STL [R1+0x388], R7 ;  /* 0x0003880701007387 */ /* 0x0003e20000100800 */
[C---:B0-----:R-:W-:Y:S01]  /*f140*/  VIADD R5, R23.reuse, 0xec ;  /* 0x000000ec17057836 */ /* 0x041fe20000000000 */
[----:B------:R-:W-:Y:S01]  /*f150*/  ISETP.GT.U32.AND P2, PT, R12, R17, PT ;  /* 0x000000110c00720c */ /* 0x000fe20003f44070 */
[----:B------:R-:W-:Y:S01]  /*f160*/  VIADD R4, R23, 0xeb ;  /* 0x000000eb17047836 */ /* 0x000fe20000000000 */
[----:B------:R-:W-:Y:S01]  /*f170*/  IABS R6, R3 ;  /* 0x0000000300067213 */ /* 0x000fe20000000000 */
[----:B------:R-:W-:Y:S01]  /*f180*/  IMAD.MOV.U32 R9, RZ, RZ, R20 ;  /* 0x000000ffff097224 */ /* 0x000fe200078e0014 */
[----:B------:R-:W-:Y:S02]  /*f190*/  IABS R16, R5 ;  /* 0x0000000500107213 */ /* 0x000fe40000000000 */
[----:B------:R-:W-:Y:S01]  /*f1a0*/  IABS R13, R4 ;  /* 0x00000004000d7213 */ /* 0x000fe20000000000 */
[----:B------:R-:W-:Y:S01]  /*f1b0*/  IMAD.MOV.U32 R8, RZ, RZ, R6 ;  /* 0x000000ffff087224 */ /* 0x000fe200078e0006 */
[----:B------:R-:W-:Y:S01]  /*f1c0*/  ISETP.GE.AND P6, PT, R5, RZ, PT ;  /* 0x000000ff0500720c */ /* 0x000fe20003fc6270 */
[----:B-1----:R-:W-:-:S04]  /*f1d0*/  IMAD.HI.U32 R7, R0, R16, RZ ;  /* 0x0000001000077227 */ /* 0x002fc800078e00ff */
[----:B------:R-:W-:Y:S02]  /*f1e0*/  IMAD.MOV R7, RZ, RZ, -R7 ;  /* 0x000000ffff077224 */ /* 0x000fe400078e0a07 */
[----:B------:R-:W-:Y:S02]  /*f1f0*/  @!P3 IMAD.IADD R14, R14, 0x1, -R12 ;  /* 0x000000010e0eb824 */ /* 0x000fe400078e0a0c */
[C---:B------:R-:W-:Y:S02]  /*f200*/  IMAD R16, R12.reuse, R7, R16 ;  /* 0x000000070c107224 */ /* 0x040fe400078e0210 */
[----:B------:R-:W-:Y:S01]  /*f210*/  @!P2 IMAD.IADD R17, R17, 0x1, -R12 ;  /* 0x000000011111a824 */ /* 0x000fe200078e0a0c */
[----:B------:R-:W-:Y:S01]  /*f220*/  ISETP.GT.U32.AND P3, PT, R12, R14, PT ;  /* 0x0000000e0c00720c */ /* 0x000fe20003f64070 */
[----:B------:R-:W-:Y:S01]  /*f230*/  IMAD.HI.U32 R6, R0, R13, RZ ;  /* 0x0000000d00067227 */ /* 0x000fe200078e00ff */
[----:B------:R-:W-:-:S03]  /*f240*/  ISETP.GT.U32.AND P2, PT, R12, R16, PT ;  /* 0x000000100c00720c */ /* 0x000fc60003f44070 */
[----:B------:R-:W-:-:S04]  /*f250*/  IMAD.HI.U32 R5, R0, R8, RZ ;  /* 0x0000000800057227 */ /* 0x000fc800078e00ff */
[----:B------:R-:W-:Y:S01]  /*f260*/  @!P4 IMAD.MOV R9, RZ, RZ, -R9 ;  /* 0x000000ffff09c224 */ /* 0x000fe200078e0a09 */
[----:B------:R-:W-:Y:S01]  /*f270*/  ISETP.GE.AND P4, PT, R4, RZ, PT ;  /* 0x000000ff0400720c */ /* 0x000fe20003f86270 */
[----:B------:R-:W-:Y:S02]  /*f280*/  IMAD.MOV R6, RZ, RZ, -R6 ;  /* 0x000000ffff067224 */ /* 0x000fe400078e0a06 */
[----:B------:R-:W-:Y:S01]  /*f290*/  VIADD R4, R23, 0xe8 ;  /* 0x000000e817047836 */ /* 0x000fe20000000000 */
[----:B------:R-:W-:Y:S01]  /*f2a0*/  STL [R1+0x3c8], R9 ;  /* 0x0003c80901007387 */ /* 0x000fe20000100800 */
[----:B------:R-:W-:Y:S02]  /*f2b0*/  IMAD.MOV R5, RZ, RZ, -R5 ;  /* 0x000000ffff057224 */ /* 0x000fe400078e0a05 */
[----:B------:R-:W-:Y:S01]  /*f2c0*/  IMAD R13, R12, R6, R13 ;  /* 0x000000060c0d7224 */ /* 0x000fe200078e020d */
[----:B------:R-:W-:Y:S01]  /*f2d0*/  IABS R18, R4 ;  /* 0x0000000400127213 */ /* 0x000fe20000000000 */
[----:B------:R-:W-:-:S02]  /*f2e0*/  IMAD.MOV.U32 R11, RZ, RZ, R17 ;  /* 0x000000ffff0b7224 */ /* 0x000fc400078e0011 */
[----:B------:R-:W-:Y:S01]  /*f2f0*/  IMAD R8, R12, R5, R8 ;  /* 0x000000050c087224 */ /* 0x000fe200078e0208 */
[----:B------:R-:W-:Y:S01]  /*f300*/  IABS R5, R10 ;  /* 0x0000000a00057213 */ /* 0x000fe20000000000 */
[--C-:B------:R-:W-:Y:S02]  /*f310*/  @!P2 IMAD.IADD R16, R16, 0x1, -R12.reuse ;  /* 0x000000011010a824 */ /* 0x100fe400078e0a0c */
[----:B------:R-:W-:Y:S01]  /*f320*/  @!P3 IMAD.IADD R14, R14, 0x1, -R12 ;  /* 0x000000010e0eb824 */ /* 0x000fe200078e0a0c */
[C---:B------:R-:W-:Y:S01]  /*f330*/  ISETP.GT.U32.AND P3, PT, R12.reuse, R13, PT ;  /* 0x0000000d0c00720c */ /* 0x040fe20003f64070 */
[----:B------:R-:W-:Y:S01]  /*f340*/  @!P5 IMAD.MOV R11, RZ, RZ, -R11 ;  /* 0x000000ffff0bd224 */ /* 0x000fe200078e0a0b */
[C---:B------:R-:W-:Y:S01]  /*f350*/  ISETP.GT.U32.AND P5, PT, R12.reuse, R16, PT ;  /* 0x000000100c00720c */ /* 0x040fe20003fa4070 */
[----:B------:R-:W-:Y:S01]  /*f360*/  IMAD.MOV.U32 R17, RZ, RZ, R18 ;  /* 0x000000ffff117224 */ /* 0x000fe200078e0012 */
[----:B------:R-:W-:Y:S01]  /*f370*/  ISETP.GT.U32.AND P2, PT, R12, R8, PT ;  /* 0x000000080c00720c */ /* 0x000fe20003f44070 */
[----:B------:R-:W-:Y:S01]  /*f380*/  IMAD.HI.U32 R18, R0, R5, RZ ;  /* 0x0000000500127227 */ /* 0x000fe200078e00ff */
[----:B------:R0:W-:Y:S03]  /*f390*/  STL [R1+0x3c4], R11 ;  /* 0x0003c40b01007387 */ /* 0x0001e60000100800 */
[----:B------:R-:W-:-:S02]  /*f3a0*/  IMAD.MOV R18, RZ, RZ, -R18 ;  /* 0x000000ffff127224 */ /* 0x000fc400078e0a12 */
[----:B------:R-:W-:Y:S02]  /*f3b0*/  VIADD R6, R23, 0xe7 ;  /* 0x000000e717067836 */ /* 0x000fe40000000000 */
[--C-:B------:R-:W-:Y:S02]  /*f3c0*/  @!P3 IMAD.IADD R13, R13, 0x1, -R12.reuse ;  /* 0x000000010d0db824 */ /* 0x100fe400078e0a0c */
[----:B------:R-:W-:Y:S01]  /*f3d0*/  @!P5 IMAD.IADD R16, R16, 0x1, -R12 ;  /* 0x000000011010d824 */ /* 0x000fe200078e0a0c */
[----:B------:R-:W-:Y:S01]  /*f3e0*/  IABS R15, R6 ;  /* 0x00000006000f7213 */ /* 0x000fe20000000000 */
[----:B0-----:R-:W-:Y:S01]  /*f3f0*/  IMAD.MOV.U32 R11, RZ, RZ, R14 ;  /* 0x000000ffff0b7224 */ /* 0x001fe200078e000e */
[----:B------:R-:W-:Y:S01]  /*f400*/  ISETP.GT.U32.AND P3, PT, R12, R13, PT ;  /* 0x0000000d0c00720c */ /* 0x000fe20003f64070 */
[----:B------:R-:W-:Y:S02]  /*f410*/  @!P2 IMAD.IADD R8, R8, 0x1, -R12 ;  /* 0x000000010808a824 */ /* 0x000fe400078e0a0c */
[----:B------:R-:W-:Y:S01]  /*f420*/  @!P1 IMAD.MOV R11, RZ, RZ, -R11 ;  /* 0x000000ffff0b9224 */ /* 0x000fe200078e0a0b */
[----:B------:R-:W-:Y:S01]  /*f430*/  ISETP.GE.AND P1, PT, R3, RZ, PT ;  /* 0x000000ff0300720c */ /* 0x000fe20003f26270 */
[C---:B------:R-:W-:Y:S01]  /*f440*/  IMAD R3, R12.reuse, R18, R5 ;  /* 0x000000120c037224 */ /* 0x040fe200078e0205 */
[C---:B------:R-:W-:Y:S01]  /*f450*/  ISETP.GT.U32.AND P2, PT, R12.reuse, R8, PT ;  /* 0x000000080c00720c */ /* 0x040fe20003f44070 */
[----:B------:R-:W-:Y:S01]  /*f460*/  IMAD.MOV.U32 R14, RZ, RZ, R15 ;  /* 0x000000ffff0e7224 */ /* 0x000fe200078e000f */
[----:B------:R0:W-:Y:S01]  /*f470*/  STL [R1+0x3bc], R11 ;  /* 0x0003bc0b01007387 */ /* 0x0001e20000100800 */
[----:B------:R-:W-:Y:S01]  /*f480*/  VIADD R7, R23, 0xe6 ;  /* 0x000000e617077836 */ /* 0x000fe20000000000 */
[----:B------:R-:W-:Y:S01]  /*f490*/  ISETP.GT.U32.AND P5, PT, R12, R3, PT ;  /* 0x000000030c00720c */ /* 0x000fe20003fa4070 */
[----:B------:R-:W-:-:S03]  /*f4a0*/  IMAD.HI.U32 R18, R0, R17, RZ ;  /* 0x0000001100127227 */ /* 0x000fc600078e00ff */
[----:B------:R-:W-:Y:S01]  /*f4b0*/  IABS R9, R7 ;  /* 0x0000000700097213 */ /* 0x000fe20000000000 */
[----:B------:R-:W-:-:S04]  /*f4c0*/  IMAD.HI.U32 R5, R0, R14, RZ ;  /* 0x0000000e00057227 */ /* 0x000fc800078e00ff */
[----:B------:R-:W-:Y:S02]  /*f4d0*/  IMAD.MOV R18, RZ, RZ, -R18 ;  /* 0x000000ffff127224 */ /* 0x000fe400078e0a12 */
[----:B0-----:R-:W-:Y:S02]  /*f4e0*/  IMAD.MOV.U32 R11, RZ, RZ, R16 ;  /* 0x000000ffff0b7224 */ /* 0x001fe400078e0010 */
[--C-:B------:R-:W-:Y:S02]  /*f4f0*/  @!P5 IMAD.IADD R3, R3, 0x1, -R12.reuse ;  /* 0x000000010303d824 */ /* 0x100fe400078e0a0c */
[----:B------:R-:W-:Y:S02]  /*f500*/  IMAD.MOV R5, RZ, RZ, -R5 ;  /* 0x000000ffff057224 */ /* 0x000fe400078e0a05 */
[----:B------:R-:W-:Y:S01]  /*f510*/  @!P3 IMAD.IADD R13, R13, 0x1, -R12 ;  /* 0x000000010d0db824 */ /* 0x000fe200078e0a0c */
[----:B------:R-:W-:Y:S01]  /*f520*/  ISETP.GE.AND P3, PT, R10, RZ, PT ;  /* 0x000000ff0a00720c */ /* 0x000fe20003f66270 */
[----:B------:R-:W-:-:S02]  /*f530*/  IMAD R10, R12, R18, R17 ;  /* 0x000000120c0a7224 */ /* 0x000fc400078e0211 */
[----:B------:R-:W-:Y:S01]  /*f540*/  @!P6 IMAD.MOV R11, RZ, RZ, -R11 ;  /* 0x000000ffff0be224 */ /* 0x000fe200078e0a0b */
[C---:B------:R-:W-:Y:S01]  /*f550*/  ISETP.GT.U32.AND P6, PT, R12.reuse, R3, PT ;  /* 0x000000030c00720c */ /* 0x040fe20003fc4070 */
[C---:B------:R-:W-:Y:S01]  /*f560*/  IMAD R14, R12.reuse, R5, R14 ;  /* 0x000000050c0e7224 */ /* 0x040fe200078e020e */
[----:B------:R-:W-:Y:S01]  /*f570*/  ISETP.GT.U32.AND P5, PT, R12, R10, PT ;  /* 0x0000000a0c00720c */ /* 0x000fe20003fa4070 */
[----:B------:R-:W-:Y:S01]  /*f580*/  IMAD.HI.U32 R15, R0, R9, RZ ;  /* 0x00000009000f7227 */ /* 0x000fe200078e00ff */
[----:B------:R0:W-:Y:S03]  /*f590*/  STL [R1+0x3a8], R11 ;  /* 0x0003a80b01007387 */ /* 0x0001e60000100800 */
[----:B------:R-:W-:Y:S01]  /*f5a0*/  @!P2 IMAD.IADD R8, R8, 0x1, -R12 ;  /* 0x000000010808a824 */ /* 0x000fe200078e0a0c */
[----:B------:R-:W-:Y:S01]  /*f5b0*/  ISETP.GT.U32.AND P2, PT, R12, R14, PT ;  /* 0x0000000e0c00720c */ /* 0x000fe20003f44070 */
[----:B------:R-:W-:-:S02]  /*f5c0*/  IMAD.MOV R15, RZ, RZ, -R15 ;  /* 0x000000ffff0f7224 */ /* 0x000fc400078e0a0f */
[C---:B------:R-:W-:Y:S02]  /*f5d0*/  VIADD R5, R23.reuse, 0xe5 ;  /* 0x000000e517057836 */ /* 0x040fe40000000000 */
[----:B------:R-:W-:Y:S01]  /*f5e0*/  @!P4 IMAD.MOV R13, RZ, RZ, -R13 ;  /* 0x000000ffff0dc224 */ /* 0x000fe200078e0a0d */
[----:B------:R-:W-:Y:S01]  /*f5f0*/  ISETP.GE.AND P4, PT, R4, RZ, PT ;  /* 0x000000ff0400720c */ /* 0x000fe20003f86270 */
[----:B0-----:R-:W-:Y:S02]  /*f600*/  IMAD.MOV.U32 R11, RZ, RZ, R8 ;  /* 0x000000ffff0b7224 */ /* 0x001fe400078e0008 */
[C---:B------:R-:W-:Y:S01]  /*f610*/  IMAD R9, R12.reuse, R15, R9 ;  /* 0x0000000f0c097224 */ /* 0x040fe200078e0209 */
        /* <DEDUP_REMOVED lines=14> */
[----:B------:R-:W-:Y:S01]  /*f700*/  ISETP.GT.U32.AND P2, PT, R12, R10, PT ;  /* 0x0000000a0c00720c */ /* 0x000fe20003f44070 */
[----:B------:R-:W-:Y:S02]  /*f710*/  IMAD.MOV.U32 R8, RZ, RZ, R6 ;  /* 0x000000ffff087224 */ /* 0x000fe400078e0006 */
[----:B0-----:R-:W-:Y:S02]  /*f720*/  IMAD.MOV.U32 R11, RZ, RZ, R3 ;  /* 0x000000ffff0b7224 */ /* 0x001fe400078e0003 */
[----:B------:R-:W-:-:S04]  /*f730*/  IMAD.HI.U32 R6, R0, R8, RZ ;  /* 0x0000000800067227 */ /* 0x000fc800078e00ff */
[----:B------:R-:W-:Y:S01]  /*f740*/  @!P3 IMAD.MOV R11, RZ, RZ, -R11 ;  /* 0x000000ffff0bb224 */ /* 0x000fe200078e0a0b */
[C---:B------:R-:W-:Y:S01]  /*f750*/  ISETP.GT.U32.AND P3, PT, R12.reuse, R14, PT ;  /* 0x0000000e0c00720c */ /* 0x040fe20003f64070 */
[----:B------:R-:W-:Y:S02]  /*f760*/  IMAD.MOV R6, RZ, RZ, -R6 ;  /* 0x000000ffff067224 */ /* 0x000fe400078e0a06 */
[----:B------:R-:W-:Y:S01]  /*f770*/  @!P1 IMAD.IADD R9, R9, 0x1, -R12 ;  /* 0x0000000109099824 */ /* 0x000fe200078e0a0c */
[----:B------:R0:W-:Y:S01]  /*f780*/  STL [R1+0x3b8], R11 ;  /* 0x0003b80b01007387 */ /* 0x0001e20000100800 */
[C---:B------:R-:W-:Y:S02]  /*f790*/  IMAD R8, R12.reuse, R6, R8 ;  /* 0x000000060c087224 */ /* 0x040fe400078e0208 */
[C---:B------:R-:W-:Y:S01]  /*f7a0*/  IMAD R15, R12.reuse, R7, R15 ;  /* 0x000000070c0f7224 */ /* 0x040fe200078e020f */
[----:B------:R-:W-:Y:S01]  /*f7b0*/  ISETP.GT.U32.AND P1, PT, R12, R9, PT ;  /* 0x000000090c00720c */ /* 0x000fe20003f24070 */
[----:B------:R-:W-:-:S02]  /*f7c0*/  @!P2 IMAD.IADD R10, R10, 0x1, -R12 ;  /* 0x000000010a0aa824 */ /* 0x000fc400078e0a0c */
[C---:B------:R-:W-:Y:S01]  /*f7d0*/  VIADD R13, R23.reuse, 0xe2 ;  /* 0x000000e2170d7836 */ /* 0x040fe20000000000 */
[----:B------:R-:W-:Y:S01]  /*f7e0*/  ISETP.GT.U32.AND P2, PT, R12, R15, PT ;  /* 0x0000000f0c00720c */ /* 0x000fe20003f44070 */
[----:B------:R-:W-:Y:S01]  /*f7f0*/  @!P3 IMAD.IADD R14, R14, 0x1, -R12 ;  /* 0x000000010e0eb824 */ /* 0x000fe200078e0a0c */
[----:B------:R-:W-:Y:S01]  /*f800*/  ISETP.GT.U32.AND P3, PT, R12, R8, PT ;  /* 0x000000080c00720c */ /* 0x000fe20003f64070 */
[C---:B------:R-:W-:Y:S01]  /*f810*/  VIADD R18, R23.reuse, 0xe1 ;  /* 0x000000e117127836 */ /* 0x040fe20000000000 */
[----:B------:R-:W-:Y:S01]  /*f820*/  IABS R6, R13 ;  /* 0x0000000d00067213 */ /* 0x000fe20000000000 */
[----:B------:R-:W-:Y:S02]  /*f830*/  VIADD R3, R23, 0xe3 ;  /* 0x000000e317037836 */ /* 0x000fe40000000000 */
[----:B0-----:R-:W-:Y:S01]  /*f840*/  IMAD.MOV.U32 R11, RZ, RZ, R10 ;  /* 0x000000ffff0b7224 */ /* 0x001fe200078e000a */
[----:B------:R-:W-:Y:S01]  /*f850*/  IABS R16, R18 ;  /* 0x0000001200107213 */ /* 0x000fe20000000000 */
[----:B------:R-:W-:Y:S01]  /*f860*/  @!P1 IMAD.IADD R9, R9, 0x1, -R12 ;  /* 0x0000000109099824 */ /* 0x000fe200078e0a0c */
[----:B------:R-:W-:Y:S01]  /*f870*/  ISETP.GE.AND P1, PT, R5, RZ, PT ;  /* 0x000000ff0500720c */ /* 0x000fe20003f26270 */
[----:B------:R-:W-:Y:S01]  /*f880*/  IMAD.HI.U32 R17, R0, R6, RZ ;  /* 0x0000000600117227 */ /* 0x000fe200078e00ff */
[----:B------:R-:W-:-:S03]  /*f890*/  IABS R7, R3 ;  /* 0x0000000300077213 */ /* 0x000fc60000000000 */
[----:B------:R-:W-:Y:S02]  /*f8a0*/  @!P3 IMAD.IADD R8, R8, 0x1, -R12 ;  /* 0x000000010808b824 */ /* 0x000fe400078e0a0c */
[----:B------:R-:W-:Y:S02]  /*f8b0*/  IMAD.MOV.U32 R5, RZ, RZ, R16 ;  /* 0x000000ffff057224 */ /* 0x000fe400078e0010 */
[----:B------:R-:W-:Y:S01]  /*f8c0*/  @!P2 IMAD.IADD R15, R15, 0x1, -R12 ;  /* 0x000000010f0fa824 */ /* 0x000fe200078e0a0c */
[----:B------:R-:W-:Y:S01]  /*f8d0*/  ISETP.GE.AND P2, PT, R4, RZ, PT ;  /* 0x000000ff0400720c */ /* 0x000fe20003f46270 */
[----:B------:R-:W-:Y:S01]  /*f8e0*/  @!P4 IMAD.MOV R11, RZ, RZ, -R11 ;  /* 0x000000ffff0bc224 */ /* 0x000fe200078e0a0b */
[----:B------:R-:W-:Y:S01]  /*f8f0*/  ISETP.GT.U32.AND P3, PT, R12, R8, PT ;  /* 0x000000080c00720c */ /* 0x000fe20003f64070 */
[----:B------:R-:W-:Y:S01]  /*f900*/  IMAD.HI.U32 R4, R0, R5, RZ ;  /* 0x0000000500047227 */ /* 0x000fe200078e00ff */
[----:B------:R-:W-:Y:S02]  /*f910*/  ISETP.GT.U32.AND P4, PT, R12, R15, PT ;  /* 0x0000000f0c00720c */ /* 0x000fe40003f84070 */
[----:B------:R0:W-:Y:S01]  /*f920*/  STL [R1+0x3ac], R11 ;  /* 0x0003ac0b01007387 */ /* 0x0001e20000100800 */
[----:B------:R-:W-:-:S02]  /*f930*/  IMAD.MOV R10, RZ, RZ, -R17 ;  /* 0x000000ffff0a7224 */ /* 0x000fc400078e0a11 */
[----:B------:R-:W-:-:S04]  /*f940*/  IMAD.HI.U32 R16, R0, R7, RZ ;  /* 0x0000000700107227 */ /* 0x000fc800078e00ff */
[----:B------:R-:W-:Y:S02]  /*f950*/  IMAD.MOV R4, RZ, RZ, -R4 ;  /* 0x000000ffff047224 */ /* 0x000fe400078e0a04 */
[C---:B------:R-:W-:Y:S02]  /*f960*/  IMAD R6, R12.reuse, R10, R6 ;  /* 0x0000000a0c067224 */ /* 0x040fe400078e0206 */
[----:B0-----:R-:W-:Y:S02]  /*f970*/  IMAD.MOV.U32 R11, RZ, RZ, R9 ;  /* 0x000000ffff0b7224 */ /* 0x001fe400078e0009 */
[----:B------:R-:W-:Y:S02]  /*f980*/  IMAD.MOV R16, RZ, RZ, -R16 ;  /* 0x000000ffff107224 */ /* 0x000fe400078e0a10 */
[C---:B------:R-:W-:Y:S02]  /*f990*/  IMAD R5, R12.reuse, R4, R5 ;  /* 0x000000040c057224 */ /* 0x040fe400078e0205 */
[----:B------:R-:W-:Y:S01]  /*f9a0*/  @!P5 IMAD.MOV R11, RZ, RZ, -R11 ;  /* 0x000000ffff0bd224 */ /* 0x000fe200078e0a0b */
[C---:B------:R-:W-:Y:S01]  /*f9b0*/  ISETP.GT.U32.AND P5, PT, R12.reuse, R6, PT ;  /* 0x000000060c00720c */ /* 0x040fe20003fa4070 */
[----:B------:R-:W-:-:S02]  /*f9c0*/  IMAD R7, R12, R16, R7 ;  /* 0x000000100c077224 */ /* 0x000fc400078e0207 */
[----:B------:R-:W-:Y:S01]  /*f9d0*/  @!P3 IMAD.IADD R8, R8, 0x1, -R12 ;  /* 0x000000010808b824 */ /* 0x000fe200078e0a0c */
[C---:B------:R-:W-:Y:S01]  /*f9e0*/  ISETP.GT.U32.AND P3, PT, R12.reuse, R5, PT ;  /* 0x000000050c00720c */ /* 0x040fe20003f64070 */
[----:B------:R-:W-:Y:S01]  /*f9f0*/  @!P6 IMAD.MOV R14, RZ, RZ, -R14 ;  /* 0x000000ffff0ee224 */ /* 0x000fe200078e0a0e */
[----:B------:R-:W-:Y:S01]  /*fa00*/  ISETP.GT.U32.AND P6, PT, R12, R7, PT ;  /* 0x000000070c00720c */ /* 0x000fe20003fc4070 */
[----:B------:R-:W-:Y:S02]  /*fa10*/  VIADD R10, R23, 0xdf ;  /* 0x000000df170a7836 */ /* 0x000fe40000000000 */
[--C-:B------:R-:W-:Y:S01]  /*fa20*/  @!P4 IMAD.IADD R15, R15, 0x1, -R12.reuse ;  /* 0x000000010f0fc824 */ /* 0x100fe200078e0a0c */
[----:B------:R-:W-:Y:S01]  /*fa30*/  ISETP.GE.AND P4, PT, R3, RZ, PT ;  /* 0x000000ff0300720c */ /* 0x000fe20003f86270 */
[----:B------:R-:W-:Y:S01]  /*fa40*/  VIADD R9, R23, 0xe0 ;  /* 0x000000e017097836 */ /* 0x000fe20000000000 */
[----:B------:R-:W-:Y:S01]  /*fa50*/  IABS R3, R10 ;  /* 0x0000000a00037213 */ /* 0x000fe20000000000 */
[----:B------:R-:W-:Y:S01]  /*fa60*/  @!P5 IMAD.IADD R6, R6, 0x1, -R12 ;  /* 0x000000010606d824 */ /* 0x000fe200078e0a0c */
[----:B------:R0:W-:Y:S01]  /*fa70*/  STL [R1+0x39c], R14 ;  /* 0x00039c0e01007387 */ /* 0x0001e20000100800 */
[----:B------:R-:W-:Y:S01]  /*fa80*/  @!P2 IMAD.MOV R8, RZ, RZ, -R8 ;  /* 0x000000ffff08a224 */ /* 0x000fe200078e0a08 */
[----:B------:R-:W-:Y:S01]  /*fa90*/  IABS R4, R9 ;  /* 0x0000000900047213 */ /* 0x000fe20000000000 */
[--C-:B------:R-:W-:Y:S01]  /*faa0*/  @!P3 IMAD.IADD R5, R5, 0x1, -R12.reuse ;  /* 0x000000010505b824 */ /* 0x100fe200078e0a0c */
[----:B------:R-:W-:Y:S01]  /*fab0*/  ISETP.GT.U32.AND P3, PT, R12, R6, PT ;  /* 0x000000060c00720c */ /* 0x000fe20003f64070 */
[----:B------:R-:W-:Y:S01]  /*fac0*/  IMAD.HI.U32 R16, R0, R3, RZ ;  /* 0x0000000300107227 */ /* 0x000fe200078e00ff */
[----:B------:R1:W-:Y:S03]  /*fad0*/  STL [R1+0x3a0], R11 ;  /* 0x0003a00b01007387 */ /* 0x0003e60000100800 */
[----:B------:R-:W-:Y:S01]  /*fae0*/  @!P6 IMAD.IADD R7, R7, 0x1, -R12 ;  /* 0x000000010707e824 */ /* 0x000fe200078e0a0c */
[----:B------:R-:W-:Y:S01]  /*faf0*/  ISETP.GE.AND P6, PT, R13, RZ, PT ;  /* 0x000000ff0d00720c */ /* 0x000fe20003fc6270 */
[----:B------:R-:W-:-:S02]  /*fb00*/  IMAD.MOV R16, RZ, RZ, -R16 ;  /* 0x000000ffff107224 */ /* 0x000fc400078e0a10 */
[----:B0-----:R-:W-:Y:S01]  /*fb10*/  IMAD.HI.U32 R14, R0, R4, RZ ;  /* 0x00000004000e7227 */ /* 0x001fe200078e00ff */
[----:B------:R-:W-:-:S03]  /*fb20*/  ISETP.GT.U32.AND P5, PT, R12, R7, PT ;  /* 0x000000070c00720c */ /* 0x000fc60003fa4070 */
[----:B-1----:R-:W-:Y:S02]  /*fb30*/  IMAD.MOV.U32 R11, RZ, RZ, R15 ;  /* 0x000000ffff0b7224 */ /* 0x002fe400078e000f */
[C---:B------:R-:W-:Y:S02]  /*fb40*/  IMAD R3, R12.reuse, R16, R3 ;  /* 0x000000100c037224 */ /* 0x040fe400078e0203 */
[----:B------:R-:W-:Y:S01]  /*fb50*/  @!P1 IMAD.MOV R11, RZ, RZ, -R11 ;  /* 0x000000ffff0b9224 */ /* 0x000fe200078e0a0b */
[----:B------:R-:W-:Y:S01]  /*fb60*/  ISETP.GT.U32.AND P1, PT, R12, R5, PT ;  /* 0x000000050c00720c */ /* 0x000fe20003f24070 */
[----:B------:R-:W-:Y:S02]  /*fb70*/  VIADD R13, R23, 0xde ;  /* 0x000000de170d7836 */ /* 0x000fe40000000000 */
[----:B------:R-:W-:Y:S01]  /*fb80*/  IMAD.MOV R14, RZ, RZ, -R14 ;  /* 0x000000ffff0e7224 */ /* 0x000fe200078e0a0e */
[----:B------:R-:W-:Y:S01]  /*fb90*/  STL [R1+0x3a4], R11 ;  /* 0x0003a40b01007387 */ /* 0x000fe20000100800 */
[----:B------:R-:W-:Y:S01]  /*fba0*/  @!P3 IMAD.IADD R6, R6, 0x1, -R12 ;  /* 0x000000010606b824 */ /* 0x000fe200078e0a0c */
[C---:B------:R-:W-:Y:S01]  /*fbb0*/  ISETP.GT.U32.AND P3, PT, R12.reuse, R3, PT ;  /* 0x000000030c00720c */ /* 0x040fe20003f64070 */
[C---:B------:R-:W-:Y:S01]  /*fbc0*/  IMAD R4, R12.reuse, R14, R4 ;  /* 0x0000000e0c047224 */ /* 0x040fe200078e0204 */
[----:B------:R-:W-:Y:S01]  /*fbd0*/  IABS R15, R13 ;  /* 0x0000000d000f7213 */ /* 0x000fe20000000000 */
[----:B------:R-:W-:Y:S01]  /*fbe0*/  @!P5 IMAD.IADD R7, R7, 0x1, -R12 ;  /* 0x000000010707d824 */ /* 0x000fe200078e0a0c */
[----:B------:R0:W-:Y:S01]  /*fbf0*/  STL [R1+0x398], R8 ;  /* 0x0003980801007387 */ /* 0x0001e20000100800 */
[----:B------:R-:W-:Y:S01]  /*fc00*/  VIADD R14, R23, 0xdd ;  /* 0x000000dd170e7836 */ /* 0x000fe20000000000 */
[----:B------:R-:W-:Y:S01]  /*fc10*/  ISETP.GT.U32.AND P5, PT, R12, R4, PT ;  /* 0x000000040c00720c */ /* 0x000fe20003fa4070 */
[----:B------:R-:W-:-:S03]  /*fc20*/  IMAD.HI.U32 R19, R0, R15, RZ ;  /* 0x0000000f00137227 */ /* 0x000fc600078e00ff */
[----:B------:R-:W-:Y:S01]  /*fc30*/  IABS R17, R14 ;  /* 0x0000000e00117213 */ /* 0x000fe20000000000 */
[--C-:B------:R-:W-:Y:S01]  /*fc40*/  @!P1 IMAD.IADD R5, R5, 0x1, -R12.reuse ;  /* 0x0000000105059824 */ /* 0x100fe200078e0a0c */
[----:B------:R-:W-:Y:S01]  /*fc50*/  ISETP.GE.AND P1, PT, R18, RZ, PT ;  /* 0x000000ff1200720c */ /* 0x000fe20003f26270 */
[----:B------:R-:W-:Y:S02]  /*fc60*/  IMAD.MOV R18, RZ, RZ, -R19 ;  /* 0x000000ffff127224 */ /* 0x000fe400078e0a13 */
[----:B------:R-:W-:Y:S02]  /*fc70*/  @!P3 IMAD.IADD R3, R3, 0x1, -R12 ;  /* 0x000000010303b824 */ /* 0x000fe400078e0a0c */
[----:B------:R-:W-:Y:S02]  /*fc80*/  IMAD R15, R12, R18, R15 ;  /* 0x000000120c0f7224 */ /* 0x000fe400078e020f */
[----:B------:R-:W-:Y:S01]  /*fc90*/  IMAD.HI.U32 R20, R0, R17, RZ ;  /* 0x0000001100147227 */ /* 0x000fe200078e00ff */
[----:B------:R-:W-:-:S03]  /*fca0*/  ISETP.GT.U32.AND P2, PT, R12, R3, PT ;  /* 0x000000030c00720c */ /* 0x000fc60003f44070 */
[----:B------:R-:W-:Y:S01]  /*fcb0*/  @!P5 IMAD.IADD R4, R4, 0x1, -R12 ;  /* 0x000000010404d824 */ /* 0x000fe200078e0a0c */
[----:B------:R-:W-:Y:S01]  /*fcc0*/  ISETP.GE.AND P5, PT, R9, RZ, PT ;  /* 0x000000ff0900720c */ /* 0x000fe20003fa6270 */
[----:B------:R-:W-:Y:S01]  /*fcd0*/  @!P4 IMAD.MOV R7, RZ, RZ, -R7 ;  /* 0x000000ffff07c224 */ /* 0x000fe200078e0a07 */
[C---:B------:R-:W-:Y:S01]  /*fce0*/  ISETP.GT.U32.AND P4, PT, R12.reuse, R15, PT ;  /* 0x0000000f0c00720c */ /* 0x040fe20003f84070 */
[----:B------:R-:W-:Y:S01]  /*fcf0*/  IMAD.MOV R20, RZ, RZ, -R20 ;  /* 0x000000ffff147224 */ /* 0x000fe200078e0a14 */
[----:B------:R-:W-:Y:S01]  /*fd00*/  ISETP.GT.U32.AND P3, PT, R12, R4, PT ;  /* 0x000000040c00720c */ /* 0x000fe20003f64070 */
[----:B------:R-:W-:Y:S01]  /*fd10*/  @!P6 IMAD.MOV R6, RZ, RZ, -R6 ;  /* 0x000000ffff06e224 */ /* 0x000fe200078e0a06 */
[----:B------:R-:W-:Y:S01]  /*fd20*/  ISETP.GE.AND P6, PT, R10, RZ, PT ;  /* 0x000000ff0a00720c */ /* 0x000fe20003fc6270 */
[----:B------:R-:W-:Y:S01]  /*fd30*/  IMAD R17, R12, R20, R17 ;  /* 0x000000140c117224 */ /* 0x000fe200078e0211 */
[----:B------:R-:W-:Y:S01]  /*fd40*/  STL [R1+0x394], R7 ;  /* 0x0003940701007387 */ /* 0x000fe20000100800 */
[----:B------:R-:W-:-:S02]  /*fd50*/  @!P2 IMAD.IADD R3, R3, 0x1, -R12 ;  /* 0x000000010303a824 */ /* 0x000fc400078e0a0c */
[----:B------:R-:W-:Y:S01]  /*fd60*/  VIADD R16, R23, 0xdc ;  /* 0x000000dc17107836 */ /* 0x000fe20000000000 */
[----:B------:R-:W-:Y:S01]  /*fd70*/  ISETP.GT.U32.AND P2, PT, R12, R17, PT ;  /* 0x000000110c00720c */ /* 0x000fe20003f44070 */
[----:B------:R-:W-:Y:S01]  /*fd80*/  @!P1 IMAD.MOV R5, RZ, RZ, -R5 ;  /* 0x000000ffff059224 */ /* 0x000fe200078e0a05 */
[----:B------:R-:W-:Y:S01]  /*fd90*/  STL [R1+0x390], R6 ;  /* 0x0003900601007387 */ /* 0x000fe20000100800 */
[--C-:B------:R-:W-:Y:S01]  /*fda0*/  @!P4 IMAD.IADD R15, R15, 0x1, -R12.reuse ;  /* 0x000000010f0fc824 */ /* 0x100fe200078e0a0c */
[----:B------:R-:W-:Y:S01]  /*fdb0*/  IABS R19, R16 ;  /* 0x0000001000137213 */ /* 0x000fe20000000000 */
[----:B------:R-:W-:Y:S01]  /*fdc0*/  @!P3 IMAD.IADD R4, R4, 0x1, -R12 ;  /* 0x000000010404b824 */ /* 0x000fe200078e0a0c */
[----:B------:R1:W-:Y:S01]  /*fdd0*/  STL [R1+0x38c], R5 ;  /* 0x00038c0501007387 */ /* 0x0003e20000100800 */
[----:B------:R-:W-:Y:S01]  /*fde0*/  IMAD.MOV.U32 R9, RZ, RZ, R3 ;  /* 0x000000ffff097224 */ /* 0x000fe200078e0003 */
[----:B------:R-:W-:Y:S01]  /*fdf0*/  ISETP.GT.U32.AND P4, PT, R12, R15, PT ;  /* 0x0000000f0c00720c */ /* 0x000fe20003f84070 */
[----:B0-----:R-:W-:Y:S01]  /*fe00*/  IMAD.MOV.U32 R8, RZ, RZ, R4 ;  /* 0x000000ffff087224 */ /* 0x001fe200078e0004 */
[----:B------:R-:W-:Y:S01]  /*fe10*/  ISETP.GE.AND P1, PT, R13, RZ, PT ;  /* 0x000000ff0d00720c */ /* 0x000fe20003f26270 */
[----:B------:R-:W-:Y:S01]  /*fe20*/  @!P6 IMAD.MOV R9, RZ, RZ, -R9 ;  /* 0x000000ffff09e224 */ /* 0x000fe200078e0a09 */
[----:B------:R-:W-:Y:S01]  /*fe30*/  ISETP.GE.AND P3, PT, R14, RZ, PT ;  /* 0x000000ff0e00720c */ /* 0x000fe20003f66270 */
[----:B------:R-:W-:-:S02]  /*fe40*/  @!P2 IMAD.IADD R17, R17, 0x1, -R12 ;  /* 0x000000011111a824 */ /* 0x000fc400078e0a0c */
[----:B------:R-:W-:Y:S01]  /*fe50*/  @!P5 IMAD.MOV R8, RZ, RZ, -R8 ;  /* 0x000000ffff08d224 */ /* 0x000fe200078e0a08 */
[----:B------:R-:W-:Y:S01]  /*fe60*/  ISETP.GE.AND P5, PT, R16, RZ, PT ;  /* 0x000000ff1000720c */ /* 0x000fe20003fa6270 */
[----:B-1----:R-:W-:Y:S01]  /*fe70*/  IMAD.HI.U32 R5, R0, R19, RZ ;  /* 0x0000001300057227 */ /* 0x002fe200078e00ff */
[----:B------:R-:W-:Y:S02]  /*fe80*/  ISETP.GT.U32.AND P2, PT, R12, R17, PT ;  /* 0x000000110c00720c */ /* 0x000fe40003f44070 */
[----:B------:R0:W-:Y:S01]  /*fe90*/  STL [R1+0x380], R8 ;  /* 0x0003800801007387 */ /* 0x0001e20000100800 */
[C---:B------:R-:W-:Y:S02]  /*fea0*/  VIADD R3, R23.reuse, 0xda ;  /* 0x000000da17037836 */ /* 0x040fe40000000000 */
[----:B------:R-:W-:Y:S01]  /*feb0*/  VIADD R6, R23, 0xdb ;  /* 0x000000db17067836 */ /* 0x000fe20000000000 */
[----:B------:R1:W-:Y:S01]  /*fec0*/  STL [R1+0x378], R9 ;  /* 0x0003780901007387 */ /* 0x0003e20000100800 */
[----:B------:R-:W-:-:S02]  /*fed0*/  IMAD.MOV R5, RZ, RZ, -R5 ;  /* 0x000000ffff057224 */ /* 0x000fc400078e0a05 */
[----:B------:R-:W-:Y:S01]  /*fee0*/  @!P4 IMAD.IADD R15, R15, 0x1, -R12 ;  /* 0x000000010f0fc824 */ /* 0x000fe200078e0a0c */
[----:B------:R-:W-:Y:S01]  /*fef0*/  IABS R7, R6 ;  /* 0x0000000600077213 */ /* 0x000fe20000000000 */
[----:B------:R-:W-:Y:S01]  /*ff00*/  IMAD R5, R12, R5, R19 ;  /* 0x000000050c057224 */ /* 0x000fe200078e0213 */
[----:B------:R-:W-:Y:S01]  /*ff10*/  ISETP.GE.AND P4, PT, R6, RZ, PT ;  /* 0x000000ff0600720c */ /* 0x000fe20003f86270 */
[----:B------:R-:W-:Y:S02]  /*ff20*/  IMAD.MOV.U32 R11, RZ, RZ, R15 ;  /* 0x000000ffff0b7224 */ /* 0x000fe400078e000f */
[----:B0-----:R-:W-:Y:S01]  /*ff30*/  IMAD.HI.U32 R8, R0, R7, RZ ;  /* 0x0000000700087227 */ /* 0x001fe200078e00ff */
[----:B-1----:R-:W-:Y:S02]  /*ff40*/  IABS R9, R3 ;  /* 0x0000000300097213 */ /* 0x002fe40000000000 */
[----:B------:R-:W-:Y:S01]  /*ff50*/  ISETP.GT.U32.AND P6, PT, R12, R5, PT ;  /* 0x000000050c00720c */ /* 0x000fe20003fc4070 */
[----:B------:R-:W-:-:S02]  /*ff60*/  @!P1 IMAD.MOV R11, RZ, RZ, -R11 ;  /* 0x000000ffff0b9224 */ /* 0x000fc400078e0a0b */
[----:B------:R-:W-:-:S03]  /*ff70*/  IMAD.HI.U32 R10, R0, R9, RZ ;  /* 0x00000009000a7227 */ /* 0x000fc600078e00ff */
[----:B------:R0:W-:Y:S01]  /*ff80*/  STL [R1+0x35c], R11 ;  /* 0x00035c0b01007387 */ /* 0x0001e20000100800 */
[----:B------:R-:W-:Y:S02]  /*ff90*/  IMAD.MOV R10, RZ, RZ, -R10 ;  /* 0x000000ffff0a7224 */ /* 0x000fe400078e0a0a */
[----:B------:R-:W-:Y:S01]  /*ffa0*/  @!P2 IMAD.IADD R17, R17, 0x1, -R12 ;  /* 0x000000011111a824 */ /* 0x000fe200078e0a0c */
[----:B------:R-:W-:Y:S01]  /*ffb0*/  ISETP.GE.AND P2, PT, R3, RZ, PT ;  /* 0x000000ff0300720c */ /* 0x000fe20003f46270 */
[----:B------:R-:W-:Y:S02]  /*ffc0*/  IMAD.MOV R8, RZ, RZ, -R8 ;  /* 0x000000ffff087224 */ /* 0x000fe400078e0a08 */
[C---:B------:R-:W-:Y:S02]  /*ffd0*/  IMAD R9, R12.reuse, R10, R9 ;  /* 0x0000000a0c097224 */ /* 0x040fe400078e0209 */
[----:B------:R-:W-:Y:S02]  /*ffe0*/  IMAD R7, R12, R8, R7 ;  /* 0x000000080c077224 */ /* 0x000fe400078e0207 */
[----:B0-----:R-:W-:-:S02]  /*fff0*/  IMAD.MOV.U32 R11, RZ, RZ, R17 ;  /* 0x000000ffff0b7224 */ /* 0x001fc400078e0011 */
[----:B------:R-:W-:Y:S01]  /*10000*/  @!P6 IMAD.IADD R5, R5, 0x1, -R12 ;  /* 0x000000010505e824 */ /* 0x000fe200078e0a0c */
[C---:B------:R-:W-:Y:S01]  /*10010*/  ISETP.GT.U32.AND P1, PT, R12.reuse, R7, PT ;  /* 0x000000070c00720c */ /* 0x040fe20003f24070 */
[----:B------:R-:W-:Y:S01]  /*10020*/  @!P3 IMAD.MOV R11, RZ, RZ, -R11 ;  /* 0x000000ffff0bb224 */ /* 0x000fe200078e0a0b */
[C---:B------:R-:W-:Y:S01]  /*10030*/  ISETP.GT.U32.AND P3, PT, R12.reuse, R9, PT ;  /* 0x000000090c00720c */ /* 0x040fe20003f64070 */
[C---:B------:R-:W-:Y:S01]  /*10040*/  VIADD R3, R23.reuse, 0xd7 ;  /* 0x000000d717037836 */ /* 0x040fe20000000000 */
[----:B------:R-:W-:Y:S01]  /*10050*/  ISETP.GT.U32.AND P6, PT, R12, R5, PT ;  /* 0x000000050c00720c */ /* 0x000fe20003fc4070 */
[C---:B------:R-:W-:Y:S01]  /*10060*/  VIADD R4, R23.reuse, 0xd9 ;  /* 0x000000d917047836 */ /* 0x040fe20000000000 */
[----:B------:R0:W-:Y:S01]  /*10070*/  STL [R1+0x374], R11 ;  /* 0x0003740b01007387 */ /* 0x0001e20000100800 */
[----:B------:R-:W-:Y:S01]  /*10080*/  VIADD R6, R23, 0xd8 ;  /* 0x000000d817067836 */ /* 0x000fe20000000000 */
[----:B------:R-:W-:Y:S02]  /*10090*/  IABS R14, R3 ;  /* 0x00000003000e7213 */ /* 0x000fe40000000000 */
[----:B------:R-:W-:-:S02]  /*100a0*/  IABS R16, R4 ;  /* 0x0000000400107213 */ /* 0x000fc40000000000 */
[----:B------:R-:W-:Y:S01]  /*100b0*/  IABS R15, R6 ;  /* 0x00000006000f7213 */ /* 0x000fe20000000000 */
[--C-:B------:R-:W-:Y:S02]  /*100c0*/  @!P1 IMAD.IADD R7, R7, 0x1, -R12.reuse ;  /* 0x0000000107079824 */ /* 0x100fe400078e0a0c */
[----:B------:R-:W-:Y:S02]  /*100d0*/  @!P3 IMAD.IADD R9, R9, 0x1, -R12 ;  /* 0x000000010909b824 */ /* 0x000fe400078e0a0c */
[----:B------:R-:W-:Y:S01]  /*100e0*/  IMAD.HI.U32 R13, R0, R14, RZ ;  /* 0x0000000e000d7227 */ /* 0x000fe200078e00ff */
[C---:B------:R-:W-:Y:S02]  /*100f0*/  ISETP.GT.U32.AND P1, PT, R12.reuse, R7, PT ;  /* 0x000000070c00720c */ /* 0x040fe40003f24070 */
[----:B------:R-:W-:Y:S01]  /*10100*/  ISETP.GT.U32.AND P3, PT, R12, R9, PT ;  /* 0x000000090c00720c */ /* 0x000fe20003f64070 */
[----:B------:R-:W-:-:S04]  /*10110*/  IMAD.HI.U32 R8, R0, R16, RZ ;  /* 0x0000001000087227 */ /* 0x000fc800078e00ff */
[----:B------:R-:W-:Y:S01]  /*10120*/  @!P6 IMAD.IADD R5, R5, 0x1, -R12 ;  /* 0x000000010505e824 */ /* 0x000fe200078e0a0c */
[----:B------:R-:W-:Y:S01]  /*10130*/  ISETP.GE.AND P6, PT, R4, RZ, PT ;  /* 0x000000ff0400720c */ /* 0x000fe20003fc6270 */
[----:B------:R-:W-:-:S04]  /*10140*/  IMAD.HI.U32 R4, R0, R15, RZ ;  /* 0x0000000f00047227 */ /* 0x000fc800078e00ff */
[----:B------:R-:W-:Y:S02]  /*10150*/  IMAD.MOV R13, RZ, RZ, -R13 ;  /* 0x000000ffff0d7224 */ /* 0x000fe400078e0a0d */
[----:B------:R-:W-:Y:S02]  /*10160*/  IMAD.MOV R8, RZ, RZ, -R8 ;  /* 0x000000ffff087224 */ /* 0x000fe400078e0a08 */
[----:B------:R-:W-:Y:S02]  /*10170*/  IMAD.MOV R4, RZ, RZ, -R4 ;  /* 0x000000ffff047224 */ /* 0x000fe400078e0a04 */
[C---:B------:R-:W-:Y:S02]  /*10180*/  IMAD R14, R12.reuse, R13, R14 ;  /* 0x0000000d0c0e7224 */ /* 0x040fe400078e020e */
[----:B------:R-:W-:Y:S02]  /*10190*/  IMAD R16, R12, R8, R16 ;  /* 0x000000080c107224 */ /* 0x000fe400078e0210 */
[----:B------:R-:W-:-:S02]  /*101a0*/  IMAD.MOV.U32 R10, RZ, RZ, R5 ;  /* 0x000000ffff0a7224 */ /* 0x000fc400078e0005 */
[C---:B------:R-:W-:Y:S02]  /*101b0*/  IMAD R15, R12.reuse, R4, R15 ;  /* 0x000000040c0f7224 */ /* 0x040fe400078e020f */
[----:B------:R-:W-:Y:S01]  /*101c0*/  @!P3 IMAD.IADD R9, R9, 0x1, -R12 ;  /* 0x000000010909b824 */ /* 0x000fe200078e0a0c */
[C---:B------:R-:W-:Y:S01]  /*101d0*/  ISETP.GT.U32.AND P3, PT, R12.reuse, R14, PT ;  /* 0x0000000e0c00720c */ /* 0x040fe20003f64070 */
[----:B------:R-:W-:Y:S01]  /*101e0*/  @!P5 IMAD.MOV R10, RZ, RZ, -R10 ;  /* 0x000000ffff0ad224 */ /* 0x000fe200078e0a0a */
[C---:B------:R-:W-:Y:S01]  /*101f0*/  ISETP.GT.U32.AND P5, PT, R12.reuse, R16, PT ;  /* 0x000000100c00720c */ /* 0x040fe20003fa4070 */
[----:B------:R-:W-:Y:S01]  /*10200*/  @!P1 IMAD.IADD R7, R7, 0x1, -R12 ;  /* 0x0000000107079824 */ /* 0x000fe200078e0a0c */
[----:B------:R-:W-:Y:S01]  /*10210*/  ISETP.GT.U32.AND P1, PT, R12, R15, PT ;  /* 0x0000000f0c00720c */ /* 0x000fe20003f24070 */
[C---:B------:R-:W-:Y:S01]  /*10220*/  VIADD R4, R23.reuse, 0xd5 ;  /* 0x000000d517047836 */ /* 0x040fe20000000000 */
[----:B------:R1:W-:Y:S01]  /*10230*/  STL [R1+0x384], R10 ;  /* 0x0003840a01007387 */ /* 0x0003e20000100800 */
[----:B------:R-:W-:-:S02]  /*10240*/  VIADD R5, R23, 0xd6 ;  /* 0x000000d617057836 */ /* 0x000fc40000000000 */
[----:B0-----:R-:W-:Y:S01]  /*10250*/  IMAD.MOV.U32 R11, RZ, RZ, R7 ;  /* 0x000000ffff0b7224 */ /* 0x001fe200078e0007 */
[----:B------:R-:W-:Y:S01]  /*10260*/  IABS R17, R4 ;  /* 0x0000000400117213 */ /* 0x000fe20000000000 */
[----:B------:R-:W-:Y:S01]  /*10270*/  @!P2 IMAD.MOV R9, RZ, RZ, -R9 ;  /* 0x000000ffff09a224 */ /* 0x000fe200078e0a09 */
[----:B------:R-:W-:Y:S01]  /*10280*/  IABS R8, R5 ;  /* 0x0000000500087213 */ /* 0x000fe20000000000 */
[--C-:B------:R-:W-:Y:S01]  /*10290*/  @!P3 IMAD.IADD R14, R14, 0x1, -R12.reuse ;  /* 0x000000010e0eb824 */ /* 0x100fe200078e0a0c */
[----:B------:R-:W-:Y:S01]  /*102a0*/  ISETP.GE.AND P3, PT, R3, RZ, PT ;  /* 0x000000ff0300720c */ /* 0x000fe20003f66270 */
[--C-:B------:R-:W-:Y:S02]  /*102b0*/  @!P5 IMAD.IADD R16, R16, 0x1, -R12.reuse ;  /* 0x000000011010d824 */ /* 0x100fe400078e0a0c */
[----:B-1----:R-:W-:Y:S01]  /*102c0*/  VIADD R10, R23, 0xd4 ;  /* 0x000000d4170a7836 */ /* 0x002fe20000000000 */
[C---:B------:R-:W-:Y:S01]  /*102d0*/  ISETP.GT.U32.AND P2, PT, R12.reuse, R14, PT ;  /* 0x0000000e0c00720c */ /* 0x040fe20003f44070 */
[----:B------:R-:W-:Y:S01]  /*102e0*/  IMAD.MOV.U32 R7, RZ, RZ, R17 ;  /* 0x000000ffff077224 */ /* 0x000fe200078e0011 */
[----:B------:R-:W-:Y:S01]  /*102f0*/  ISETP.GT.U32.AND P5, PT, R12, R16, PT ;  /* 0x000000100c00720c */ /* 0x000fe20003fa4070 */
[----:B------:R-:W-:Y:S01]  /*10300*/  @!P1 IMAD.IADD R15, R15, 0x1, -R12 ;  /* 0x000000010f0f9824 */ /* 0x000fe200078e0a0c */
[----:B------:R-:W-:Y:S01]  /*10310*/  IABS R13, R10 ;  /* 0x0000000a000d7213 */ /* 0x000fe20000000000 */
[----:B------:R-:W-:Y:S01]  /*10320*/  @!P4 IMAD.MOV R11, RZ, RZ, -R11 ;  /* 0x000000ffff0bc224 */ /* 0x000fe200078e0a0b */
[----:B------:R-:W-:Y:S01]  /*10330*/  ISETP.GE.AND P1, PT, R6, RZ, PT ;  /* 0x000000ff0600720c */ /* 0x000fe20003f26270 */
[----:B------:R-:W-:Y:S01]  /*10340*/  IMAD.HI.U32 R18, R0, R8, RZ ;  /* 0x0000000800127227 */ /* 0x000fe200078e00ff */
[----:B------:R-:W-:-:S02]  /*10350*/  ISETP.GT.U32.AND P4, PT, R12, R15, PT ;  /* 0x0000000f0c00720c */ /* 0x000fc40003f84070 */
[----:B------:R-:W-:Y:S01]  /*10360*/  STL [R1+0x37c], R11 ;  /* 0x00037c0b01007387 */ /* 0x000fe20000100800 */
[----:B------:R-:W-:Y:S02]  /*10370*/  IMAD.MOV.U32 R6, RZ, RZ, R13 ;  /* 0x000000ffff067224 */ /* 0x000fe400078e000d */
[----:B------:R-:W-:Y:S01]  /*10380*/  IMAD.HI.U32 R13, R0, R7, RZ ;  /* 0x00000007000d7227 */ /* 0x000fe200078e00ff */
[----:B------:R0:W-:Y:S03]  /*10390*/  STL [R1+0x364], R9 ;  /* 0x0003640901007387 */ /* 0x0001e60000100800 */
[----:B------:R-:W-:Y:S02]  /*103a0*/  IMAD.MOV R17, RZ, RZ, -R13 ;  /* 0x000000ffff117224 */ /* 0x000fe400078e0a0d */
[----:B------:R-:W-:Y:S02]  /*103b0*/  IMAD.MOV R18, RZ, RZ, -R18 ;  /* 0x000000ffff127224 */ /* 0x000fe400078e0a12 */
[----:B------:R-:W-:-:S02]  /*103c0*/  IMAD R7, R12, R17, R7 ;  /* 0x000000110c077224 */ /* 0x000fc400078e0207 */
[----:B------:R-:W-:Y:S02]  /*103d0*/  IMAD R8, R12, R18, R8 ;  /* 0x000000120c087224 */ /* 0x000fe400078e0208 */
[----:B0-----:R-:W-:-:S04]  /*103e0*/  IMAD.HI.U32 R9, R0, R6, RZ ;  /* 0x0000000600097227 */ /* 0x001fc800078e00ff */
[----:B------:R-:W-:Y:S02]  /*103f0*/  IMAD.MOV R13, RZ, RZ, -R9 ;  /* 0x000000ffff0d7224 */ /* 0x000fe400078e0a09 */
[--C-:B------:R-:W-:Y:S01]  /*10400*/  @!P2 IMAD.IADD R14, R14, 0x1, -R12.reuse ;  /* 0x000000010e0ea824 */ /* 0x100fe200078e0a0c */
[----:B------:R-:W-:Y:S01]  /*10410*/  ISETP.GT.U32.AND P2, PT, R12, R7, PT ;  /* 0x000000070c00720c */ /* 0x000fe20003f44070 */
[----:B------:R-:W-:Y:S01]  /*10420*/  @!P5 IMAD.IADD R16, R16, 0x1, -R12 ;  /* 0x000000011010d824 */ /* 0x000fe200078e0a0c */
[C---:B------:R-:W-:Y:S01]  /*10430*/  ISETP.GT.U32.AND P5, PT, R12.reuse, R8, PT ;  /* 0x000000080c00720c */ /* 0x040fe20003fa4070 */
[C---:B------:R-:W-:Y:S02]  /*10440*/  IMAD R6, R12.reuse, R13, R6 ;  /* 0x0000000d0c067224 */ /* 0x040fe400078e0206 */
[----:B------:R-:W-:Y:S02]  /*10450*/  @!P6 IMAD.MOV R16, RZ, RZ, -R16 ;  /* 0x000000ffff10e224 */ /* 0x000fe400078e0a10 */
[--C-:B------:R-:W-:Y:S01]  /*10460*/  @!P4 IMAD.IADD R15, R15, 0x1, -R12.reuse ;  /* 0x000000010f0fc824 */ /* 0x100fe200078e0a0c */
[----:B------:R-:W-:Y:S01]  /*10470*/  ISETP.GT.U32.AND P6, PT, R12, R6, PT ;  /* 0x000000060c00720c */ /* 0x000fe20003fc4070 */
[----:B------:R-:W-:Y:S01]  /*10480*/  VIADD R9, R23, 0xd2 ;  /* 0x000000d217097836 */ /* 0x000fe20000000000 */
[----:B------:R-:W-:Y:S01]  /*10490*/  ISETP.GE.AND P4, PT, R5, RZ, PT ;  /* 0x000000ff0500720c */ /* 0x000fe20003f86270 */
[----:B------:R-:W-:Y:S01]  /*104a0*/  VIADD R3, R23, 0xd3 ;  /* 0x000000d317037836 */ /* 0x000fe20000000000 */
[----:B------:R-:W-:Y:S01]  /*104b0*/  STL [R1+0x368], R16 ;  /* 0x0003681001007387 */ /* 0x000fe20000100800 */
[----:B------:R-:W-:Y:S01]  /*104c0*/  IMAD.MOV.U32 R18, RZ, RZ, R15 ;  /* 0x000000ffff127224 */ /* 0x000fe200078e000f */
[----:B------:R-:W-:Y:S01]  /*104d0*/  IABS R13, R9 ;  /* 0x00000009000d7213 */ /* 0x000fe20000000000 */
[--C-:B------:R-:W-:Y:S01]  /*104e0*/  @!P2 IMAD.IADD R7, R7, 0x1, -R12.reuse ;  /* 0x000000010707a824 */ /* 0x100fe200078e0a0c */
[----:B------:R-:W-:Y:S01]  /*104f0*/  IABS R5, R3 ;  /* 0x0000000300057213 */ /* 0x000fe20000000000 */
[----:B------:R-:W-:-:S02]  /*10500*/  @!P5 IMAD.IADD R8, R8, 0x1, -R12 ;  /* 0x000000010808d824 */ /* 0x000fc400078e0a0c */
[----:B------:R-:W-:Y:S01]  /*10510*/  @!P1 IMAD.MOV R18, RZ, RZ, -R18 ;  /* 0x000000ffff129224 */ /* 0x000fe200078e0a12 */
[----:B------:R-:W-:Y:S01]  /*10520*/  ISETP.GE.AND P1, PT, R4, RZ, PT ;  /* 0x000000ff0400720c */ /* 0x000fe20003f26270 */
[----:B------:R-:W-:Y:S01]  /*10530*/  IMAD.MOV.U32 R4, RZ, RZ, R13 ;  /* 0x000000ffff047224 */ /* 0x000fe200078e000d */
[----:B------:R-:W-:Y:S01]  /*10540*/  ISETP.GT.U32.AND P2, PT, R12, R7, PT ;  /* 0x000000070c00720c */ /* 0x000fe20003f44070 */
[----:B------:R-:W-:Y:S01]  /*10550*/  @!P6 IMAD.IADD R6, R6, 0x1, -R12 ;  /* 0x000000010606e824 */ /* 0x000fe200078e0a0c */
[----:B------:R-:W-:Y:S01]  /*10560*/  ISETP.GT.U32.AND P5, PT, R12, R8, PT ;  /* 0x000000080c00720c */ /* 0x000fe20003fa4070 */
[----:B------:R-:W-:Y:S01]  /*10570*/  IMAD.HI.U32 R13, R0, R5, RZ ;  /* 0x00000005000d7227 */ /* 0x000fe200078e00ff */
[----:B------:R0:W-:Y:S02]  /*10580*/  STL [R1+0x36c], R18 ;  /* 0x00036c1201007387 */ /* 0x0001e40000100800 */
[----:B------:R-:W-:Y:S01]  /*10590*/  ISETP.GT.U32.AND P6, PT, R12, R6, PT ;  /* 0x000000060c00720c */ /* 0x000fe20003fc4070 */
[----:B------:R-:W-:-:S02]  /*105a0*/  IMAD.MOV.U32 R11, RZ, RZ, R14 ;  /* 0x000000ffff0b7224 */ /* 0x000fc400078e000e */
[----:B------:R-:W-:Y:S02]  /*105b0*/  IMAD.MOV R13, RZ, RZ, -R13 ;  /* 0x000000ffff0d7224 */ /* 0x000fe400078e0a0d */
[----:B------:R-:W-:-:S04]  /*105c0*/  IMAD.HI.U32 R14, R0, R4, RZ ;  /* 0x00000004000e7227 */ /* 0x000fc800078e00ff */
[----:B------:R-:W-:Y:S01]  /*105d0*/  @!P3 IMAD.MOV R11, RZ, RZ, -R11 ;  /* 0x000000ffff0bb224 */ /* 0x000fe200078e0a0b */
[----:B------:R-:W-:Y:S01]  /*105e0*/  ISETP.GE.AND P3, PT, R10, RZ, PT ;  /* 0x000000ff0a00720c */ /* 0x000fe20003f66270 */
[C---:B------:R-:W-:Y:S02]  /*105f0*/  IMAD R5, R12.reuse, R13, R5 ;  /* 0x0000000d0c057224 */ /* 0x040fe400078e0205 */
[----:B------:R-:W-:Y:S01]  /*10600*/  IMAD.MOV R14, RZ, RZ, -R14 ;  /* 0x000000ffff0e7224 */ /* 0x000fe200078e0a0e */
[----:B------:R1:W-:Y:S01]  /*10610*/  STL [R1+0x370], R11 ;  /* 0x0003700b01007387 */ /* 0x0003e20000100800 */
[----:B------:R-:W-:Y:S02]  /*10620*/  VIADD R10, R23, 0xd1 ;  /* 0x000000d1170a7836 */ /* 0x000fe40000000000 */
[--C-:B------:R-:W-:Y:S01]  /*10630*/  @!P2 IMAD.IADD R7, R7, 0x1, -R12.reuse ;  /* 0x000000010707a824 */ /* 0x100fe200078e0a0c */
[----:B------:R-:W-:Y:S01]  /*10640*/  ISETP.GT.U32.AND P2, PT, R12, R5, PT ;  /* 0x000000050c00720c */ /* 0x000fe20003f44070 */
[----:B------:R-:W-:Y:S01]  /*10650*/  @!P5 IMAD.IADD R8, R8, 0x1, -R12 ;  /* 0x000000010808d824 */ /* 0x000fe200078e0a0c */
[----:B------:R-:W-:Y:S01]  /*10660*/  ISETP.GE.AND P5, PT, R3, RZ, PT ;  /* 0x000000ff0300720c */ /* 0x000fe20003fa6270 */
[----:B------:R-:W-:Y:S01]  /*10670*/  IMAD R4, R12, R14, R4 ;  /* 0x0000000e0c047224 */ /* 0x000fe200078e0204 */
[----:B------:R-:W-:Y:S01]  /*10680*/  IABS R3, R10 ;  /* 0x0000000a00037213 */ /* 0x000fe20000000000 */
[----:B------:R-:W-:-:S02]  /*10690*/  @!P6 IMAD.IADD R6, R6, 0x1, -R12 ;  /* 0x000000010606e824 */ /* 0x000fc400078e0a0c */
[----:B------:R-:W-:Y:S01]  /*106a0*/  VIADD R13, R23, 0xd0 ;  /* 0x000000d0170d7836 */ /* 0x000fe20000000000 */
[----:B------:R-:W-:Y:S01]  /*106b0*/  ISETP.GT.U32.AND P6, PT, R12, R4, PT ;  /* 0x000000040c00720c */ /* 0x000fe20003fc4070 */
[----:B0-----:R-:W-:-:S03]  /*106c0*/  IMAD.HI.U32 R18, R0, R3, RZ ;  /* 0x0000000300127227 */ /* 0x001fc600078e00ff */
[----:B------:R-:W-:Y:S01]  /*106d0*/  IABS R16, R13 ;  /* 0x0000000d00107213 */ /* 0x000fe20000000000 */
[----:B------:R-:W-:Y:S02]  /*106e0*/  IMAD.MOV R18, RZ, RZ, -R18 ;  /* 0x000000ffff127224 */ /* 0x000fe400078e0a12 */
[----:B------:R-:W-:Y:S02]  /*106f0*/  VIADD R14, R23, 0xcf ;  /* 0x000000cf170e7836 */ /* 0x000fe40000000000 */
[----:B------:R-:W-:Y:S02]  /*10700*/  @!P2 IMAD.IADD R5, R5, 0x1, -R12 ;  /* 0x000000010505a824 */ /* 0x000fe400078e0a0c */
[----:B-1----:R-:W-:Y:S01]  /*10710*/  IMAD.MOV.U32 R11, RZ, RZ, R8 ;  /* 0x000000ffff0b7224 */ /* 0x002fe200078e0008 */
[----:B------:R-:W-:Y:S01]  /*10720*/  IABS R17, R14 ;  /* 0x0000000e00117213 */ /* 0x000fe20000000000 */
[----:B------:R-:W-:Y:S02]  /*10730*/  VIADD R15, R23, 0xce ;  /* 0x000000ce170f7836 */ /* 0x000fe40000000000 */
[----:B------:R-:W-:-:S02]  /*10740*/  IMAD R3, R12, R18, R3 ;  /* 0x000000120c037224 */ /* 0x000fc400078e0203 */
[----:B------:R-:W-:Y:S01]  /*10750*/  @!P4 IMAD.MOV R11, RZ, RZ, -R11 ;  /* 0x000000ffff0bc224 */ /* 0x000fe200078e0a0b */
[----:B------:R-:W-:Y:S01]  /*10760*/  ISETP.GT.U32.AND P4, PT, R12, R5, PT ;  /* 0x000000050c00720c */ /* 0x000fe20003f84070 */
[----:B------:R-:W-:Y:S01]  /*10770*/  @!P6 IMAD.IADD R4, R4, 0x1, -R12 ;  /* 0x000000010404e824 */ /* 0x000fe200078e0a0c */
[----:B------:R-:W-:Y:S01]  /*10780*/  IABS R19, R15 ;  /* 0x0000000f00137213 */ /* 0x000fe20000000000 */
[----:B------:R-:W-:Y:S01]  /*10790*/  IMAD.HI.U32 R20, R0, R16, RZ ;  /* 0x0000001000147227 */ /* 0x000fe200078e00ff */
[----:B------:R-:W-:Y:S01]  /*107a0*/  ISETP.GT.U32.AND P2, PT, R12, R3, PT ;  /* 0x000000030c00720c */ /* 0x000fe20003f44070 */
[----:B------:R-:W-:Y:S01]  /*107b0*/  STL [R1+0x360], R11 ;  /* 0x0003600b01007387 */ /* 0x000fe20000100800 */
[----:B------:R-:W-:Y:S01]  /*107c0*/  ISETP.GE.AND P6, PT, R9, RZ, PT ;  /* 0x000000ff0900720c */ /* 0x000fe20003fc6270 */
[----:B------:R-:W-:-:S04]  /*107d0*/  IMAD.HI.U32 R21, R0, R17, RZ ;  /* 0x0000001100157227 */ /* 0x000fc800078e00ff */
[----:B------:R-:W-:Y:S01]  /*107e0*/  @!P1 IMAD.MOV R7, RZ, RZ, -R7 ;  /* 0x000000ffff079224 */ /* 0x000fe200078e0a07 */
[----:B------:R-:W-:Y:S01]  /*107f0*/  ISETP.GT.U32.AND P1, PT, R12, R4, PT ;  /* 0x000000040c00720c */ /* 0x000fe20003f24070 */
[----:B------:R-:W-:Y:S02]  /*10800*/  IMAD.MOV R20, RZ, RZ, -R20 ;  /* 0x000000ffff147224 */ /* 0x000fe400078e0a14 */
[----:B------:R-:W-:Y:S01]  /*10810*/  IMAD.HI.U32 R9, R0, R19, RZ ;  /* 0x0000001300097227 */ /* 0x000fe200078e00ff */
[----:B------:R0:W-:Y:S03]  /*10820*/  STL [R1+0x358], R7 ;  /* 0x0003580701007387 */ /* 0x0001e60000100800 */
[----:B------:R-:W-:Y:S02]  /*10830*/  IMAD.MOV R21, RZ, RZ, -R21 ;  /* 0x000000ffff157224 */ /* 0x000fe400078e0a15 */
[----:B------:R-:W-:-:S02]  /*10840*/  IMAD R16, R12, R20, R16 ;  /* 0x000000140c107224 */ /* 0x000fc400078e0210 */
[----:B------:R-:W-:Y:S02]  /*10850*/  IMAD.MOV R9, RZ, RZ, -R9 ;  /* 0x000000ffff097224 */ /* 0x000fe400078e0a09 */
[C---:B------:R-:W-:Y:S02]  /*10860*/  IMAD R17, R12.reuse, R21, R17 ;  /* 0x000000150c117224 */ /* 0x040fe400078e0211 */
[----:B------:R-:W-:Y:S02]  /*10870*/  VIADD R18, R23, 0xcd ;  /* 0x000000cd17127836 */ /* 0x000fe40000000000 */
[--C-:B------:R-:W-:Y:S01]  /*10880*/  @!P4 IMAD.IADD R5, R5, 0x1, -R12.reuse ;  /* 0x000000010505c824 */ /* 0x100fe200078e0a0c */
[C---:B------:R-:W-:Y:S01]  /*10890*/  ISETP.GT.U32.AND P4, PT, R12.reuse, R16, PT ;  /* 0x000000100c00720c */ /* 0x040fe20003f84070 */
[----:B------:R-:W-:Y:S01]  /*108a0*/  IMAD R19, R12, R9, R19 ;  /* 0x000000090c137224 */ /* 0x000fe200078e0213 */
[----:B------:R-:W-:Y:S01]  /*108b0*/  IABS R8, R18 ;  /* 0x0000001200087213 */ /* 0x000fe20000000000 */
[----:B------:R-:W-:-:S02]  /*108c0*/  @!P2 IMAD.IADD R3, R3, 0x1, -R12 ;  /* 0x000000010303a824 */ /* 0x000fc400078e0a0c */
[----:B------:R-:W-:Y:S01]  /*108d0*/  @!P3 IMAD.MOV R6, RZ, RZ, -R6 ;  /* 0x000000ffff06b224 */ /* 0x000fe200078e0a06 */
[----:B------:R-:W-:Y:S01]  /*108e0*/  ISETP.GT.U32.AND P3, PT, R12, R17, PT ;  /* 0x000000110c00720c */ /* 0x000fe20003f64070 */
[--C-:B------:R-:W-:Y:S01]  /*108f0*/  @!P1 IMAD.IADD R4, R4, 0x1, -R12.reuse ;  /* 0x0000000104049824 */ /* 0x100fe200078e0a0c */
[C---:B------:R-:W-:Y:S01]  /*10900*/  ISETP.GT.U32.AND P1, PT, R12.reuse, R19, PT ;  /* 0x000000130c00720c */ /* 0x040fe20003f24070 */
[----:B0-----:R-:W-:Y:S01]  /*10910*/  IMAD.MOV.U32 R7, RZ, RZ, R5 ;  /* 0x000000ffff077224 */ /* 0x001fe200078e0005 */
[----:B------:R-:W-:Y:S01]  /*10920*/  ISETP.GT.U32.AND P2, PT, R12, R3, PT ;  /* 0x000000030c00720c */ /* 0x000fe20003f44070 */
[----:B------:R-:W-:Y:S01]  /*10930*/  IMAD.HI.U32 R5, R0, R8, RZ ;  /* 0x0000000800057227 */ /* 0x000fe200078e00ff */
[----:B------:R0:W-:Y:S03]  /*10940*/  STL [R1+0x350], R6 ;  /* 0x0003500601007387 */ /* 0x0001e60000100800 */
[----:B------:R-:W-:Y:S01]  /*10950*/  @!P5 IMAD.MOV R7, RZ, RZ, -R7 ;  /* 0x000000ffff07d224 */ /* 0x000fe200078e0a07 */
[----:B------:R-:W-:Y:S01]  /*10960*/  ISETP.GE.AND P5, PT, R10, RZ, PT ;  /* 0x000000ff0a00720c */ /* 0x000fe20003fa6270 */
[--C-:B------:R-:W-:Y:S01]  /*10970*/  @!P4 IMAD.IADD R16, R16, 0x1, -R12.reuse ;  /* 0x000000011010c824 */ /* 0x100fe200078e0a0c */
[----:B------:R-:W-:Y:S01]  /*10980*/  ISETP.GE.AND P4, PT, R14, RZ, PT ;  /* 0x000000ff0e00720c */ /* 0x000fe20003f86270 */
[--C-:B------:R-:W-:Y:S01]  /*10990*/  @!P3 IMAD.IADD R17, R17, 0x1, -R12.reuse ;  /* 0x000000011111b824 */ /* 0x100fe200078e0a0c */
[----:B------:R1:W-:Y:S01]  /*109a0*/  STL [R1+0x34c], R7 ;  /* 0x00034c0701007387 */ /* 0x0003e20000100800 */
[----:B------:R-:W-:Y:S01]  /*109b0*/  @!P1 IMAD.IADD R19, R19, 0x1, -R12 ;  /* 0x0000000113139824 */ /* 0x000fe200078e0a0c */
[----:B------:R-:W-:Y:S01]  /*109c0*/  ISETP.GT.U32.AND P3, PT, R12, R16, PT ;  /* 0x000000100c00720c */ /* 0x000fe20003f64070 */
[----:B0-----:R-:W-:-:S02]  /*109d0*/  IMAD.MOV R6, RZ, RZ, -R5 ;  /* 0x000000ffff067224 */ /* 0x001fc400078e0a05 */
[----:B------:R-:W-:Y:S01]  /*109e0*/  VIADD R5, R23, 0xcc ;  /* 0x000000cc17057836 */ /* 0x000fe20000000000 */
[C---:B------:R-:W-:Y:S01]  /*109f0*/  ISETP.GT.U32.AND P1, PT, R12.reuse, R19, PT ;  /* 0x000000130c00720c */ /* 0x040fe20003f24070 */
[----:B------:R-:W-:Y:S01]  /*10a00*/  @!P2 IMAD.IADD R3, R3, 0x1, -R12 ;  /* 0x000000010303a824 */ /* 0x000fe200078e0a0c */
[----:B------:R-:W-:Y:S01]  /*10a10*/  ISETP.GE.AND P2, PT, R13, RZ, PT ;  /* 0x000000ff0d00720c */ /* 0x000fe20003f46270 */
[C---:B------:R-:W-:Y:S01]  /*10a20*/  IMAD R6, R12.reuse, R6, R8 ;  /* 0x000000060c067224 */ /* 0x040fe200078e0208 */
[----:B------:R-:W-:Y:S01]  /*10a30*/  IABS R9, R5 ;  /* 0x0000000500097213 */ /* 0x000fe20000000000 */
[----:B-1----:R-:W-:Y:S02]  /*10a40*/  IMAD.MOV.U32 R7, RZ, RZ, R4 ;  /* 0x000000ffff077224 */ /* 0x002fe400078e0004 */
[----:B------:R-:W-:Y:S02]  /*10a50*/  VIADD R8, R23, 0xcb ;  /* 0x000000cb17087836 */ /* 0x000fe40000000000 */
[----:B------:R-:W-:Y:S01]  /*10a60*/  @!P6 IMAD.MOV R7, RZ, RZ, -R7 ;  /* 0x000000ffff07e224 */ /* 0x000fe200078e0a07 */
[C---:B------:R-:W-:Y:S01]  /*10a70*/  ISETP.GT.U32.AND P6, PT, R12.reuse, R17, PT ;  /* 0x000000110c00720c */ /* 0x040fe20003fc4070 */
[----:B------:R-:W-:Y:S01]  /*10a80*/  @!P5 IMAD.MOV R3, RZ, RZ, -R3 ;  /* 0x000000ffff03d224 */ /* 0x000fe200078e0a03 */
[----:B------:R-:W-:Y:S01]  /*10a90*/  ISETP.GT.U32.AND P5, PT, R12, R6, PT ;  /* 0x000000060c00720c */ /* 0x000fe20003fa4070 */
[----:B------:R-:W-:Y:S01]  /*10aa0*/  IMAD.HI.U32 R4, R0, R9, RZ ;  /* 0x0000000900047227 */ /* 0x000fe200078e00ff */
[----:B------:R-:W-:Y:S01]  /*10ab0*/  IABS R10, R8 ;  /* 0x00000008000a7213 */ /* 0x000fe20000000000 */
[----:B------:R0:W-:Y:S02]  /*10ac0*/  STL [R1+0x348], R7 ;  /* 0x0003480701007387 */ /* 0x0001e40000100800 */
[----:B------:R-:W-:-:S02]  /*10ad0*/  IMAD.MOV R4, RZ, RZ, -R4 ;  /* 0x000000ffff047224 */ /* 0x000fc400078e0a04 */
[--C-:B------:R-:W-:Y:S01]  /*10ae0*/  @!P3 IMAD.IADD R16, R16, 0x1, -R12.reuse ;  /* 0x000000011010b824 */ /* 0x100fe200078e0a0c */
[----:B------:R1:W-:Y:S01]  /*10af0*/  STL [R1+0x344], R3 ;  /* 0x0003440301007387 */ /* 0x0003e20000100800 */
[----:B------:R-:W-:Y:S01]  /*10b00*/  IMAD R9, R12, R4, R9 ;  /* 0x000000040c097224 */ /* 0x000fe200078e0209 */
[----:B------:R-:W-:Y:S01]  /*10b10*/  ISETP.GE.AND P3, PT, R15, RZ, PT ;  /* 0x000000ff0f00720c */ /* 0x000fe20003f66270 */
[----:B------:R-:W-:Y:S01]  /*10b20*/  @!P6 IMAD.IADD R17, R17, 0x1, -R12 ;  /* 0x000000011111e824 */ /* 0x000fe200078e0a0c */
[----:B------:R-:W-:Y:S01]  /*10b30*/  ISETP.GE.AND P6, PT, R18, RZ, PT ;  /* 0x000000ff1200720c */ /* 0x000fe20003fc6270 */
[----:B0-----:R-:W-:-:S04]  /*10b40*/  IMAD.HI.U32 R7, R0, R10, RZ ;  /* 0x0000000a00077227 */ /* 0x001fc800078e00ff */
[----:B------:R-:W-:Y:S02]  /*10b50*/  IMAD.MOV R7, RZ, RZ, -R7 ;  /* 0x000000ffff077224 */ /* 0x000fe400078e0a07 */
[----:B-1----:R-:W-:Y:S02]  /*10b60*/  VIADD R3, R23, 0xca ;  /* 0x000000ca17037836 */ /* 0x002fe40000000000 */
[----:B------:R-:W-:Y:S02]  /*10b70*/  IMAD.MOV.U32 R11, RZ, RZ, R16 ;  /* 0x000000ffff0b7224 */ /* 0x000fe400078e0010 */
[--C-:B------:R-:W-:Y:S01]  /*10b80*/  @!P1 IMAD.IADD R19, R19, 0x1, -R12.reuse ;  /* 0x0000000113139824 */ /* 0x100fe200078e0a0c */
[----:B------:R-:W-:Y:S01]  /*10b90*/  ISETP.GT.U32.AND P1, PT, R12, R9, PT ;  /* 0x000000090c00720c */ /* 0x000fe20003f24070 */
[----:B------:R-:W-:Y:S01]  /*10ba0*/  @!P5 IMAD.IADD R6, R6, 0x1, -R12 ;  /* 0x000000010606d824 */ /* 0x000fe200078e0a0c */
[----:B------:R-:W-:Y:S01]  /*10bb0*/  IABS R14, R3 ;  /* 0x00000003000e7213 */ /* 0x000fe20000000000 */
[----:B------:R-:W-:Y:S01]  /*10bc0*/  IMAD R10, R12, R7, R10 ;  /* 0x000000070c0a7224 */ /* 0x000fe200078e020a */
[----:B------:R-:W-:Y:S01]  /*10bd0*/  ISETP.GE.AND P5, PT, R5, RZ, PT ;  /* 0x000000ff0500720c */ /* 0x000fe20003fa6270 */
[----:B------:R-:W-:-:S02]  /*10be0*/  IMAD.MOV.U32 R21, RZ, RZ, R17 ;  /* 0x000000ffff157224 */ /* 0x000fc400078e0011 */
[----:B------:R-:W-:Y:S01]  /*10bf0*/  @!P2 IMAD.MOV R11, RZ, RZ, -R11 ;  /* 0x000000ffff0ba224 */ /* 0x000fe200078e0a0b */
[C---:B------:R-:W-:Y:S01]  /*10c00*/  ISETP.GT.U32.AND P2, PT, R12.reuse, R6, PT ;  /* 0x000000060c00720c */ /* 0x040fe20003f44070 */
[----:B------:R-:W-:Y:S01]  /*10c10*/  @!P4 IMAD.MOV R21, RZ, RZ, -R21 ;  /* 0x000000ffff15c224 */ /* 0x000fe200078e0a15 */
[----:B------:R-:W-:Y:S01]  /*10c20*/  ISETP.GT.U32.AND P4, PT, R12, R10, PT ;  /* 0x0000000a0c00720c */ /* 0x000fe20003f84070 */
[----:B------:R-:W-:Y:S01]  /*10c30*/  IMAD.HI.U32 R20, R0, R14, RZ ;  /* 0x0000000e00147227 */ /* 0x000fe200078e00ff */
[----:B------:R0:W-:Y:S03]  /*10c40*/  STL [R1+0x340], R11 ;  /* 0x0003400b01007387 */ /* 0x0001e60000100800 */
[----:B------:R-:W-:Y:S01]  /*10c50*/  IMAD.MOV R16, RZ, RZ, -R20 ;  /* 0x000000ffff107224 */ /* 0x000fe200078e0a14 */
[----:B------:R-:W-:Y:S01]  /*10c60*/  STL [R1+0x33c], R21 ;  /* 0x00033c1501007387 */ /* 0x000fe20000100800 */
[----:B------:R-:W-:-:S02]  /*10c70*/  @!P1 IMAD.IADD R9, R9, 0x1, -R12 ;  /* 0x0000000109099824 */ /* 0x000fc400078e0a0c */
[C---:B------:R-:W-:Y:S02]  /*10c80*/  VIADD R4, R23.reuse, 0xc8 ;  /* 0x000000c817047836 */ /* 0x040fe40000000000 */
[----:B------:R-:W-:Y:S01]  /*10c90*/  VIADD R5, R23, 0xc7 ;  /* 0x000000c717057836 */ /* 0x000fe20000000000 */
[----:B------:R-:W-:Y:S01]  /*10ca0*/  ISETP.GT.U32.AND P1, PT, R12, R9, PT ;  /* 0x000000090c00720c */ /* 0x000fe20003f24070 */
[----:B0-----:R-:W-:Y:S01]  /*10cb0*/  IMAD.MOV.U32 R11, RZ, RZ, R19 ;  /* 0x000000ffff0b7224 */ /* 0x001fe200078e0013 */
[----:B------:R-:W-:Y:S01]  /*10cc0*/  IABS R15, R4 ;  /* 0x00000004000f7213 */ /* 0x000fe20000000000 */
[----:B------:R-:W-:Y:S01]  /*10cd0*/  @!P2 IMAD.IADD R6, R6, 0x1, -R12 ;  /* 0x000000010606a824 */ /* 0x000fe200078e0a0c */
[----:B------:R-:W-:Y:S01]  /*10ce0*/  IABS R13, R5 ;  /* 0x00000005000d7213 */ /* 0x000fe20000000000 */
[----:B------:R-:W-:Y:S01]  /*10cf0*/  @!P3 IMAD.MOV R11, RZ, RZ, -R11 ;  /* 0x000000ffff0bb224 */ /* 0x000fe200078e0a0b */
[----:B------:R-:W-:Y:S01]  /*10d00*/  ISETP.GE.AND P3, PT, R8, RZ, PT ;  /* 0x000000ff0800720c */ /* 0x000fe20003f66270 */
[----:B------:R-:W-:-:S02]  /*10d10*/  IMAD R8, R12, R16, R14 ;  /* 0x000000100c087224 */ /* 0x000fc400078e020e */
[----:B------:R-:W-:Y:S01]  /*10d20*/  VIADD R7, R23, 0xc9 ;  /* 0x000000c917077836 */ /* 0x000fe20000000000 */
[----:B------:R0:W-:Y:S01]  /*10d30*/  STL [R1+0x338], R11 ;  /* 0x0003380b01007387 */ /* 0x0001e20000100800 */
[----:B------:R-:W-:Y:S01]  /*10d40*/  @!P4 IMAD.IADD R10, R10, 0x1, -R12 ;  /* 0x000000010a0ac824 */ /* 0x000fe200078e0a0c */
[C---:B------:R-:W-:Y:S01]  /*10d50*/  ISETP.GT.U32.AND P2, PT, R12.reuse, R8, PT ;  /* 0x000000080c00720c */ /* 0x040fe20003f44070 */
[----:B------:R-:W-:Y:S01]  /*10d60*/  IMAD.MOV.U32 R17, RZ, RZ, R15 ;  /* 0x000000ffff117224 */ /* 0x000fe200078e000f */
[----:B------:R-:W-:Y:S01]  /*10d70*/  IABS R18, R7 ;  /* 0x0000000700127213 */ /* 0x000fe20000000000 */
[----:B------:R-:W-:Y:S01]  /*10d80*/  IMAD.MOV.U32 R16, RZ, RZ, R13 ;  /* 0x000000ffff107224 */ /* 0x000fe200078e000d */
[----:B------:R-:W-:Y:S01]  /*10d90*/  ISETP.GT.U32.AND P4, PT, R12, R10, PT ;  /* 0x0000000a0c00720c */ /* 0x000fe20003f84070 */
[----:B------:R-:W-:-:S04]  /*10da0*/  IMAD.HI.U32 R13, R0, R17, RZ ;  /* 0x00000011000d7227 */ /* 0x000fc800078e00ff */
[----:B------:R-:W-:-:S04]  /*10db0*/  IMAD.HI.U32 R15, R0, R18, RZ ;  /* 0x00000012000f7227 */ /* 0x000fc800078e00ff */
[----:B------:R-:W-:Y:S01]  /*10dc0*/  @!P1 IMAD.IADD R9, R9, 0x1, -R12 ;  /* 0x0000000109099824 */ /* 0x000fe200078e0a0c */
[----:B------:R-:W-:Y:S01]  /*10dd0*/  ISETP.GE.AND P1, PT, R3, RZ, PT ;  /* 0x000000ff0300720c */ /* 0x000fe20003f26270 */
[----:B0-----:R-:W-:Y:S02]  /*10de0*/  IMAD.MOV.U32 R11, RZ, RZ, R6 ;  /* 0x000000ffff0b7224 */ /* 0x001fe400078e0006 */
[----:B------:R-:W-:Y:S02]  /*10df0*/  @!P2 IMAD.IADD R8, R8, 0x1, -R12 ;  /* 0x000000010808a824 */ /* 0x000fe400078e0a0c */
[----:B------:R-:W-:Y:S02]  /*10e00*/  IMAD.MOV R15, RZ, RZ, -R15 ;  /* 0x000000ffff0f7224 */ /* 0x000fe400078e0a0f */
[----:B------:R-:W-:-:S04]  /*10e10*/  IMAD.HI.U32 R3, R0, R16, RZ ;  /* 0x0000001000037227 */ /* 0x000fc800078e00ff */
[----:B------:R-:W-:Y:S02]  /*10e20*/  IMAD.MOV R13, RZ, RZ, -R13 ;  /* 0x000000ffff0d7224 */ /* 0x000fe400078e0a0d */
        /* <DEDUP_REMOVED lines=11> */
[----:B------:R-:W-:Y:S01]  /*10ee0*/  @!P6 IMAD.IADD R8, R8, 0x1, -R12 ;  /* 0x000000010808e824 */ /* 0x000fe200078e0a0c */
[----:B------:R-:W-:Y:S01]  /*10ef0*/  ISETP.GE.AND P6, PT, R4, RZ, PT ;  /* 0x000000ff0400720c */ /* 0x000fe20003fc6270 */
[----:B0-----:R-:W-:Y:S01]  /*10f00*/  IMAD.MOV.U32 R11, RZ, RZ, R10 ;  /* 0x000000ffff0b7224 */ /* 0x001fe200078e000a */
[----:B------:R-:W-:Y:S01]  /*10f10*/  IABS R17, R14 ;  /* 0x0000000e00117213 */ /* 0x000fe20000000000 */
[----:B------:R-:W-:Y:S02]  /*10f20*/  VIADD R10, R23, 0xc5 ;  /* 0x000000c5170a7836 */ /* 0x000fe40000000000 */
[----:B------:R-:W-:Y:S01]  /*10f30*/  @!P3 IMAD.MOV R11, RZ, RZ, -R11 ;  /* 0x000000ffff0bb224 */ /* 0x000fe200078e0a0b */
[C---:B------:R-:W-:Y:S01]  /*10f40*/  ISETP.GT.U32.AND P3, PT, R12.reuse, R3, PT ;  /* 0x000000030c00720c */ /* 0x040fe20003f64070 */
[----:B------:R-:W-:Y:S01]  /*10f50*/  IMAD.MOV.U32 R16, RZ, RZ, R9 ;  /* 0x000000ffff107224 */ /* 0x000fe200078e0009 */
[----:B------:R-:W-:Y:S01]  /*10f60*/  IABS R4, R10 ;  /* 0x0000000a00047213 */ /* 0x000fe20000000000 */
[----:B------:R-:W-:Y:S01]  /*10f70*/  @!P2 IMAD.IADD R15, R15, 0x1, -R12 ;  /* 0x000000010f0fa824 */ /* 0x000fe200078e0a0c */
[----:B------:R-:W-:Y:S01]  /*10f80*/  ISETP.GE.AND P2, PT, R5, RZ, PT ;  /* 0x000000ff0500720c */ /* 0x000fe20003f46270 */
[----:B------:R-:W-:Y:S01]  /*10f90*/  @!P5 IMAD.MOV R16, RZ, RZ, -R16 ;  /* 0x000000ffff10d224 */ /* 0x000fe200078e0a10 */
[----:B------:R-:W-:Y:S01]  /*10fa0*/  ISETP.GE.AND P5, PT, R7, RZ, PT ;  /* 0x000000ff0700720c */ /* 0x000fe20003fa6270 */
[----:B------:R-:W-:Y:S01]  /*10fb0*/  @!P4 IMAD.IADD R13, R13, 0x1, -R12 ;  /* 0x000000010d0dc824 */ /* 0x000fe200078e0a0c */
[----:B------:R-:W-:Y:S01]  /*10fc0*/  ISETP.GT.U32.AND P4, PT, R12, R15, PT ;  /* 0x0000000f0c00720c */ /* 0x000fe20003f84070 */
[----:B------:R-:W-:Y:S01]  /*10fd0*/  IMAD.MOV.U32 R5, RZ, RZ, R4 ;  /* 0x000000ffff057224 */ /* 0x000fe200078e0004 */
[----:B------:R0:W-:Y:S01]  /*10fe0*/  STL [R1+0x2b8], R16 ;  /* 0x0002b81001007387 */ /* 0x0001e20000100800 */
[----:B------:R-:W-:-:S02]  /*10ff0*/  IMAD.MOV.U32 R6, RZ, RZ, R17 ;  /* 0x000000ffff067224 */ /* 0x000fc400078e0011 */
[----:B------:R-:W-:Y:S01]  /*11000*/  @!P3 IMAD.IADD R3, R3, 0x1, -R12 ;  /* 0x000000010303b824 */ /* 0x000fe200078e0a0c */
[----:B------:R-:W-:Y:S01]  /*11010*/  ISETP.GT.U32.AND P3, PT, R12, R13, PT ;  /* 0x0000000d0c00720c */ /* 0x000fe20003f64070 */
[C---:B------:R-:W-:Y:S01]  /*11020*/  IMAD.HI.U32 R9, R0.reuse, R6, RZ ;  /* 0x0000000600097227 */ /* 0x040fe200078e00ff */
[----:B------:R1:W-:Y:S03]  /*11030*/  STL [R1+0x330], R11 ;  /* 0x0003300b01007387 */ /* 0x0003e60000100800 */
[----:B------:R-:W-:Y:S02]  /*11040*/  IMAD.MOV R9, RZ, RZ, -R9 ;  /* 0x000000ffff097224 */ /* 0x000fe400078e0a09 */
[----:B0-----:R-:W-:-:S04]  /*11050*/  IMAD.HI.U32 R16, R0, R5, RZ ;  /* 0x0000000500107227 */ /* 0x001fc800078e00ff */
[----:B------:R-:W-:Y:S02]  /*11060*/  IMAD.MOV R16, RZ, RZ, -R16 ;  /* 0x000000ffff107224 */ /* 0x000fe400078e0a10 */
[C---:B------:R-:W-:Y:S02]  /*11070*/  IMAD R7, R12.reuse, R9, R6 ;  /* 0x000000090c077224 */ /* 0x040fe400078e0206 */
[C---:B------:R-:W-:Y:S02]  /*11080*/  IMAD R5, R12.reuse, R16, R5 ;  /* 0x000000100c057224 */ /* 0x040fe400078e0205 */
[--C-:B------:R-:W-:Y:S02]  /*11090*/  @!P3 IMAD.IADD R13, R13, 0x1, -R12.reuse ;  /* 0x000000010d0db824 */ /* 0x100fe400078e0a0c */
[----:B------:R-:W-:Y:S01]  /*110a0*/  @!P4 IMAD.IADD R15, R15, 0x1, -R12 ;  /* 0x000000010f0fc824 */ /* 0x000fe200078e0a0c */
[C---:B------:R-:W-:Y:S01]  /*110b0*/  ISETP.GT.U32.AND P3, PT, R12.reuse, R5, PT ;  /* 0x000000050c00720c */ /* 0x040fe20003f64070 */
[C---:B------:R-:W-:Y:S01]  /*110c0*/  VIADD R6, R23.reuse, 0xc2 ;  /* 0x000000c217067836 */ /* 0x040fe20000000000 */
[----:B------:R-:W-:Y:S01]  /*110d0*/  ISETP.GT.U32.AND P4, PT, R12, R7, PT ;  /* 0x000000070c00720c */ /* 0x000fe20003f84070 */
[----:B------:R-:W-:-:S02]  /*110e0*/  VIADD R9, R23, 0xc4 ;  /* 0x000000c417097836 */ /* 0x000fc40000000000 */
[----:B------:R-:W-:Y:S01]  /*110f0*/  IMAD.MOV.U32 R19, RZ, RZ, R15 ;  /* 0x000000ffff137224 */ /* 0x000fe200078e000f */
[----:B------:R-:W-:Y:S01]  /*11100*/  IABS R16, R6 ;  /* 0x0000000600107213 */ /* 0x000fe20000000000 */
[----:B-1----:R-:W-:Y:S01]  /*11110*/  IMAD.MOV.U32 R11, RZ, RZ, R8 ;  /* 0x000000ffff0b7224 */ /* 0x002fe200078e0008 */
[----:B------:R-:W-:Y:S01]  /*11120*/  IABS R4, R9 ;  /* 0x0000000900047213 */ /* 0x000fe20000000000 */
[----:B------:R-:W-:Y:S02]  /*11130*/  @!P5 IMAD.MOV R19, RZ, RZ, -R19 ;  /* 0x000000ffff13d224 */ /* 0x000fe400078e0a13 */
[----:B------:R-:W-:Y:S01]  /*11140*/  @!P1 IMAD.MOV R11, RZ, RZ, -R11 ;  /* 0x000000ffff0b9224 */ /* 0x000fe200078e0a0b */
[----:B------:R-:W-:Y:S01]  /*11150*/  ISETP.GT.U32.AND P1, PT, R12, R3, PT ;  /* 0x000000030c00720c */ /* 0x000fe20003f24070 */
[--C-:B------:R-:W-:Y:S02]  /*11160*/  @!P3 IMAD.IADD R5, R5, 0x1, -R12.reuse ;  /* 0x000000010505b824 */ /* 0x100fe400078e0a0c */
[----:B------:R-:W-:Y:S01]  /*11170*/  @!P4 IMAD.IADD R7, R7, 0x1, -R12 ;  /* 0x000000010707c824 */ /* 0x000fe200078e0a0c */
[----:B------:R-:W-:Y:S01]  /*11180*/  ISETP.GE.AND P4, PT, R10, RZ, PT ;  /* 0x000000ff0a00720c */ /* 0x000fe20003f86270 */
[----:B------:R-:W-:Y:S01]  /*11190*/  IMAD.HI.U32 R10, R0, R16, RZ ;  /* 0x00000010000a7227 */ /* 0x000fe200078e00ff */
[C---:B------:R-:W-:Y:S01]  /*111a0*/  ISETP.GT.U32.AND P5, PT, R12.reuse, R5, PT ;  /* 0x000000050c00720c */ /* 0x040fe20003fa4070 */
[----:B------:R0:W-:Y:S01]  /*111b0*/  STL [R1+0x334], R11 ;  /* 0x0003340b01007387 */ /* 0x0001e20000100800 */
[----:B------:R-:W-:Y:S01]  /*111c0*/  ISETP.GT.U32.AND P3, PT, R12, R7, PT ;  /* 0x000000070c00720c */ /* 0x000fe20003f64070 */
[----:B------:R-:W-:-:S02]  /*111d0*/  IMAD.HI.U32 R17, R0, R4, RZ ;  /* 0x0000000400117227 */ /* 0x000fc400078e00ff */
[----:B------:R-:W-:Y:S02]  /*111e0*/  STL [R1+0x2d0], R19 ;  /* 0x0002d01301007387 */ /* 0x000fe40000100800 */
[----:B------:R-:W-:Y:S02]  /*111f0*/  IMAD.MOV R10, RZ, RZ, -R10 ;  /* 0x000000ffff0a7224 */ /* 0x000fe400078e0a0a */
[----:B------:R-:W-:Y:S02]  /*11200*/  IMAD.MOV R17, RZ, RZ, -R17 ;  /* 0x000000ffff117224 */ /* 0x000fe400078e0a11 */
[C---:B------:R-:W-:Y:S02]  /*11210*/  IMAD R16, R12.reuse, R10, R16 ;  /* 0x0000000a0c107224 */ /* 0x040fe400078e0210 */
[----:B------:R-:W-:Y:S02]  /*11220*/  IMAD R4, R12, R17, R4 ;  /* 0x000000110c047224 */ /* 0x000fe400078e0204 */
[----:B0-----:R-:W-:-:S02]  /*11230*/  IMAD.MOV.U32 R11, RZ, RZ, R13 ;  /* 0x000000ffff0b7224 */ /* 0x001fc400078e000d */
[--C-:B------:R-:W-:Y:S01]  /*11240*/  @!P5 IMAD.IADD R5, R5, 0x1, -R12.reuse ;  /* 0x000000010505d824 */ /* 0x100fe200078e0a0c */
[C---:B------:R-:W-:Y:S01]  /*11250*/  ISETP.GT.U32.AND P5, PT, R12.reuse, R16, PT ;  /* 0x000000100c00720c */ /* 0x040fe20003fa4070 */
[----:B------:R-:W-:Y:S01]  /*11260*/  @!P6 IMAD.MOV R11, RZ, RZ, -R11 ;  /* 0x000000ffff0be224 */ /* 0x000fe200078e0a0b */
[----:B------:R-:W-:Y:S01]  /*11270*/  ISETP.GT.U32.AND P6, PT, R12, R4, PT ;  /* 0x000000040c00720c */ /* 0x000fe20003fc4070 */
[--C-:B------:R-:W-:Y:S01]  /*11280*/  @!P1 IMAD.IADD R3, R3, 0x1, -R12.reuse ;  /* 0x0000000103039824 */ /* 0x100fe200078e0a0c */
[----:B------:R-:W-:Y:S01]  /*11290*/  ISETP.GE.AND P1, PT, R14, RZ, PT ;  /* 0x000000ff0e00720c */ /* 0x000fe20003f26270 */
[C---:B------:R-:W-:Y:S01]  /*112a0*/  VIADD R8, R23.reuse, 0xc3 ;  /* 0x000000c317087836 */ /* 0x040fe20000000000 */
[----:B------:R0:W-:Y:S01]  /*112b0*/  STL [R1+0x31c], R11 ;  /* 0x00031c0b01007387 */ /* 0x0001e20000100800 */
[----:B------:R-:W-:Y:S02]  /*112c0*/  VIADD R17, R23, 0xc0 ;  /* 0x000000c017117836 */ /* 0x000fe40000000000 */
[----:B------:R-:W-:Y:S01]  /*112d0*/  @!P3 IMAD.IADD R7, R7, 0x1, -R12 ;  /* 0x000000010707b824 */ /* 0x000fe200078e0a0c */
[----:B------:R-:W-:-:S02]  /*112e0*/  IABS R18, R8 ;  /* 0x0000000800127213 */ /* 0x000fc40000000000 */
[----:B------:R-:W-:Y:S01]  /*112f0*/  ISETP.GE.AND P3, PT, R9, RZ, PT ;  /* 0x000000ff0900720c */ /* 0x000fe20003f66270 */
[--C-:B------:R-:W-:Y:S01]  /*11300*/  @!P5 IMAD.IADD R16, R16, 0x1, -R12.reuse ;  /* 0x000000011010d824 */ /* 0x100fe200078e0a0c */
[----:B------:R-:W-:Y:S01]  /*11310*/  IABS R9, R17 ;  /* 0x0000001100097213 */ /* 0x000fe20000000000 */
[----:B------:R-:W-:Y:S01]  /*11320*/  @!P6 IMAD.IADD R4, R4, 0x1, -R12 ;  /* 0x000000010404e824 */ /* 0x000fe200078e0a0c */
[----:B------:R-:W-:Y:S01]  /*11330*/  ISETP.GE.AND P6, PT, R8, RZ, PT ;  /* 0x000000ff0800720c */ /* 0x000fe20003fc6270 */
[----:B0-----:R-:W-:Y:S01]  /*11340*/  IMAD.MOV.U32 R11, RZ, RZ, R3 ;  /* 0x000000ffff0b7224 */ /* 0x001fe200078e0003 */
[----:B------:R-:W-:Y:S01]  /*11350*/  ISETP.GT.U32.AND P5, PT, R12, R16, PT ;  /* 0x000000100c00720c */ /* 0x000fe20003fa4070 */
[----:B------:R-:W-:Y:S02]  /*11360*/  VIADD R3, R23, 0xc1 ;  /* 0x000000c117037836 */ /* 0x000fe40000000000 */
[----:B------:R-:W-:Y:S02]  /*11370*/  IMAD.MOV.U32 R10, RZ, RZ, R7 ;  /* 0x000000ffff0a7224 */ /* 0x000fe400078e0007 */
[----:B------:R-:W-:Y:S01]  /*11380*/  IMAD.HI.U32 R14, R0, R18, RZ ;  /* 0x00000012000e7227 */ /* 0x000fe200078e00ff */
[----:B------:R-:W-:-:S03]  /*11390*/  IABS R13, R3 ;  /* 0x00000003000d7213 */ /* 0x000fc60000000000 */
[----:B------:R-:W-:Y:S02]  /*113a0*/  IMAD.MOV.U32 R8, RZ, RZ, R5 ;  /* 0x000000ffff087224 */ /* 0x000fe400078e0005 */
[----:B------:R-:W-:-:S04]  /*113b0*/  IMAD.HI.U32 R5, R0, R9, RZ ;  /* 0x0000000900057227 */ /* 0x000fc800078e00ff */
[----:B------:R-:W-:Y:S01]  /*113c0*/  @!P1 IMAD.MOV R10, RZ, RZ, -R10 ;  /* 0x000000ffff0a9224 */ /* 0x000fe200078e0a0a */
[----:B------:R-:W-:Y:S01]  /*113d0*/  ISETP.GT.U32.AND P1, PT, R12, R4, PT ;  /* 0x000000040c00720c */ /* 0x000fe20003f24070 */
[----:B------:R-:W-:Y:S02]  /*113e0*/  IMAD.MOV R14, RZ, RZ, -R14 ;  /* 0x000000ffff0e7224 */ /* 0x000fe400078e0a0e */
[----:B------:R-:W-:-:S04]  /*113f0*/  IMAD.HI.U32 R7, R0, R13, RZ ;  /* 0x0000000d00077227 */ /* 0x000fc800078e00ff */
[----:B------:R-:W-:Y:S02]  /*11400*/  IMAD.MOV R5, RZ, RZ, -R5 ;  /* 0x000000ffff057224 */ /* 0x000fe400078e0a05 */
[C---:B------:R-:W-:Y:S02]  /*11410*/  IMAD R18, R12.reuse, R14, R18 ;  /* 0x0000000e0c127224 */ /* 0x040fe400078e0212 */
[----:B------:R-:W-:Y:S02]  /*11420*/  IMAD.MOV R7, RZ, RZ, -R7 ;  /* 0x000000ffff077224 */ /* 0x000fe400078e0a07 */
[C---:B------:R-:W-:Y:S02]  /*11430*/  IMAD R9, R12.reuse, R5, R9 ;  /* 0x000000050c097224 */ /* 0x040fe400078e0209 */
[----:B------:R-:W-:Y:S01]  /*11440*/  @!P2 IMAD.MOV R11, RZ, RZ, -R11 ;  /* 0x000000ffff0ba224 */ /* 0x000fe200078e0a0b */
[C---:B------:R-:W-:Y:S01]  /*11450*/  ISETP.GT.U32.AND P2, PT, R12.reuse, R18, PT ;  /* 0x000000120c00720c */ /* 0x040fe20003f44070 */
[----:B------:R-:W-:-:S02]  /*11460*/  IMAD R13, R12, R7, R13 ;  /* 0x000000070c0d7224 */ /* 0x000fc400078e020d */
[--C-:B------:R-:W-:Y:S01]  /*11470*/  @!P5 IMAD.IADD R16, R16, 0x1, -R12.reuse ;  /* 0x000000011010d824 */ /* 0x100fe200078e0a0c */
[----:B------:R-:W-:Y:S01]  /*11480*/  ISETP.GT.U32.AND P5, PT, R12, R9, PT ;  /* 0x000000090c00720c */ /* 0x000fe20003fa4070 */
[----:B------:R-:W-:Y:S01]  /*11490*/  @!P1 IMAD.IADD R4, R4, 0x1, -R12 ;  /* 0x0000000104049824 */ /* 0x000fe200078e0a0c */
[----:B------:R-:W-:Y:S01]  /*114a0*/  ISETP.GT.U32.AND P1, PT, R12, R13, PT ;  /* 0x0000000d0c00720c */ /* 0x000fe20003f24070 */
[C---:B------:R-:W-:Y:S01]  /*114b0*/  VIADD R14, R23.reuse, 0xbf ;  /* 0x000000bf170e7836 */ /* 0x040fe20000000000 */
[----:B------:R0:W-:Y:S01]  /*114c0*/  STL [R1+0x324], R11 ;  /* 0x0003240b01007387 */ /* 0x0001e20000100800 */
[----:B------:R-:W-:Y:S01]  /*114d0*/  @!P4 IMAD.MOV R8, RZ, RZ, -R8 ;  /* 0x000000ffff08c224 */ /* 0x000fe200078e0a08 */
[----:B------:R-:W-:Y:S01]  /*114e0*/  ISETP.GE.AND P4, PT, R6, RZ, PT ;  /* 0x000000ff0600720c */ /* 0x000fe20003f86270 */
[----:B------:R-:W-:Y:S01]  /*114f0*/  VIADD R5, R23, 0xbd ;  /* 0x000000bd17057836 */ /* 0x000fe20000000000 */
[----:B------:R1:W-:Y:S01]  /*11500*/  STL [R1+0x32c], R10 ;  /* 0x00032c0a01007387 */ /* 0x0003e20000100800 */
[----:B------:R-:W-:-:S02]  /*11510*/  @!P2 IMAD.IADD R18, R18, 0x1, -R12 ;  /* 0x000000011212a824 */ /* 0x000fc400078e0a0c */
[----:B------:R-:W-:Y:S01]  /*11520*/  VIADD R6, R23, 0xbe ;  /* 0x000000be17067836 */ /* 0x000fe20000000000 */
[----:B------:R2:W-:Y:S01]  /*11530*/  STL [R1+0x328], R8 ;  /* 0x0003280801007387 */ /* 0x0005e20000100800 */
[----:B------:R-:W-:Y:S01]  /*11540*/  @!P5 IMAD.IADD R9, R9, 0x1, -R12 ;  /* 0x000000010909d824 */ /* 0x000fe200078e0a0c */
[C---:B------:R-:W-:Y:S01]  /*11550*/  ISETP.GT.U32.AND P2, PT, R12.reuse, R18, PT ;  /* 0x000000120c00720c */ /* 0x040fe20003f44070 */
[----:B0-----:R-:W-:Y:S01]  /*11560*/  IMAD.MOV.U32 R11, RZ, RZ, R4 ;  /* 0x000000ffff0b7224 */ /* 0x001fe200078e0004 */
[----:B------:R-:W-:Y:S01]  /*11570*/  IABS R7, R6 ;  /* 0x0000000600077213 */ /* 0x000fe20000000000 */
[----:B------:R-:W-:Y:S01]  /*11580*/  @!P1 IMAD.IADD R13, R13, 0x1, -R12 ;  /* 0x000000010d0d9824 */ /* 0x000fe200078e0a0c */
[----:B-1----:R-:W-:Y:S01]  /*11590*/  IABS R10, R14 ;  /* 0x0000000e000a7213 */ /* 0x002fe20000000000 */
[----:B------:R-:W-:Y:S01]  /*115a0*/  @!P3 IMAD.MOV R11, RZ, RZ, -R11 ;  /* 0x000000ffff0bb224 */ /* 0x000fe200078e0a0b */
[----:B------:R-:W-:Y:S02]  /*115b0*/  ISETP.GT.U32.AND P3, PT, R12, R9, PT ;  /* 0x000000090c00720c */ /* 0x000fe40003f64070 */
[----:B--2---:R-:W-:Y:S01]  /*115c0*/  IABS R8, R5 ;  /* 0x0000000500087213 */ /* 0x004fe20000000000 */
[----:B------:R-:W-:Y:S01]  /*115d0*/  IMAD.HI.U32 R15, R0, R10, RZ ;  /* 0x0000000a000f7227 */ /* 0x000fe200078e00ff */
[----:B------:R-:W-:Y:S01]  /*115e0*/  ISETP.GT.U32.AND P5, PT, R12, R13, PT ;  /* 0x0000000d0c00720c */ /* 0x000fe20003fa4070 */
[----:B------:R0:W-:Y:S01]  /*115f0*/  STL [R1+0x318], R11 ;  /* 0x0003180b01007387 */ /* 0x0001e20000100800 */
[----:B------:R-:W-:Y:S01]  /*11600*/  ISETP.GE.AND P1, PT, R17, RZ, PT ;  /* 0x000000ff1100720c */ /* 0x000fe20003f26270 */
[----:B------:R-:W-:-:S02]  /*11610*/  IMAD.MOV R15, RZ, RZ, -R15 ;  /* 0x000000ffff0f7224 */ /* 0x000fc400078e0a0f */
[----:B------:R-:W-:-:S04]  /*11620*/  IMAD.HI.U32 R4, R0, R8, RZ ;  /* 0x0000000800047227 */ /* 0x000fc800078e00ff */
[----:B------:R-:W-:Y:S02]  /*11630*/  IMAD R10, R12, R15, R10 ;  /* 0x0000000f0c0a7224 */ /* 0x000fe400078e020a */
[----:B------:R-:W-:-:S04]  /*11640*/  IMAD.HI.U32 R15, R0, R7, RZ ;  /* 0x00000007000f7227 */ /* 0x000fc800078e00ff */
[----:B------:R-:W-:Y:S02]  /*11650*/  IMAD.MOV R4, RZ, RZ, -R4 ;  /* 0x000000ffff047224 */ /* 0x000fe400078e0a04 */
[----:B------:R-:W-:Y:S02]  /*11660*/  IMAD.MOV R15, RZ, RZ, -R15 ;  /* 0x000000ffff0f7224 */ /* 0x000fe400078e0a0f */
[----:B------:R-:W-:Y:S02]  /*11670*/  IMAD R8, R12, R4, R8 ;  /* 0x000000040c087224 */ /* 0x000fe400078e0208 */
[--C-:B------:R-:W-:Y:S01]  /*11680*/  @!P2 IMAD.IADD R18, R18, 0x1, -R12.reuse ;  /* 0x000000011212a824 */ /* 0x100fe200078e0a0c */
[----:B------:R-:W-:Y:S01]  /*11690*/  ISETP.GE.AND P2, PT, R3, RZ, PT ;  /* 0x000000ff0300720c */ /* 0x000fe20003f46270 */
[C---:B------:R-:W-:Y:S02]  /*116a0*/  IMAD R7, R12.reuse, R15, R7 ;  /* 0x0000000f0c077224 */ /* 0x040fe400078e0207 */
[----:B------:R-:W-:Y:S01]  /*116b0*/  @!P3 IMAD.IADD R9, R9, 0x1, -R12 ;  /* 0x000000010909b824 */ /* 0x000fe200078e0a0c */
[----:B------:R-:W-:Y:S01]  /*116c0*/  ISETP.GT.U32.AND P3, PT, R12, R8, PT ;  /* 0x000000080c00720c */ /* 0x000fe20003f64070 */
[----:B------:R-:W-:-:S02]  /*116d0*/  VIADD R3, R23, 0xbc ;  /* 0x000000bc17037836 */ /* 0x000fc40000000000 */
[----:B------:R-:W-:Y:S01]  /*116e0*/  @!P6 IMAD.MOV R18, RZ, RZ, -R18 ;  /* 0x000000ffff12e224 */ /* 0x000fe200078e0a12 */
[C---:B------:R-:W-:Y:S01]  /*116f0*/  ISETP.GT.U32.AND P6, PT, R12.reuse, R10, PT ;  /* 0x0000000a0c00720c */ /* 0x040fe20003fc4070 */
[----:B------:R-:W-:Y:S01]  /*11700*/  @!P5 IMAD.IADD R13, R13, 0x1, -R12 ;  /* 0x000000010d0dd824 */ /* 0x000fe200078e0a0c */
[----:B------:R-:W-:Y:S01]  /*11710*/  ISETP.GT.U32.AND P5, PT, R12, R7, PT ;  /* 0x000000070c00720c */ /* 0x000fe20003fa4070 */
[----:B0-----:R-:W-:Y:S01]  /*11720*/  IMAD.MOV.U32 R11, RZ, RZ, R16 ;  /* 0x000000ffff0b7224 */ /* 0x001fe200078e0010 */
[----:B------:R-:W-:Y:S01]  /*11730*/  IABS R17, R3 ;  /* 0x0000000300117213 */ /* 0x000fe20000000000 */
[----:B------:R-:W-:Y:S01]  /*11740*/  VIADD R4, R23, 0xbb ;  /* 0x000000bb17047836 */ /* 0x000fe20000000000 */
[----:B------:R-:W-:Y:S01]  /*11750*/  STL [R1+0x308], R18 ;  /* 0x0003081201007387 */ /* 0x000fe20000100800 */
[----:B------:R-:W-:Y:S01]  /*11760*/  @!P4 IMAD.MOV R11, RZ, RZ, -R11 ;  /* 0x000000ffff0bc224 */ /* 0x000fe200078e0a0b */
[----:B------:R-:W-:Y:S01]  /*11770*/  ISETP.GE.AND P4, PT, R14, RZ, PT ;  /* 0x000000ff0e00720c */ /* 0x000fe20003f86270 */
[----:B------:R-:W-:Y:S01]  /*11780*/  IMAD.HI.U32 R15, R0, R17, RZ ;  /* 0x00000011000f7227 */ /* 0x000fe200078e00ff */
[----:B------:R-:W-:-:S02]  /*11790*/  IABS R14, R4 ;  /* 0x00000004000e7213 */ /* 0x000fc40000000000 */
[----:B------:R0:W-:Y:S01]  /*117a0*/  STL [R1+0x314], R11 ;  /* 0x0003140b01007387 */ /* 0x0001e20000100800 */
[--C-:B------:R-:W-:Y:S02]  /*117b0*/  @!P3 IMAD.IADD R8, R8, 0x1, -R12.reuse ;  /* 0x000000010808b824 */ /* 0x100fe400078e0a0c */
[----:B------:R-:W-:Y:S02]  /*117c0*/  IMAD.MOV R15, RZ, RZ, -R15 ;  /* 0x000000ffff0f7224 */ /* 0x000fe400078e0a0f */
[--C-:B------:R-:W-:Y:S01]  /*117d0*/  @!P6 IMAD.IADD R10, R10, 0x1, -R12.reuse ;  /* 0x000000010a0ae824 */ /* 0x100fe200078e0a0c */
[----:B------:R-:W-:Y:S01]  /*117e0*/  ISETP.GE.AND P6, PT, R6, RZ, PT ;  /* 0x000000ff0600720c */ /* 0x000fe20003fc6270 */
[----:B------:R-:W-:Y:S01]  /*117f0*/  @!P5 IMAD.IADD R7, R7, 0x1, -R12 ;  /* 0x000000010707d824 */ /* 0x000fe200078e0a0c */
[C---:B------:R-:W-:Y:S01]  /*11800*/  ISETP.GT.U32.AND P3, PT, R12.reuse, R8, PT ;  /* 0x000000080c00720c */ /* 0x040fe20003f64070 */
[C---:B------:R-:W-:Y:S01]  /*11810*/  IMAD R17, R12.reuse, R15, R17 ;  /* 0x0000000f0c117224 */ /* 0x040fe200078e0211 */
[----:B------:R-:W-:Y:S01]  /*11820*/  ISETP.GT.U32.AND P5, PT, R12, R10, PT ;  /* 0x0000000a0c00720c */ /* 0x000fe20003fa4070 */
[----:B0-----:R-:W-:-:S02]  /*11830*/  IMAD.MOV.U32 R11, RZ, RZ, R13 ;  /* 0x000000ffff0b7224 */ /* 0x001fc400078e000d */
[----:B------:R-:W-:Y:S02]  /*11840*/  VIADD R6, R23, 0xba ;  /* 0x000000ba17067836 */ /* 0x000fe40000000000 */
[----:B------:R-:W-:-:S03]  /*11850*/  IMAD.HI.U32 R15, R0, R14, RZ ;  /* 0x0000000e000f7227 */ /* 0x000fc600078e00ff */
[----:B------:R-:W-:Y:S01]  /*11860*/  IABS R18, R6 ;  /* 0x0000000600127213 */ /* 0x000fe20000000000 */
[----:B------:R-:W-:Y:S01]  /*11870*/  @!P2 IMAD.MOV R11, RZ, RZ, -R11 ;  /* 0x000000ffff0ba224 */ /* 0x000fe200078e0a0b */
[----:B------:R-:W-:Y:S01]  /*11880*/  ISETP.GT.U32.AND P2, PT, R12, R7, PT ;  /* 0x000000070c00720c */ /* 0x000fe20003f44070 */
[----:B------:R-:W-:Y:S02]  /*11890*/  IMAD.MOV R15, RZ, RZ, -R15 ;  /* 0x000000ffff0f7224 */ /* 0x000fe400078e0a0f */
[----:B------:R-:W-:Y:S01]  /*118a0*/  @!P3 IMAD.IADD R8, R8, 0x1, -R12 ;  /* 0x000000010808b824 */ /* 0x000fe200078e0a0c */
[----:B------:R0:W-:Y:S01]  /*118b0*/  STL [R1+0x310], R11 ;  /* 0x0003100b01007387 */ /* 0x0001e20000100800 */
[----:B------:R-:W-:Y:S02]  /*118c0*/  IMAD R14, R12, R15, R14 ;  /* 0x0000000f0c0e7224 */ /* 0x000fe400078e020e */
[----:B------:R-:W-:Y:S02]  /*118d0*/  VIADD R16, R23, 0xb9 ;  /* 0x000000b917107836 */ /* 0x000fe40000000000 */
[----:B------:R-:W-:Y:S01]  /*118e0*/  @!P5 IMAD.IADD R10, R10, 0x1, -R12 ;  /* 0x000000010a0ad824 */ /* 0x000fe200078e0a0c */
[----:B------:R-:W-:-:S02]  /*118f0*/  ISETP.GT.U32.AND P3, PT, R12, R14, PT ;  /* 0x0000000e0c00720c */ /* 0x000fc40003f64070 */
[----:B------:R-:W-:Y:S01]  /*11900*/  IABS R13, R16 ;  /* 0x00000010000d7213 */ /* 0x000fe20000000000 */
[----:B------:R-:W-:Y:S01]  /*11910*/  @!P2 IMAD.IADD R7, R7, 0x1, -R12 ;  /* 0x000000010707a824 */ /* 0x000fe200078e0a0c */
[----:B------:R-:W-:Y:S01]  /*11920*/  ISETP.GE.AND P2, PT, R3, RZ, PT ;  /* 0x000000ff0300720c */ /* 0x000fe20003f46270 */
[----:B0-----:R-:W-:Y:S01]  /*11930*/  IMAD.MOV.U32 R11, RZ, RZ, R9 ;  /* 0x000000ffff0b7224 */ /* 0x001fe200078e0009 */
[----:B------:R-:W-:Y:S01]  /*11940*/  ISETP.GE.AND P5, PT, R5, RZ, PT ;  /* 0x000000ff0500720c */ /* 0x000fe20003fa6270 */
[----:B------:R-:W-:Y:S02]  /*11950*/  IMAD.MOV.U32 R9, RZ, RZ, R18 ;  /* 0x000000ffff097224 */ /* 0x000fe400078e0012 */
[----:B------:R-:W-:Y:S01]  /*11960*/  @!P1 IMAD.MOV R11, RZ, RZ, -R11 ;  /* 0x000000ffff0b9224 */ /* 0x000fe200078e0a0b */
[----:B------:R-:W-:Y:S01]  /*11970*/  ISETP.GT.U32.AND P1, PT, R12, R17, PT ;  /* 0x000000110c00720c */ /* 0x000fe20003f24070 */
[----:B------:R-:W-:-:S03]  /*11980*/  IMAD.HI.U32 R15, R0, R9, RZ ;  /* 0x00000009000f7227 */ /* 0x000fc600078e00ff */
[----:B------:R0:W-:Y:S01]  /*11990*/  STL [R1+0x30c], R11 ;  /* 0x00030c0b01007387 */ /* 0x0001e20000100800 */
[----:B------:R-:W-:Y:S02]  /*119a0*/  IMAD.MOV R15, RZ, RZ, -R15 ;  /* 0x000000ffff0f7224 */ /* 0x000fe400078e0a0f */
[----:B------:R-:W-:Y:S02]  /*119b0*/  VIADD R3, R23, 0xb8 ;  /* 0x000000b817037836 */ /* 0x000fe40000000000 */
[----:B------:R-:W-:Y:S02]  /*119c0*/  IMAD R9, R12, R15, R9 ;  /* 0x0000000f0c097224 */ /* 0x000fe400078e0209 */
[----:B------:R-:W-:Y:S01]  /*119d0*/  IMAD.MOV.U32 R18, RZ, RZ, R10 ;  /* 0x000000ffff127224 */ /* 0x000fe200078e000a */
[----:B------:R-:W-:Y:S01]  /*119e0*/  IABS R15, R3 ;  /* 0x00000003000f7213 */ /* 0x000fe20000000000 */
[----:B------:R-:W-:Y:S02]  /*119f0*/  @!P3 IMAD.IADD R14, R14, 0x1, -R12 ;  /* 0x000000010e0eb824 */ /* 0x000fe400078e0a0c */
[----:B0-----:R-:W-:-:S02]  /*11a00*/  IMAD.MOV.U32 R11, RZ, RZ, R7 ;  /* 0x000000ffff0b7224 */ /* 0x001fc400078e0007 */
[----:B------:R-:W-:Y:S01]  /*11a10*/  @!P4 IMAD.MOV R18, RZ, RZ, -R18 ;  /* 0x000000ffff12c224 */ /* 0x000fe200078e0a12 */
[----:B------:R-:W-:Y:S01]  /*11a20*/  ISETP.GT.U32.AND P4, PT, R12, R9, PT ;  /* 0x000000090c00720c */ /* 0x000fe20003f84070 */
[----:B------:R-:W-:-:S03]  /*11a30*/  IMAD.HI.U32 R5, R0, R13, RZ ;  /* 0x0000000d00057227 */ /* 0x000fc600078e00ff */
[----:B------:R-:W-:Y:S01]  /*11a40*/  STL [R1+0x2fc], R18 ;  /* 0x0002fc1201007387 */ /* 0x000fe20000100800 */
[----:B------:R-:W-:Y:S02]  /*11a50*/  IMAD.MOV.U32 R10, RZ, RZ, R15 ;  /* 0x000000ffff0a7224 */ /* 0x000fe400078e000f */
[----:B------:R-:W-:Y:S01]  /*11a60*/  @!P1 IMAD.IADD R17, R17, 0x1, -R12 ;  /* 0x0000000111119824 */ /* 0x000fe200078e0a0c */
[----:B------:R-:W-:Y:S01]  /*11a70*/  ISETP.GE.AND P1, PT, R4, RZ, PT ;  /* 0x000000ff0400720c */ /* 0x000fe20003f26270 */
[----:B------:R-:W-:Y:S01]  /*11a80*/  @!P6 IMAD.MOV R11, RZ, RZ, -R11 ;  /* 0x000000ffff0be224 */ /* 0x000fe200078e0a0b */
[C---:B------:R-:W-:Y:S01]  /*11a90*/  ISETP.GT.U32.AND P6, PT, R12.reuse, R14, PT ;  /* 0x0000000e0c00720c */ /* 0x040fe20003fc4070 */
[----:B------:R-:W-:Y:S01]  /*11aa0*/  IMAD.MOV R5, RZ, RZ, -R5 ;  /* 0x000000ffff057224 */ /* 0x000fe200078e0a05 */
[----:B------:R-:W-:Y:S01]  /*11ab0*/  ISETP.GT.U32.AND P3, PT, R12, R17, PT ;  /* 0x000000110c00720c */ /* 0x000fe20003f64070 */
[----:B------:R-:W-:Y:S01]  /*11ac0*/  IMAD.HI.U32 R15, R0, R10, RZ ;  /* 0x0000000a000f7227 */ /* 0x000fe200078e00ff */
[----:B------:R0:W-:Y:S03]  /*11ad0*/  STL [R1+0x304], R11 ;  /* 0x0003040b01007387 */ /* 0x0001e60000100800 */
[----:B------:R-:W-:-:S02]  /*11ae0*/  IMAD R13, R12, R5, R13 ;  /* 0x000000050c0d7224 */ /* 0x000fc400078e020d */
[----:B------:R-:W-:Y:S02]  /*11af0*/  IMAD.MOV R15, RZ, RZ, -R15 ;  /* 0x000000ffff0f7224 */ /* 0x000fe400078e0a0f */
[----:B------:R-:W-:Y:S02]  /*11b00*/  VIADD R5, R23, 0xb6 ;  /* 0x000000b617057836 */ /* 0x000fe40000000000 */
[C---:B------:R-:W-:Y:S02]  /*11b10*/  IMAD R10, R12.reuse, R15, R10 ;  /* 0x0000000f0c0a7224 */ /* 0x040fe400078e020a */
[----:B0-----:R-:W-:Y:S01]  /*11b20*/  IMAD.MOV.U32 R11, RZ, RZ, R8 ;  /* 0x000000ffff0b7224 */ /* 0x001fe200078e0008 */
[----:B------:R-:W-:Y:S01]  /*11b30*/  IABS R8, R5 ;  /* 0x0000000500087213 */ /* 0x000fe20000000000 */
[--C-:B------:R-:W-:Y:S02]  /*11b40*/  @!P4 IMAD.IADD R9, R9, 0x1, -R12.reuse ;  /* 0x000000010909c824 */ /* 0x100fe400078e0a0c */
[----:B------:R-:W-:Y:S01]  /*11b50*/  @!P5 IMAD.MOV R11, RZ, RZ, -R11 ;  /* 0x000000ffff0bd224 */ /* 0x000fe200078e0a0b */
[C---:B------:R-:W-:Y:S01]  /*11b60*/  ISETP.GT.U32.AND P5, PT, R12.reuse, R13, PT ;  /* 0x0000000d0c00720c */ /* 0x040fe20003fa4070 */
[----:B------:R-:W-:Y:S01]  /*11b70*/  VIADD R4, R23, 0xb7 ;  /* 0x000000b717047836 */ /* 0x000fe20000000000 */
[----:B------:R-:W-:Y:S01]  /*11b80*/  ISETP.GT.U32.AND P4, PT, R12, R9, PT ;  /* 0x000000090c00720c */ /* 0x000fe20003f84070 */
[--C-:B------:R-:W-:Y:S01]  /*11b90*/  @!P6 IMAD.IADD R14, R14, 0x1, -R12.reuse ;  /* 0x000000010e0ee824 */ /* 0x100fe200078e0a0c */
[----:B------:R-:W-:Y:S01]  /*11ba0*/  ISETP.GT.U32.AND P6, PT, R12, R10, PT ;  /* 0x0000000a0c00720c */ /* 0x000fe20003fc4070 */
[----:B------:R-:W-:Y:S01]  /*11bb0*/  @!P3 IMAD.IADD R17, R17, 0x1, -R12 ;  /* 0x000000011111b824 */ /* 0x000fe200078e0a0c */
[----:B------:R-:W-:Y:S01]  /*11bc0*/  IABS R7, R4 ;  /* 0x0000000400077213 */ /* 0x000fe20000000000 */
[----:B------:R0:W-:Y:S01]  /*11bd0*/  STL [R1+0x300], R11 ;  /* 0x0003000b01007387 */ /* 0x0001e20000100800 */
[----:B------:R-:W-:Y:S01]  /*11be0*/  ISETP.GE.AND P3, PT, R6, RZ, PT ;  /* 0x000000ff0600720c */ /* 0x000fe20003f66270 */
[----:B------:R-:W-:-:S02]  /*11bf0*/  IMAD.MOV.U32 R6, RZ, RZ, R8 ;  /* 0x000000ffff067224 */ /* 0x000fc400078e0008 */
[----:B------:R-:W-:-:S04]  /*11c00*/  IMAD.HI.U32 R18, R0, R7, RZ ;  /* 0x0000000700127227 */ /* 0x000fc800078e00ff */
[----:B------:R-:W-:-:S04]  /*11c10*/  IMAD.HI.U32 R15, R0, R6, RZ ;  /* 0x00000006000f7227 */ /* 0x000fc800078e00ff */
[----:B0-----:R-:W-:Y:S02]  /*11c20*/  IMAD.MOV.U32 R11, RZ, RZ, R17 ;  /* 0x000000ffff0b7224 */ /* 0x001fe400078e0011 */
[----:B------:R-:W-:Y:S01]  /*11c30*/  @!P5 IMAD.IADD R13, R13, 0x1, -R12 ;  /* 0x000000010d0dd824 */ /* 0x000fe200078e0a0c */
[----:B------:R-:W-:Y:S01]  /*11c40*/  ISETP.GE.AND P5, PT, R16, RZ, PT ;  /* 0x000000ff1000720c */ /* 0x000fe20003fa6270 */
[----:B------:R-:W-:Y:S02]  /*11c50*/  @!P2 IMAD.MOV R11, RZ, RZ, -R11 ;  /* 0x000000ffff0ba224 */ /* 0x000fe400078e0a0b */
[----:B------:R-:W-:Y:S02]  /*11c60*/  VIADD R8, R23, 0xb5 ;  /* 0x000000b517087836 */ /* 0x000fe40000000000 */
[----:B------:R-:W-:Y:S01]  /*11c70*/  IMAD.MOV R18, RZ, RZ, -R18 ;  /* 0x000000ffff127224 */ /* 0x000fe200078e0a12 */
[----:B------:R0:W-:Y:S01]  /*11c80*/  STL [R1+0x2dc], R11 ;  /* 0x0002dc0b01007387 */ /* 0x0001e20000100800 */
[----:B------:R-:W-:Y:S01]  /*11c90*/  IMAD.MOV R15, RZ, RZ, -R15 ;  /* 0x000000ffff0f7224 */ /* 0x000fe200078e0a0f */
[----:B------:R-:W-:Y:S01]  /*11ca0*/  IABS R16, R8 ;  /* 0x0000000800107213 */ /* 0x000fe20000000000 */
[--C-:B------:R-:W-:Y:S01]  /*11cb0*/  @!P6 IMAD.IADD R10, R10, 0x1, -R12.reuse ;  /* 0x000000010a0ae824 */ /* 0x100fe200078e0a0c */
[----:B------:R-:W-:Y:S01]  /*11cc0*/  ISETP.GT.U32.AND P6, PT, R12, R13, PT ;  /* 0x0000000d0c00720c */ /* 0x000fe20003fc4070 */
[----:B------:R-:W-:-:S02]  /*11cd0*/  @!P4 IMAD.IADD R9, R9, 0x1, -R12 ;  /* 0x000000010909c824 */ /* 0x000fc400078e0a0c */
[C---:B------:R-:W-:Y:S01]  /*11ce0*/  IMAD R7, R12.reuse, R18, R7 ;  /* 0x000000120c077224 */ /* 0x040fe200078e0207 */
[C---:B------:R-:W-:Y:S01]  /*11cf0*/  ISETP.GT.U32.AND P2, PT, R12.reuse, R10, PT ;  /* 0x0000000a0c00720c */ /* 0x040fe20003f44070 */
[C---:B------:R-:W-:Y:S02]  /*11d00*/  IMAD R6, R12.reuse, R15, R6 ;  /* 0x0000000f0c067224 */ /* 0x040fe400078e0206 */
[----:B0-----:R-:W-:Y:S01]  /*11d10*/  IMAD.MOV.U32 R11, RZ, RZ, R9 ;  /* 0x000000ffff0b7224 */ /* 0x001fe200078e0009 */
[C---:B------:R-:W-:Y:S01]  /*11d20*/  ISETP.GT.U32.AND P4, PT, R12.reuse, R7, PT ;  /* 0x000000070c00720c */ /* 0x040fe20003f84070 */
[----:B------:R-:W-:Y:S02]  /*11d30*/  IMAD.MOV.U32 R17, RZ, RZ, R14 ;  /* 0x000000ffff117224 */ /* 0x000fe400078e000e */
[----:B------:R-:W-:Y:S01]  /*11d40*/  @!P3 IMAD.MOV R11, RZ, RZ, -R11 ;  /* 0x000000ffff0bb224 */ /* 0x000fe200078e0a0b */
[----:B------:R-:W-:Y:S01]  /*11d50*/  ISETP.GT.U32.AND P3, PT, R12, R6, PT ;  /* 0x000000060c00720c */ /* 0x000fe20003f64070 */
[----:B------:R-:W-:-:S04]  /*11d60*/  IMAD.HI.U32 R14, R0, R16, RZ ;  /* 0x00000010000e7227 */ /* 0x000fc800078e00ff */
[----:B------:R-:W-:Y:S02]  /*11d70*/  IMAD.MOV R14, RZ, RZ, -R14 ;  /* 0x000000ffff0e7224 */ /* 0x000fe400078e0a0e */
[----:B------:R-:W-:Y:S01]  /*11d80*/  @!P6 IMAD.IADD R13, R13, 0x1, -R12 ;  /* 0x000000010d0de824 */ /* 0x000fe200078e0a0c */
[----:B------:R-:W-:Y:S01]  /*11d90*/  ISETP.GE.AND P6, PT, R4, RZ, PT ;  /* 0x000000ff0400720c */ /* 0x000fe20003fc6270 */
[----:B------:R-:W-:Y:S02]  /*11da0*/  IMAD R16, R12, R14, R16 ;  /* 0x0000000e0c107224 */ /* 0x000fe400078e0210 */
[----:B------:R-:W-:Y:S02]  /*11db0*/  IMAD.MOV.U32 R15, RZ, RZ, R13 ;  /* 0x000000ffff0f7224 */ /* 0x000fe400078e000d */
[----:B------:R-:W-:Y:S01]  /*11dc0*/  @!P1 IMAD.MOV R17, RZ, RZ, -R17 ;  /* 0x000000ffff119224 */ /* 0x000fe200078e0a11 */
[----:B------:R-:W-:Y:S01]  /*11dd0*/  ISETP.GE.AND P1, PT, R3, RZ, PT ;  /* 0x000000ff0300720c */ /* 0x000fe20003f26270 */
[----:B------:R-:W-:-:S02]  /*11de0*/  @!P4 IMAD.IADD R7, R7, 0x1, -R12 ;  /* 0x000000010707c824 */ /* 0x000fc400078e0a0c */
[--C-:B------:R-:W-:Y:S01]  /*11df0*/  @!P3 IMAD.IADD R6, R6, 0x1, -R12.reuse ;  /* 0x000000010606b824 */ /* 0x100fe200078e0a0c */
[----:B------:R-:W-:Y:S01]  /*11e00*/  STL [R1+0x2e0], R17 ;  /* 0x0002e01101007387 */ /* 0x000fe20000100800 */
[----:B------:R-:W-:Y:S01]  /*11e10*/  @!P5 IMAD.MOV R15, RZ, RZ, -R15 ;  /* 0x000000ffff0fd224 */ /* 0x000fe200078e0a0f */
[----:B------:R-:W-:Y:S01]  /*11e20*/  ISETP.GT.U32.AND P5, PT, R12, R16, PT ;  /* 0x000000100c00720c */ /* 0x000fe20003fa4070 */
[--C-:B------:R-:W-:Y:S01]  /*11e30*/  @!P2 IMAD.IADD R10, R10, 0x1, -R12.reuse ;  /* 0x000000010a0aa824 */ /* 0x100fe200078e0a0c */
[----:B------:R-:W-:Y:S01]  /*11e40*/  ISETP.GE.AND P2, PT, R5, RZ, PT ;  /* 0x000000ff0500720c */ /* 0x000fe20003f46270 */
[C---:B------:R-:W-:Y:S01]  /*11e50*/  VIADD R5, R23.reuse, 0xb4 ;  /* 0x000000b417057836 */ /* 0x040fe20000000000 */
[C---:B------:R-:W-:Y:S01]  /*11e60*/  ISETP.GT.U32.AND P4, PT, R12.reuse, R7, PT ;  /* 0x000000070c00720c */ /* 0x040fe20003f84070 */
[----:B------:R0:W-:Y:S01]  /*11e70*/  STL [R1+0x2e8], R11 ;  /* 0x0002e80b01007387 */ /* 0x0001e20000100800 */
[----:B------:R-:W-:Y:S01]  /*11e80*/  ISETP.GT.U32.AND P3, PT, R12, R6, PT ;  /* 0x000000060c00720c */ /* 0x000fe20003f64070 */
[C---:B------:R-:W-:Y:S01]  /*11e90*/  VIADD R3, R23.reuse, 0xb3 ;  /* 0x000000b317037836 */ /* 0x040fe20000000000 */
[----:B------:R-:W-:Y:S01]  /*11ea0*/  IABS R18, R5 ;  /* 0x0000000500127213 */ /* 0x000fe20000000000 */
[C---:B------:R-:W-:Y:S01]  /*11eb0*/  VIADD R4, R23.reuse, 0xb2 ;  /* 0x000000b217047836 */ /* 0x040fe20000000000 */
[----:B------:R1:W-:Y:S01]  /*11ec0*/  STL [R1+0x2ec], R15 ;  /* 0x0002ec0f01007387 */ /* 0x0003e20000100800 */
[----:B------:R-:W-:Y:S01]  /*11ed0*/  VIADD R14, R23, 0xae ;  /* 0x000000ae170e7836 */ /* 0x000fe20000000000 */
[----:B------:R-:W-:Y:S01]  /*11ee0*/  IABS R9, R3 ;  /* 0x0000000300097213 */ /* 0x000fe20000000000 */
[----:B------:R-:W-:-:S02]  /*11ef0*/  @!P5 IMAD.IADD R16, R16, 0x1, -R12 ;  /* 0x000000011010d824 */ /* 0x000fc400078e0a0c */
[----:B0-----:R-:W-:Y:S02]  /*11f00*/  IMAD.MOV.U32 R11, RZ, RZ, R10 ;  /* 0x000000ffff0b7224 */ /* 0x001fe400078e000a */
[----:B------:R-:W-:Y:S01]  /*11f10*/  @!P4 IMAD.IADD R7, R7, 0x1, -R12 ;  /* 0x000000010707c824 */ /* 0x000fe200078e0a0c */
[----:B------:R-:W-:Y:S01]  /*11f20*/  ISETP.GE.AND P4, PT, R5, RZ, PT ;  /* 0x000000ff0500720c */ /* 0x000fe20003f86270 */
[----:B------:R-:W-:Y:S01]  /*11f30*/  @!P1 IMAD.MOV R11, RZ, RZ, -R11 ;  /* 0x000000ffff0b9224 */ /* 0x000fe200078e0a0b */
[----:B------:R-:W-:Y:S01]  /*11f40*/  ISETP.GE.AND P1, PT, R8, RZ, PT ;  /* 0x000000ff0800720c */ /* 0x000fe20003f26270 */
[----:B------:R-:W-:Y:S01]  /*11f50*/  IMAD.HI.U32 R8, R0, R18, RZ ;  /* 0x0000001200087227 */ /* 0x000fe200078e00ff */
[----:B------:R-:W-:Y:S02]  /*11f60*/  ISETP.GT.U32.AND P5, PT, R12, R16, PT ;  /* 0x000000100c00720c */ /* 0x000fe40003fa4070 */
[----:B------:R0:W-:Y:S01]  /*11f70*/  STL [R1+0x2f8], R11 ;  /* 0x0002f80b01007387 */ /* 0x0001e20000100800 */
[----:B------:R-:W-:Y:S01]  /*11f80*/  IMAD.MOV R8, RZ, RZ, -R8 ;  /* 0x000000ffff087224 */ /* 0x000fe200078e0a08 */
[----:B-1----:R-:W-:Y:S01]  /*11f90*/  IABS R15, R4 ;  /* 0x00000004000f7213 */ /* 0x002fe20000000000 */
[----:B------:R-:W-:Y:S01]  /*11fa0*/  @!P3 IMAD.IADD R6, R6, 0x1, -R12 ;  /* 0x000000010606b824 */ /* 0x000fe200078e0a0c */
[----:B------:R-:W-:Y:S01]  /*11fb0*/  ISETP.GE.AND P3, PT, R3, RZ, PT ;  /* 0x000000ff0300720c */ /* 0x000fe20003f66270 */
[----:B------:R-:W-:-:S04]  /*11fc0*/  IMAD.HI.U32 R5, R0, R9, RZ ;  /* 0x0000000900057227 */ /* 0x000fc800078e00ff */
[C---:B------:R-:W-:Y:S02]  /*11fd0*/  IMAD R18, R12.reuse, R8, R18 ;  /* 0x000000080c127224 */ /* 0x040fe400078e0212 */
[----:B------:R-:W-:Y:S02]  /*11fe0*/  IMAD.MOV.U32 R10, RZ, RZ, R6 ;  /* 0x000000ffff0a7224 */ /* 0x000fe400078e0006 */
[----:B------:R-:W-:Y:S02]  /*11ff0*/  IMAD.MOV R5, RZ, RZ, -R5 ;  /* 0x000000ffff057224 */ /* 0x000fe400078e0a05 */
[----:B------:R-:W-:Y:S01]  /*12000*/  @!P2 IMAD.MOV R10, RZ, RZ, -R10 ;  /* 0x000000ffff0aa224 */ /* 0x000fe200078e0a0a */
[C---:B------:R-:W-:Y:S01]  /*12010*/  ISETP.GT.U32.AND P2, PT, R12.reuse, R18, PT ;  /* 0x000000120c00720c */ /* 0x040fe20003f44070 */
[----:B------:R-:W-:Y:S02]  /*12020*/  IMAD R9, R12, R5, R9 ;  /* 0x000000050c097224 */ /* 0x000fe400078e0209 */
[----:B0-----:R-:W-:Y:S01]  /*12030*/  IMAD.MOV.U32 R11, RZ, RZ, R7 ;  /* 0x000000ffff0b7224 */ /* 0x001fe200078e0007 */
        /* <DEDUP_REMOVED lines=8> */
[--C-:B------:R-:W-:Y:S01]  /*120c0*/  @!P2 IMAD.IADD R18, R18, 0x1, -R12.reuse ;  /* 0x000000011212a824 */ /* 0x100fe200078e0a0c */
[----:B------:R1:W-:Y:S01]  /*120d0*/  STL [R1+0x2f4], R10 ;  /* 0x0002f40a01007387 */ /* 0x0003e20000100800 */
[----:B------:R-:W-:Y:S02]  /*120e0*/  VIADD R5, R23, 0xb1 ;  /* 0x000000b117057836 */ /* 0x000fe40000000000 */
[C---:B------:R-:W-:Y:S01]  /*120f0*/  IMAD R15, R12.reuse, R3, R15 ;  /* 0x000000030c0f7224 */ /* 0x040fe200078e020f */
[----:B------:R-:W-:Y:S01]  /*12100*/  ISETP.GT.U32.AND P2, PT, R12, R18, PT ;  /* 0x000000120c00720c */ /* 0x000fe20003f44070 */
[----:B------:R-:W-:Y:S01]  /*12110*/  @!P5 IMAD.IADD R9, R9, 0x1, -R12 ;  /* 0x000000010909d824 */ /* 0x000fe200078e0a0c */
[----:B------:R-:W-:Y:S01]  /*12120*/  IABS R17, R5 ;  /* 0x0000000500117213 */ /* 0x000fe20000000000 */
[----:B0-----:R-:W-:-:S02]  /*12130*/  IMAD.MOV.U32 R11, RZ, RZ, R16 ;  /* 0x000000ffff0b7224 */ /* 0x001fc400078e0010 */
[C---:B------:R-:W-:Y:S01]  /*12140*/  VIADD R6, R23.reuse, 0xaf ;  /* 0x000000af17067836 */ /* 0x040fe20000000000 */
[C---:B------:R-:W-:Y:S01]  /*12150*/  ISETP.GT.U32.AND P5, PT, R12.reuse, R9, PT ;  /* 0x000000090c00720c */ /* 0x040fe20003fa4070 */
[----:B-1----:R-:W-:Y:S02]  /*12160*/  VIADD R10, R23, 0xb0 ;  /* 0x000000b0170a7836 */ /* 0x002fe40000000000 */
[----:B------:R-:W-:Y:S01]  /*12170*/  @!P1 IMAD.MOV R11, RZ, RZ, -R11 ;  /* 0x000000ffff0b9224 */ /* 0x000fe200078e0a0b */
[----:B------:R-:W-:Y:S01]  /*12180*/  ISETP.GT.U32.AND P1, PT, R12, R15, PT ;  /* 0x0000000f0c00720c */ /* 0x000fe20003f24070 */
[C---:B------:R-:W-:Y:S01]  /*12190*/  IMAD.HI.U32 R19, R0.reuse, R17, RZ ;  /* 0x0000001100137227 */ /* 0x040fe200078e00ff */
[----:B------:R-:W-:Y:S02]  /*121a0*/  IABS R4, R10 ;  /* 0x0000000a00047213 */ /* 0x000fe40000000000 */
[----:B------:R-:W-:Y:S01]  /*121b0*/  IABS R8, R6 ;  /* 0x0000000600087213 */ /* 0x000fe20000000000 */
[----:B------:R-:W-:Y:S01]  /*121c0*/  IMAD.MOV R19, RZ, RZ, -R19 ;  /* 0x000000ffff137224 */ /* 0x000fe200078e0a13 */
[----:B------:R0:W-:Y:S01]  /*121d0*/  STL [R1+0x2e4], R11 ;  /* 0x0002e40b01007387 */ /* 0x0001e20000100800 */
[----:B------:R-:W-:-:S04]  /*121e0*/  IMAD.HI.U32 R20, R0, R4, RZ ;  /* 0x0000000400147227 */ /* 0x000fc800078e00ff */
[----:B------:R-:W-:Y:S02]  /*121f0*/  IMAD.MOV R16, RZ, RZ, -R20 ;  /* 0x000000ffff107224 */ /* 0x000fe400078e0a14 */
[----:B------:R-:W-:Y:S01]  /*12200*/  @!P2 IMAD.IADD R18, R18, 0x1, -R12 ;  /* 0x000000011212a824 */ /* 0x000fe200078e0a0c */
[----:B------:R-:W-:Y:S01]  /*12210*/  ISETP.GE.AND P2, PT, R5, RZ, PT ;  /* 0x000000ff0500720c */ /* 0x000fe20003f46270 */
[C---:B------:R-:W-:Y:S02]  /*12220*/  IMAD R4, R12.reuse, R16, R4 ;  /* 0x000000100c047224 */ /* 0x040fe400078e0204 */
[C---:B------:R-:W-:Y:S02]  /*12230*/  IMAD R5, R12.reuse, R19, R17 ;  /* 0x000000130c057224 */ /* 0x040fe400078e0211 */
[--C-:B------:R-:W-:Y:S01]  /*12240*/  @!P1 IMAD.IADD R15, R15, 0x1, -R12.reuse ;  /* 0x000000010f0f9824 */ /* 0x100fe200078e0a0c */
[C---:B------:R-:W-:Y:S01]  /*12250*/  ISETP.GT.U32.AND P1, PT, R12.reuse, R4, PT ;  /* 0x000000040c00720c */ /* 0x040fe20003f24070 */
[----:B------:R-:W-:Y:S01]  /*12260*/  @!P5 IMAD.IADD R9, R9, 0x1, -R12 ;  /* 0x000000010909d824 */ /* 0x000fe200078e0a0c */
[----:B------:R-:W-:Y:S01]  /*12270*/  ISETP.GT.U32.AND P5, PT, R12, R5, PT ;  /* 0x000000050c00720c */ /* 0x000fe20003fa4070 */
[----:B------:R-:W-:-:S04]  /*12280*/  IMAD.HI.U32 R13, R0, R8, RZ ;  /* 0x00000008000d7227 */ /* 0x000fc800078e00ff */
[C---:B------:R-:W-:Y:S02]  /*12290*/  VIADD R16, R23.reuse, 0xad ;  /* 0x000000ad17107836 */ /* 0x040fe40000000000 */
[----:B------:R-:W-:Y:S02]  /*122a0*/  IMAD.MOV R13, RZ, RZ, -R13 ;  /* 0x000000ffff0d7224 */ /* 0x000fe400078e0a0d */
[----:B0-----:R-:W-:Y:S01]  /*122b0*/  IMAD.MOV.U32 R11, RZ, RZ, R18 ;  /* 0x000000ffff0b7224 */ /* 0x001fe200078e0012 */
[----:B------:R-:W-:Y:S01]  /*122c0*/  IABS R21, R16 ;  /* 0x0000001000157213 */ /* 0x000fe20000000000 */
[----:B------:R-:W-:Y:S02]  /*122d0*/  IMAD R8, R12, R13, R8 ;  /* 0x0000000d0c087224 */ /* 0x000fe400078e0208 */
[----:B------:R-:W-:Y:S02]  /*122e0*/  VIADD R13, R23, 0xac ;  /* 0x000000ac170d7836 */ /* 0x000fe40000000000 */
[----:B------:R-:W-:-:S02]  /*122f0*/  @!P1 IMAD.IADD R4, R4, 0x1, -R12 ;  /* 0x0000000104049824 */ /* 0x000fc400078e0a0c */
[----:B------:R-:W-:Y:S01]  /*12300*/  IMAD.MOV.U32 R18, RZ, RZ, R21 ;  /* 0x000000ffff127224 */ /* 0x000fe200078e0015 */
[----:B------:R-:W-:Y:S01]  /*12310*/  IABS R19, R13 ;  /* 0x0000000d00137213 */ /* 0x000fe20000000000 */
[----:B------:R-:W-:Y:S01]  /*12320*/  @!P5 IMAD.IADD R5, R5, 0x1, -R12 ;  /* 0x000000010505d824 */ /* 0x000fe200078e0a0c */
[----:B------:R-:W-:Y:S01]  /*12330*/  ISETP.GT.U32.AND P5, PT, R12, R15, PT ;  /* 0x0000000f0c00720c */ /* 0x000fe20003fa4070 */
[----:B------:R-:W-:Y:S01]  /*12340*/  IMAD.HI.U32 R3, R0, R7, RZ ;  /* 0x0000000700037227 */ /* 0x000fe200078e00ff */
[----:B------:R-:W-:-:S03]  /*12350*/  ISETP.GT.U32.AND P1, PT, R12, R4, PT ;  /* 0x000000040c00720c */ /* 0x000fc60003f24070 */
        /* <DEDUP_REMOVED lines=11> */
[--C-:B------:R-:W-:Y:S01]  /*12410*/  @!P5 IMAD.IADD R15, R15, 0x1, -R12.reuse ;  /* 0x000000010f0fd824 */ /* 0x100fe200078e0a0c */
[C---:B------:R-:W-:Y:S01]  /*12420*/  ISETP.GT.U32.AND P5, PT, R12.reuse, R7, PT ;  /* 0x000000070c00720c */ /* 0x040fe20003fa4070 */
[----:B------:R-:W-:Y:S01]  /*12430*/  IMAD R19, R12, R22, R19 ;  /* 0x000000160c137224 */ /* 0x000fe200078e0213 */
[----:B------:R-:W-:Y:S01]  /*12440*/  STL [R1+0x2d8], R11 ;  /* 0x0002d80b01007387 */ /* 0x000fe20000100800 */
[--C-:B------:R-:W-:Y:S01]  /*12450*/  @!P1 IMAD.IADD R4, R4, 0x1, -R12.reuse ;  /* 0x0000000104049824 */ /* 0x100fe200078e0a0c */
[----:B------:R-:W-:Y:S01]  /*12460*/  ISETP.GT.U32.AND P1, PT, R12, R18, PT ;  /* 0x000000120c00720c */ /* 0x000fe20003f24070 */
[----:B------:R-:W-:Y:S01]  /*12470*/  @!P3 IMAD.IADD R8, R8, 0x1, -R12 ;  /* 0x000000010808b824 */ /* 0x000fe200078e0a0c */
[----:B------:R-:W-:Y:S01]  /*12480*/  ISETP.GT.U32.AND P3, PT, R12, R19, PT ;  /* 0x000000130c00720c */ /* 0x000fe20003f64070 */
[C---:B------:R-:W-:Y:S01]  /*12490*/  VIADD R17, R23.reuse, 0xab ;  /* 0x000000ab17117836 */ /* 0x040fe20000000000 */
[----:B------:R0:W-:Y:S01]  /*124a0*/  STL [R1+0x2d4], R9 ;  /* 0x0002d40901007387 */ /* 0x0001e20000100800 */
[----:B------:R-:W-:-:S02]  /*124b0*/  VIADD R3, R23, 0xaa ;  /* 0x000000aa17037836 */ /* 0x000fc40000000000 */
[--C-:B------:R-:W-:Y:S01]  /*124c0*/  @!P4 IMAD.IADD R5, R5, 0x1, -R12.reuse ;  /* 0x000000010505c824 */ /* 0x100fe200078e0a0c */
[----:B------:R-:W-:Y:S01]  /*124d0*/  IABS R20, R17 ;  /* 0x0000001100147213 */ /* 0x000fe20000000000 */
[----:B------:R-:W-:Y:S01]  /*124e0*/  @!P5 IMAD.IADD R7, R7, 0x1, -R12 ;  /* 0x000000010707d824 */ /* 0x000fe200078e0a0c */
[----:B------:R-:W-:Y:S01]  /*124f0*/  IABS R24, R3 ;  /* 0x0000000300187213 */ /* 0x000fe20000000000 */
[----:B------:R-:W-:Y:S01]  /*12500*/  IMAD.MOV.U32 R25, RZ, RZ, R15 ;  /* 0x000000ffff197224 */ /* 0x000fe200078e000f */
[----:B------:R-:W-:Y:S01]  /*12510*/  ISETP.GE.AND P4, PT, R10, RZ, PT ;  /* 0x000000ff0a00720c */ /* 0x000fe20003f86270 */
[----:B------:R-:W-:Y:S01]  /*12520*/  IMAD.HI.U32 R10, R0, R20, RZ ;  /* 0x00000014000a7227 */ /* 0x000fe200078e00ff */
[----:B------:R-:W-:-:S03]  /*12530*/  ISETP.GE.AND P5, PT, R6, RZ, PT ;  /* 0x000000ff0600720c */ /* 0x000fc60003fa6270 */
[--C-:B------:R-:W-:Y:S01]  /*12540*/  @!P1 IMAD.IADD R18, R18, 0x1, -R12.reuse ;  /* 0x0000000112129824 */ /* 0x100fe200078e0a0c */
[C---:B------:R-:W-:Y:S01]  /*12550*/  ISETP.GT.U32.AND P1, PT, R12.reuse, R8, PT ;  /* 0x000000080c00720c */ /* 0x040fe20003f24070 */
[----:B------:R-:W-:Y:S01]  /*12560*/  @!P3 IMAD.IADD R19, R19, 0x1, -R12 ;  /* 0x000000011313b824 */ /* 0x000fe200078e0a0c */
[----:B------:R-:W-:Y:S01]  /*12570*/  ISETP.GT.U32.AND P3, PT, R12, R7, PT ;  /* 0x000000070c00720c */ /* 0x000fe20003f64070 */
[----:B0-----:R-:W-:-:S04]  /*12580*/  IMAD.HI.U32 R9, R0, R24, RZ ;  /* 0x0000001800097227 */ /* 0x001fc800078e00ff */
[----:B------:R-:W-:Y:S02]  /*12590*/  IMAD.MOV R10, RZ, RZ, -R10 ;  /* 0x000000ffff0a7224 */ /* 0x000fe400078e0a0a */
[----:B------:R-:W-:Y:S02]  /*125a0*/  IMAD.MOV R9, RZ, RZ, -R9 ;  /* 0x000000ffff097224 */ /* 0x000fe400078e0a09 */
[C---:B------:R-:W-:Y:S02]  /*125b0*/  VIADD R6, R23.reuse, 0xa9 ;  /* 0x000000a917067836 */ /* 0x040fe40000000000 */
[C---:B------:R-:W-:Y:S02]  /*125c0*/  IMAD R10, R12.reuse, R10, R20 ;  /* 0x0000000a0c0a7224 */ /* 0x040fe400078e0214 */
[----:B------:R-:W-:Y:S01]  /*125d0*/  @!P6 IMAD.MOV R25, RZ, RZ, -R25 ;  /* 0x000000ffff19e224 */ /* 0x000fe200078e0a19 */
[C---:B------:R-:W-:Y:S01]  /*125e0*/  ISETP.GT.U32.AND P6, PT, R12.reuse, R19, PT ;  /* 0x000000130c00720c */ /* 0x040fe20003fc4070 */
[C---:B------:R-:W-:Y:S01]  /*125f0*/  IMAD R9, R12.reuse, R9, R24 ;  /* 0x000000090c097224 */ /* 0x040fe200078e0218 */
[----:B------:R-:W-:Y:S01]  /*12600*/  IABS R20, R6 ;  /* 0x0000000600147213 */ /* 0x000fe20000000000 */
[----:B------:R-:W-:Y:S01]  /*12610*/  @!P4 IMAD.MOV R4, RZ, RZ, -R4 ;  /* 0x000000ffff04c224 */ /* 0x000fe200078e0a04 */
[----:B------:R-:W-:Y:S01]  /*12620*/  ISETP.GT.U32.AND P4, PT, R12, R10, PT ;  /* 0x0000000a0c00720c */ /* 0x000fe20003f84070 */
[----:B------:R-:W-:Y:S01]  /*12630*/  IMAD.MOV.U32 R11, RZ, RZ, R5 ;  /* 0x000000ffff0b7224 */ /* 0x000fe200078e0005 */
[----:B------:R-:W-:Y:S01]  /*12640*/  STL [R1+0x2c8], R25 ;  /* 0x0002c81901007387 */ /* 0x000fe20000100800 */
[----:B------:R-:W-:Y:S01]  /*12650*/  @!P1 IMAD.IADD R8, R8, 0x1, -R12 ;  /* 0x0000000108089824 */ /* 0x000fe200078e0a0c */
[----:B------:R-:W-:Y:S01]  /*12660*/  ISETP.GE.AND P1, PT, R14, RZ, PT ;  /* 0x000000ff0e00720c */ /* 0x000fe20003f26270 */
[----:B------:R-:W-:-:S02]  /*12670*/  VIADD R21, R23, 0xa8 ;  /* 0x000000a817157836 */ /* 0x000fc40000000000 */
[----:B------:R-:W-:Y:S01]  /*12680*/  @!P3 IMAD.IADD R7, R7, 0x1, -R12 ;  /* 0x000000010707b824 */ /* 0x000fe200078e0a0c */
[C---:B------:R-:W-:Y:S01]  /*12690*/  ISETP.GT.U32.AND P3, PT, R12.reuse, R9, PT ;  /* 0x000000090c00720c */ /* 0x040fe20003f64070 */
[----:B------:R-:W-:Y:S01]  /*126a0*/  @!P2 IMAD.MOV R11, RZ, RZ, -R11 ;  /* 0x000000ffff0ba224 */ /* 0x000fe200078e0a0b */
[----:B------:R-:W-:Y:S01]  /*126b0*/  ISETP.GT.U32.AND P2, PT, R12, R18, PT ;  /* 0x000000120c00720c */ /* 0x000fe20003f44070 */
[----:B------:R-:W-:Y:S01]  /*126c0*/  IMAD.HI.U32 R5, R0, R20, RZ ;  /* 0x0000001400057227 */ /* 0x000fe200078e00ff */
[----:B------:R-:W-:Y:S02]  /*126d0*/  IABS R22, R21 ;  /* 0x0000001500167213 */ /* 0x000fe40000000000 */
[----:B------:R0:W-:Y:S01]  /*126e0*/  STL [R1+0x2c4], R11 ;  /* 0x0002c40b01007387 */ /* 0x0001e20000100800 */
[----:B------:R-:W-:Y:S02]  /*126f0*/  IMAD.MOV R5, RZ, RZ, -R5 ;  /* 0x000000ffff057224 */ /* 0x000fe400078e0a05 */
[----:B------:R-:W-:Y:S01]  /*12700*/  IMAD.MOV.U32 R15, RZ, RZ, R8 ;  /* 0x000000ffff0f7224 */ /* 0x000fe200078e0008 */
[----:B------:R1:W-:Y:S01]  /*12710*/  STL [R1+0x2c0], R4 ;  /* 0x0002c00401007387 */ /* 0x0003e20000100800 */
[--C-:B------:R-:W-:Y:S01]  /*12720*/  @!P6 IMAD.IADD R19, R19, 0x1, -R12.reuse ;  /* 0x000000011313e824 */ /* 0x100fe200078e0a0c */
[----:B------:R-:W-:Y:S01]  /*12730*/  ISETP.GE.AND P6, PT, R13, RZ, PT ;  /* 0x000000ff0d00720c */ /* 0x000fe20003fc6270 */
[----:B------:R-:W-:Y:S01]  /*12740*/  @!P4 IMAD.IADD R10, R10, 0x1, -R12 ;  /* 0x000000010a0ac824 */ /* 0x000fe200078e0a0c */
[----:B------:R-:W-:Y:S01]  /*12750*/  ISETP.GE.AND P4, PT, R17, RZ, PT ;  /* 0x000000ff1100720c */ /* 0x000fe20003f86270 */
[----:B------:R-:W-:-:S02]  /*12760*/  VIADD R13, R23, 0xa7 ;  /* 0x000000a7170d7836 */ /* 0x000fc40000000000 */
[----:B0-----:R-:W-:Y:S02]  /*12770*/  IMAD.MOV.U32 R11, RZ, RZ, R7 ;  /* 0x000000ffff0b7224 */ /* 0x001fe400078e0007 */
[----:B------:R-:W-:Y:S01]  /*12780*/  IMAD R5, R12, R5, R20 ;  /* 0x000000050c057224 */ /* 0x000fe200078e0214 */
[----:B------:R-:W-:Y:S01]  /*12790*/  IABS R8, R13 ;  /* 0x0000000d00087213 */ /* 0x000fe20000000000 */
[----:B-1----:R-:W-:-:S04]  /*127a0*/  IMAD.HI.U32 R4, R0, R22, RZ ;  /* 0x0000001600047227 */ /* 0x002fc800078e00ff */
[----:B------:R-:W-:Y:S02]  /*127b0*/  @!P5 IMAD.MOV R15, RZ, RZ, -R15 ;  /* 0x000000ffff0fd224 */ /* 0x000fe400078e0a0f */
[----:B------:R-:W-:Y:S01]  /*127c0*/  @!P1 IMAD.MOV R11, RZ, RZ, -R11 ;  /* 0x000000ffff0b9224 */ /* 0x000fe200078e0a0b */
[C---:B------:R-:W-:Y:S01]  /*127d0*/  ISETP.GT.U32.AND P1, PT, R12.reuse, R5, PT ;  /* 0x000000050c00720c */ /* 0x040fe20003f24070 */
[----:B------:R-:W-:Y:S01]  /*127e0*/  IMAD.MOV R4, RZ, RZ, -R4 ;  /* 0x000000ffff047224 */ /* 0x000fe200078e0a04 */
[----:B------:R-:W-:Y:S01]  /*127f0*/  STL [R1+0x2b4], R15 ;  /* 0x0002b40f01007387 */ /* 0x000fe20000100800 */
[--C-:B------:R-:W-:Y:S01]  /*12800*/  @!P3 IMAD.IADD R9, R9, 0x1, -R12.reuse ;  /* 0x000000010909b824 */ /* 0x100fe200078e0a0c */
[----:B------:R-:W-:Y:S01]  /*12810*/  ISETP.GT.U32.AND P3, PT, R12, R10, PT ;  /* 0x0000000a0c00720c */ /* 0x000fe20003f64070 */
[----:B------:R-:W-:Y:S01]  /*12820*/  @!P2 IMAD.IADD R18, R18, 0x1, -R12 ;  /* 0x000000011212a824 */ /* 0x000fe200078e0a0c */
[----:B------:R-:W-:Y:S01]  /*12830*/  ISETP.GE.AND P2, PT, R16, RZ, PT ;  /* 0x000000ff1000720c */ /* 0x000fe20003f46270 */
[----:B------:R0:W-:Y:S01]  /*12840*/  STL [R1+0x2b0], R11 ;  /* 0x0002b00b01007387 */ /* 0x0001e20000100800 */
[C---:B------:R-:W-:Y:S01]  /*12850*/  IMAD R4, R12.reuse, R4, R22 ;  /* 0x000000040c047224 */ /* 0x040fe200078e0216 */
[----:B------:R-:W-:Y:S01]  /*12860*/  ISETP.GT.U32.AND P5, PT, R12, R9, PT ;  /* 0x000000090c00720c */ /* 0x000fe20003fa4070 */
[----:B------:R-:W-:-:S02]  /*12870*/  IMAD.MOV.U32 R7, RZ, RZ, R8 ;  /* 0x000000ffff077224 */ /* 0x000fc400078e0008 */
[----:B------:R-:W-:Y:S02]  /*12880*/  IMAD.MOV.U32 R14, RZ, RZ, R18 ;  /* 0x000000ffff0e7224 */ /* 0x000fe400078e0012 */
[----:B------:R-:W-:-:S04]  /*12890*/  IMAD.HI.U32 R8, R0, R7, RZ ;  /* 0x0000000700087227 */ /* 0x000fc800078e00ff */
[----:B0-----:R-:W-:Y:S02]  /*128a0*/  IMAD.MOV.U32 R11, RZ, RZ, R19 ;  /* 0x000000ffff0b7224 */ /* 0x001fe400078e0013 */
[----:B------:R-:W-:Y:S01]  /*128b0*/  @!P3 IMAD.IADD R10, R10, 0x1, -R12 ;  /* 0x000000010a0ab824 */ /* 0x000fe200078e0a0c */
[----:B------:R-:W-:Y:S01]  /*128c0*/  ISETP.GE.AND P3, PT, R6, RZ, PT ;  /* 0x000000ff0600720c */ /* 0x000fe20003f66270 */
[----:B------:R-:W-:Y:S01]  /*128d0*/  @!P6 IMAD.MOV R11, RZ, RZ, -R11 ;  /* 0x000000ffff0be224 */ /* 0x000fe200078e0a0b */
[C---:B------:R-:W-:Y:S01]  /*128e0*/  ISETP.GT.U32.AND P6, PT, R12.reuse, R4, PT ;  /* 0x000000040c00720c */ /* 0x040fe20003fc4070 */
[----:B------:R-:W-:Y:S02]  /*128f0*/  IMAD.MOV R8, RZ, RZ, -R8 ;  /* 0x000000ffff087224 */ /* 0x000fe400078e0a08 */
[----:B------:R-:W-:Y:S02]  /*12900*/  @!P1 IMAD.IADD R5, R5, 0x1, -R12 ;  /* 0x0000000105059824 */ /* 0x000fe400078e0a0c */
[----:B------:R-:W-:Y:S01]  /*12910*/  @!P2 IMAD.MOV R14, RZ, RZ, -R14 ;  /* 0x000000ffff0ea224 */ /* 0x000fe200078e0a0e */
[----:B------:R-:W-:Y:S01]  /*12920*/  ISETP.GE.AND P2, PT, R3, RZ, PT ;  /* 0x000000ff0300720c */ /* 0x000fe20003f46270 */
[----:B------:R-:W-:Y:S01]  /*12930*/  VIADD R3, R23, 0xa6 ;  /* 0x000000a617037836 */ /* 0x000fe20000000000 */
[C---:B------:R-:W-:Y:S01]  /*12940*/  ISETP.GT.U32.AND P1, PT, R12.reuse, R5, PT ;  /* 0x000000050c00720c */ /* 0x040fe20003f24070 */
[----:B------:R-:W-:Y:S01]  /*12950*/  IMAD R6, R12, R8, R7 ;  /* 0x000000080c067224 */ /* 0x000fe200078e0207 */
[----:B------:R0:W-:Y:S01]  /*12960*/  STL [R1+0x2ac], R14 ;  /* 0x0002ac0e01007387 */ /* 0x0001e20000100800 */
[----:B------:R-:W-:-:S02]  /*12970*/  IMAD.MOV.U32 R15, RZ, RZ, R10 ;  /* 0x000000ffff0f7224 */ /* 0x000fc400078e000a */
[--C-:B------:R-:W-:Y:S01]  /*12980*/  @!P5 IMAD.IADD R9, R9, 0x1, -R12.reuse ;  /* 0x000000010909d824 */ /* 0x100fe200078e0a0c */
[----:B------:R1:W-:Y:S01]  /*12990*/  STL [R1+0x284], R11 ;  /* 0x0002840b01007387 */ /* 0x0003e20000100800 */
[--C-:B------:R-:W-:Y:S01]  /*129a0*/  @!P6 IMAD.IADD R4, R4, 0x1, -R12.reuse ;  /* 0x000000010404e824 */ /* 0x100fe200078e0a0c */
[----:B------:R-:W-:Y:S01]  /*129b0*/  ISETP.GE.AND P5, PT, R21, RZ, PT ;  /* 0x000000ff1500720c */ /* 0x000fe20003fa6270 */
[----:B------:R-:W-:Y:S01]  /*129c0*/  @!P4 IMAD.MOV R15, RZ, RZ, -R15 ;  /* 0x000000ffff0fc224 */ /* 0x000fe200078e0a0f */
[C---:B------:R-:W-:Y:S01]  /*129d0*/  ISETP.GT.U32.AND P4, PT, R12.reuse, R6, PT ;  /* 0x000000060c00720c */ /* 0x040fe20003f84070 */
[----:B------:R-:W-:Y:S01]  /*129e0*/  VIADD R8, R23, 0xa5 ;  /* 0x000000a517087836 */ /* 0x000fe20000000000 */
[----:B0-----:R-:W-:Y:S01]  /*129f0*/  IABS R14, R3 ;  /* 0x00000003000e7213 */ /* 0x001fe20000000000 */
[----:B------:R-:W-:Y:S01]  /*12a00*/  @!P1 IMAD.IADD R5, R5, 0x1, -R12 ;  /* 0x0000000105059824 */ /* 0x000fe200078e0a0c */
[----:B------:R-:W-:Y:S01]  /*12a10*/  ISETP.GT.U32.AND P6, PT, R12, R4, PT ;  /* 0x000000040c00720c */ /* 0x000fe20003fc4070 */
[----:B------:R-:W-:Y:S01]  /*12a20*/  STL [R1+0x288], R15 ;  /* 0x0002880f01007387 */ /* 0x000fe20000100800 */
[----:B-1----:R-:W-:Y:S01]  /*12a30*/  IMAD.MOV.U32 R11, RZ, RZ, R9 ;  /* 0x000000ffff0b7224 */ /* 0x002fe200078e0009 */
[----:B------:R-:W-:Y:S01]  /*12a40*/  IABS R9, R8 ;  /* 0x0000000800097213 */ /* 0x000fe20000000000 */
[----:B------:R-:W-:Y:S01]  /*12a50*/  IMAD.HI.U32 R7, R0, R14, RZ ;  /* 0x0000000e00077227 */ /* 0x000fe200078e00ff */
[----:B------:R-:W-:-:S03]  /*12a60*/  ISETP.GE.AND P1, PT, R3, RZ, PT ;  /* 0x000000ff0300720c */ /* 0x000fc60003f26270 */
[----:B------:R-:W-:Y:S01]  /*12a70*/  @!P2 IMAD.MOV R11, RZ, RZ, -R11 ;  /* 0x000000ffff0ba224 */ /* 0x000fe200078e0a0b */
[----:B------:R-:W-:Y:S01]  /*12a80*/  ISETP.GE.AND P2, PT, R13, RZ, PT ;  /* 0x000000ff0d00720c */ /* 0x000fe20003f46270 */
[----:B------:R-:W-:Y:S02]  /*12a90*/  IMAD.MOV R13, RZ, RZ, -R7 ;  /* 0x000000ffff0d7224 */ /* 0x000fe400078e0a07 */
[C---:B------:R-:W-:Y:S01]  /*12aa0*/  VIADD R7, R23.reuse, 0xa4 ;  /* 0x000000a417077836 */ /* 0x040fe20000000000 */
[----:B------:R0:W-:Y:S01]  /*12ab0*/  STL [R1+0x28c], R11 ;  /* 0x00028c0b01007387 */ /* 0x0001e20000100800 */
[----:B------:R-:W-:Y:S02]  /*12ac0*/  IMAD R13, R12, R13, R14 ;  /* 0x0000000d0c0d7224 */ /* 0x000fe400078e020e */
[--C-:B------:R-:W-:Y:S01]  /*12ad0*/  @!P4 IMAD.IADD R6, R6, 0x1, -R12.reuse ;  /* 0x000000010606c824 */ /* 0x100fe200078e0a0c */
[----:B------:R-:W-:Y:S01]  /*12ae0*/  IABS R10, R7 ;  /* 0x00000007000a7213 */ /* 0x000fe20000000000 */
[----:B------:R-:W-:Y:S01]  /*12af0*/  @!P6 IMAD.IADD R4, R4, 0x1, -R12 ;  /* 0x000000010404e824 */ /* 0x000fe200078e0a0c */
[----:B------:R-:W-:Y:S01]  /*12b00*/  ISETP.GT.U32.AND P6, PT, R12, R13, PT ;  /* 0x0000000d0c00720c */ /* 0x000fe20003fc4070 */
[----:B------:R-:W-:Y:S01]  /*12b10*/  IMAD.MOV.U32 R3, RZ, RZ, R9 ;  /* 0x000000ffff037224 */ /* 0x000fe200078e0009 */
[----:B------:R-:W-:Y:S01]  /*12b20*/  ISETP.GE.AND P4, PT, R8, RZ, PT ;  /* 0x000000ff0800720c */ /* 0x000fe20003f86270 */
[----:B------:R-:W-:-:S02]  /*12b30*/  VIADD R8, R23, 0xa3 ;  /* 0x000000a317087836 */ /* 0x000fc40000000000 */
[----:B0-----:R-:W-:Y:S02]  /*12b40*/  IMAD.MOV.U32 R11, RZ, RZ, R5 ;  /* 0x000000ffff0b7224 */ /* 0x001fe400078e0005 */
[----:B------:R-:W-:Y:S01]  /*12b50*/  IMAD.MOV.U32 R5, RZ, RZ, R10 ;  /* 0x000000ffff057224 */ /* 0x000fe200078e000a */
[----:B------:R-:W-:Y:S01]  /*12b60*/  IABS R20, R8 ;  /* 0x0000000800147213 */ /* 0x000fe20000000000 */
[----:B------:R-:W-:Y:S01]  /*12b70*/  @!P3 IMAD.MOV R11, RZ, RZ, -R11 ;  /* 0x000000ffff0bb224 */ /* 0x000fe200078e0a0b */
[----:B------:R-:W-:Y:S01]  /*12b80*/  ISETP.GT.U32.AND P3, PT, R12, R6, PT ;  /* 0x000000060c00720c */ /* 0x000fe20003f64070 */
[----:B------:R-:W-:-:S03]  /*12b90*/  IMAD.HI.U32 R9, R0, R3, RZ ;  /* 0x0000000300097227 */ /* 0x000fc600078e00ff */
[----:B------:R0:W-:Y:S01]  /*12ba0*/  STL [R1+0x290], R11 ;  /* 0x0002900b01007387 */ /* 0x0001e20000100800 */
[----:B------:R-:W-:Y:S02]  /*12bb0*/  IMAD.MOV R9, RZ, RZ, -R9 ;  /* 0x000000ffff097224 */ /* 0x000fe400078e0a09 */
[--C-:B------:R-:W-:Y:S02]  /*12bc0*/  @!P6 IMAD.IADD R13, R13, 0x1, -R12.reuse ;  /* 0x000000010d0de824 */ /* 0x100fe400078e0a0c */
[C---:B------:R-:W-:Y:S02]  /*12bd0*/  IMAD R3, R12.reuse, R9, R3 ;  /* 0x000000090c037224 */ /* 0x040fe400078e0203 */
[----:B------:R-:W-:Y:S01]  /*12be0*/  VIADD R9, R23, 0xa1 ;  /* 0x000000a117097836 */ /* 0x000fe20000000000 */
[----:B------:R-:W-:Y:S01]  /*12bf0*/  ISETP.GT.U32.AND P6, PT, R12, R13, PT ;  /* 0x0000000d0c00720c */ /* 0x000fe20003fc4070 */
[----:B------:R-:W-:Y:S01]  /*12c00*/  @!P3 IMAD.IADD R6, R6, 0x1, -R12 ;  /* 0x000000010606b824 */ /* 0x000fe200078e0a0c */
[----:B------:R-:W-:Y:S01]  /*12c10*/  ISETP.GT.U32.AND P3, PT, R12, R3, PT ;  /* 0x000000030c00720c */ /* 0x000fe20003f64070 */
[----:B0-----:R-:W-:-:S02]  /*12c20*/  IMAD.MOV.U32 R11, RZ, RZ, R4 ;  /* 0x000000ffff0b7224 */ /* 0x001fc400078e0004 */
[----:B------:R-:W-:-:S04]  /*12c30*/  IMAD.HI.U32 R4, R0, R5, RZ ;  /* 0x0000000500047227 */ /* 0x000fc800078e00ff */
[----:B------:R-:W-:Y:S02]  /*12c40*/  IMAD.MOV R4, RZ, RZ, -R4 ;  /* 0x000000ffff047224 */ /* 0x000fe400078e0a04 */
[----:B------:R-:W-:Y:S01]  /*12c50*/  IMAD.MOV.U32 R10, RZ, RZ, R6 ;  /* 0x000000ffff0a7224 */ /* 0x000fe200078e0006 */
[----:B------:R-:W-:Y:S01]  /*12c60*/  IABS R6, R9 ;  /* 0x0000000900067213 */ /* 0x000fe20000000000 */
[----:B------:R-:W-:Y:S02]  /*12c70*/  IMAD R4, R12, R4, R5 ;  /* 0x000000040c047224 */ /* 0x000fe400078e0205 */
[----:B------:R-:W-:Y:S02]  /*12c80*/  @!P2 IMAD.MOV R10, RZ, RZ, -R10 ;  /* 0x000000ffff0aa224 */ /* 0x000fe400078e0a0a */
[----:B------:R-:W-:Y:S01]  /*12c90*/  IMAD.HI.U32 R5, R0, R20, RZ ;  /* 0x0000001400057227 */ /* 0x000fe200078e00ff */
[----:B------:R-:W-:-:S03]  /*12ca0*/  ISETP.GT.U32.AND P2, PT, R12, R4, PT ;  /* 0x000000040c00720c */ /* 0x000fc60003f44070 */
[----:B------:R-:W-:Y:S01]  /*12cb0*/  @!P5 IMAD.MOV R11, RZ, RZ, -R11 ;  /* 0x000000ffff0bd224 */ /* 0x000fe200078e0a0b */
[----:B------:R-:W-:Y:S01]  /*12cc0*/  ISETP.GE.AND P5, PT, R7, RZ, PT ;  /* 0x000000ff0700720c */ /* 0x000fe20003fa6270 */
[----:B------:R-:W-:Y:S02]  /*12cd0*/  IMAD.MOV R5, RZ, RZ, -R5 ;  /* 0x000000ffff057224 */ /* 0x000fe400078e0a05 */
[--C-:B------:R-:W-:Y:S01]  /*12ce0*/  @!P6 IMAD.IADD R13, R13, 0x1, -R12.reuse ;  /* 0x000000010d0de824 */ /* 0x100fe200078e0a0c */
[----:B------:R0:W-:Y:S01]  /*12cf0*/  STL [R1+0x294], R11 ;  /* 0x0002940b01007387 */ /* 0x0001e20000100800 */
[----:B------:R-:W-:Y:S01]  /*12d00*/  @!P3 IMAD.IADD R3, R3, 0x1, -R12 ;  /* 0x000000010303b824 */ /* 0x000fe200078e0a0c */
[----:B------:R-:W-:Y:S01]  /*12d10*/  ISETP.GE.AND P6, PT, R8, RZ, PT ;  /* 0x000000ff0800720c */ /* 0x000fe20003fc6270 */
[----:B------:R-:W-:Y:S01]  /*12d20*/  IMAD R20, R12, R5, R20 ;  /* 0x000000050c147224 */ /* 0x000fe200078e0214 */
[----:B------:R1:W-:Y:S01]  /*12d30*/  STL [R1+0x298], R10 ;  /* 0x0002980a01007387 */ /* 0x0003e20000100800 */
[----:B------:R-:W-:Y:S01]  /*12d40*/  @!P2 IMAD.IADD R4, R4, 0x1, -R12 ;  /* 0x000000010404a824 */ /* 0x000fe200078e0a0c */
[----:B------:R-:W-:Y:S01]  /*12d50*/  ISETP.GT.U32.AND P3, PT, R12, R3, PT ;  /* 0x000000030c00720c */ /* 0x000fe20003f64070 */
[----:B------:R-:W-:-:S02]  /*12d60*/  VIADD R7, R23, 0xa2 ;  /* 0x000000a217077836 */ /* 0x000fc40000000000 */
[C---:B------:R-:W-:Y:S01]  /*12d70*/  VIADD R16, R23.reuse, 0x9f ;  /* 0x0000009f17107836 */ /* 0x040fe20000000000 */
[C---:B------:R-:W-:Y:S01]  /*12d80*/  ISETP.GT.U32.AND P2, PT, R12.reuse, R4, PT ;  /* 0x000000040c00720c */ /* 0x040fe20003f44070 */
[----:B0-----:R-:W-:Y:S01]  /*12d90*/  IMAD.MOV.U32 R11, RZ, RZ, R13 ;  /* 0x000000ffff0b7224 */ /* 0x001fe200078e000d */
[----:B------:R-:W-:Y:S01]  /*12da0*/  IABS R24, R7 ;  /* 0x0000000700187213 */ /* 0x000fe20000000000 */
[----:B------:R-:W-:Y:S02]  /*12db0*/  VIADD R8, R23, 0xa0 ;  /* 0x000000a017087836 */ /* 0x000fe40000000000 */
[----:B------:R-:W-:Y:S01]  /*12dc0*/  @!P1 IMAD.MOV R11, RZ, RZ, -R11 ;  /* 0x000000ffff0b9224 */ /* 0x000fe200078e0a0b */
[----:B------:R-:W-:Y:S01]  /*12dd0*/  ISETP.GT.U32.AND P1, PT, R12, R20, PT ;  /* 0x000000140c00720c */ /* 0x000fe20003f24070 */
[----:B-1----:R-:W-:Y:S01]  /*12de0*/  IMAD.HI.U32 R10, R0, R6, RZ ;  /* 0x00000006000a7227 */ /* 0x002fe200078e00ff */
[----:B------:R-:W-:Y:S02]  /*12df0*/  IABS R17, R8 ;  /* 0x0000000800117213 */ /* 0x000fe40000000000 */
[----:B------:R0:W-:Y:S01]  /*12e00*/  STL [R1+0x2a8], R11 ;  /* 0x0002a80b01007387 */ /* 0x0001e20000100800 */
[----:B------:R-:W-:-:S02]  /*12e10*/  IMAD.MOV R10, RZ, RZ, -R10 ;  /* 0x000000ffff0a7224 */ /* 0x000fc400078e0a0a */
[----:B------:R-:W-:Y:S02]  /*12e20*/  @!P3 IMAD.IADD R3, R3, 0x1, -R12 ;  /* 0x000000010303b824 */ /* 0x000fe400078e0a0c */
[----:B------:R-:W-:Y:S01]  /*12e30*/  IMAD R6, R12, R10, R6 ;  /* 0x0000000a0c067224 */ /* 0x000fe200078e0206 */
[----:B------:R-:W-:Y:S01]  /*12e40*/  IABS R10, R16 ;  /* 0x00000010000a7213 */ /* 0x000fe20000000000 */
[--C-:B------:R-:W-:Y:S01]  /*12e50*/  @!P2 IMAD.IADD R4, R4, 0x1, -R12.reuse ;  /* 0x000000010404a824 */ /* 0x100fe200078e0a0c */
[----:B------:R-:W-:Y:S01]  /*12e60*/  ISETP.GE.AND P2, PT, R7, RZ, PT ;  /* 0x000000ff0700720c */ /* 0x000fe20003f46270 */
[----:B------:R-:W-:Y:S01]  /*12e70*/  @!P1 IMAD.IADD R20, R20, 0x1, -R12 ;  /* 0x0000000114149824 */ /* 0x000fe200078e0a0c */
[----:B------:R-:W-:Y:S01]  /*12e80*/  ISETP.GT.U32.AND P1, PT, R12, R6, PT ;  /* 0x000000060c00720c */ /* 0x000fe20003f24070 */
[----:B------:R-:W-:Y:S02]  /*12e90*/  IMAD.MOV.U32 R13, RZ, RZ, R3 ;  /* 0x000000ffff0d7224 */ /* 0x000fe400078e0003 */
[----:B------:R-:W-:-:S04]  /*12ea0*/  IMAD.HI.U32 R5, R0, R24, RZ ;  /* 0x0000001800057227 */ /* 0x000fc800078e00ff */
[----:B------:R-:W-:Y:S02]  /*12eb0*/  IMAD.MOV.U32 R7, RZ, RZ, R10 ;  /* 0x000000ffff077224 */ /* 0x000fe400078e000a */
[----:B------:R-:W-:Y:S01]  /*12ec0*/  @!P4 IMAD.MOV R13, RZ, RZ, -R13 ;  /* 0x000000ffff0dc224 */ /* 0x000fe200078e0a0d */
[----:B------:R-:W-:Y:S01]  /*12ed0*/  ISETP.GT.U32.AND P4, PT, R12, R20, PT ;  /* 0x000000140c00720c */ /* 0x000fe20003f84070 */
[----:B------:R-:W-:Y:S02]  /*12ee0*/  IMAD.MOV R5, RZ, RZ, -R5 ;  /* 0x000000ffff057224 */ /* 0x000fe400078e0a05 */
[----:B------:R-:W-:Y:S01]  /*12ef0*/  IMAD.HI.U32 R3, R0, R7, RZ ;  /* 0x0000000700037227 */ /* 0x000fe200078e00ff */
[----:B------:R1:W-:Y:S03]  /*12f00*/  STL [R1+0x29c], R13 ;  /* 0x00029c0d01007387 */ /* 0x0003e60000100800 */
[----:B------:R-:W-:-:S02]  /*12f10*/  IMAD R24, R12, R5, R24 ;  /* 0x000000050c187224 */ /* 0x000fc400078e0218 */
[----:B------:R-:W-:Y:S02]  /*12f20*/  IMAD.MOV R3, RZ, RZ, -R3 ;  /* 0x000000ffff037224 */ /* 0x000fe400078e0a03 */
[----:B------:R-:W-:Y:S01]  /*12f30*/  IMAD.HI.U32 R5, R0, R17, RZ ;  /* 0x0000001100057227 */ /* 0x000fe200078e00ff */
[----:B------:R-:W-:-:S03]  /*12f40*/  ISETP.GT.U32.AND P3, PT, R12, R24, PT ;  /* 0x000000180c00720c */ /* 0x000fc60003f64070 */
[----:B------:R-:W-:Y:S02]  /*12f50*/  IMAD R7, R12, R3, R7 ;  /* 0x000000030c077224 */ /* 0x000fe400078e0207 */
[----:B------:R-:W-:Y:S02]  /*12f60*/  IMAD.MOV R5, RZ, RZ, -R5 ;  /* 0x000000ffff057224 */ /* 0x000fe400078e0a05 */
[----:B------:R-:W-:Y:S01]  /*12f70*/  @!P4 IMAD.IADD R20, R20, 0x1, -R12 ;  /* 0x000000011414c824 */ /* 0x000fe200078e0a0c */
[C---:B------:R-:W-:Y:S01]  /*12f80*/  ISETP.GT.U32.AND P4, PT, R12.reuse, R7, PT ;  /* 0x000000070c00720c */ /* 0x040fe20003f84070 */
[----:B------:R-:W-:Y:S02]  /*12f90*/  IMAD R17, R12, R5, R17 ;  /* 0x000000050c117224 */ /* 0x000fe400078e0211 */
[----:B0-----:R-:W-:Y:S02]  /*12fa0*/  IMAD.MOV.U32 R11, RZ, RZ, R4 ;  /* 0x000000ffff0b7224 */ /* 0x001fe400078e0004 */
[----:B------:R-:W-:-:S02]  /*12fb0*/  @!P3 IMAD.IADD R24, R24, 0x1, -R12 ;  /* 0x000000011818b824 */ /* 0x000fc400078e0a0c */
[----:B------:R-:W-:Y:S01]  /*12fc0*/  @!P5 IMAD.MOV R11, RZ, RZ, -R11 ;  /* 0x000000ffff0bd224 */ /* 0x000fe200078e0a0b */
[C---:B------:R-:W-:Y:S01]  /*12fd0*/  ISETP.GT.U32.AND P5, PT, R12.reuse, R17, PT ;  /* 0x000000110c00720c */ /* 0x040fe20003fa4070 */
[C---:B------:R-:W-:Y:S01]  /*12fe0*/  VIADD R4, R23.reuse, 0x9d ;  /* 0x0000009d17047836 */ /* 0x040fe20000000000 */
[----:B------:R-:W-:Y:S01]  /*12ff0*/  ISETP.GT.U32.AND P3, PT, R12, R24, PT ;  /* 0x000000180c00720c */ /* 0x000fe20003f64070 */
[----:B------:R-:W-:Y:S01]  /*13000*/  VIADD R5, R23, 0x9e ;  /* 0x0000009e17057836 */ /* 0x000fe20000000000 */
[----:B------:R0:W-:Y:S01]  /*13010*/  STL [R1+0x2a4], R11 ;  /* 0x0002a40b01007387 */ /* 0x0001e20000100800 */
[--C-:B------:R-:W-:Y:S01]  /*13020*/  @!P4 IMAD.IADD R7, R7, 0x1, -R12.reuse ;  /* 0x000000010707c824 */ /* 0x100fe200078e0a0c */
        /* <DEDUP_REMOVED lines=8> */
[----:B------:R-:W-:Y:S02]  /*130b0*/  @!P5 IMAD.IADD R17, R17, 0x1, -R12 ;  /* 0x000000011111d824 */ /* 0x000fe400078e0a0c */
[----:B------:R-:W-:Y:S02]  /*130c0*/  IMAD.MOV R10, RZ, RZ, -R10 ;  /* 0x000000ffff0a7224 */ /* 0x000fe400078e0a0a */
[----:B------:R-:W-:Y:S01]  /*130d0*/  VIADD R22, R23, 0x9c ;  /* 0x0000009c17167836 */ /* 0x000fe20000000000 */
[----:B------:R-:W-:Y:S01]  /*130e0*/  ISETP.GT.U32.AND P5, PT, R12, R17, PT ;  /* 0x000000110c00720c */ /* 0x000fe20003fa4070 */
[----:B-1----:R-:W-:-:S04]  /*130f0*/  IMAD.HI.U32 R13, R0, R3, RZ ;  /* 0x00000003000d7227 */ /* 0x002fc800078e00ff */
[----:B------:R-:W-:Y:S01]  /*13100*/  @!P3 IMAD.IADD R24, R24, 0x1, -R12 ;  /* 0x000000011818b824 */ /* 0x000fe200078e0a0c */
[----:B------:R-:W-:Y:S01]  /*13110*/  ISETP.GE.AND P3, PT, R9, RZ, PT ;  /* 0x000000ff0900720c */ /* 0x000fe20003f66270 */
[C---:B------:R-:W-:Y:S01]  /*13120*/  IMAD R18, R12.reuse, R10, R18 ;  /* 0x0000000a0c127224 */ /* 0x040fe200078e0212 */
[----:B------:R-:W-:Y:S01]  /*13130*/  IABS R9, R22 ;  /* 0x0000001600097213 */ /* 0x000fe20000000000 */
[----:B------:R-:W-:Y:S02]  /*13140*/  IMAD.MOV R13, RZ, RZ, -R13 ;  /* 0x000000ffff0d7224 */ /* 0x000fe400078e0a0d */
[--C-:B------:R-:W-:Y:S01]  /*13150*/  @!P4 IMAD.IADD R7, R7, 0x1, -R12.reuse ;  /* 0x000000010707c824 */ /* 0x100fe200078e0a0c */
[----:B------:R-:W-:Y:S01]  /*13160*/  ISETP.GT.U32.AND P4, PT, R12, R18, PT ;  /* 0x000000120c00720c */ /* 0x000fe20003f84070 */
[----:B------:R-:W-:Y:S01]  /*13170*/  @!P1 IMAD.IADD R6, R6, 0x1, -R12 ;  /* 0x0000000106069824 */ /* 0x000fe200078e0a0c */
[----:B------:R-:W-:Y:S01]  /*13180*/  ISETP.GE.AND P1, PT, R8, RZ, PT ;  /* 0x000000ff0800720c */ /* 0x000fe20003f26270 */
[----:B------:R-:W-:-:S02]  /*13190*/  IMAD R3, R12, R13, R3 ;  /* 0x0000000d0c037224 */ /* 0x000fc400078e0203 */
[----:B------:R-:W-:-:S04]  /*131a0*/  IMAD.HI.U32 R13, R0, R14, RZ ;  /* 0x0000000e000d7227 */ /* 0x000fc800078e00ff */
[----:B------:R-:W-:Y:S02]  /*131b0*/  IMAD.MOV.U32 R8, RZ, RZ, R9 ;  /* 0x000000ffff087224 */ /* 0x000fe400078e0009 */
[----:B------:R-:W-:Y:S01]  /*131c0*/  @!P5 IMAD.IADD R17, R17, 0x1, -R12 ;  /* 0x000000011111d824 */ /* 0x000fe200078e0a0c */
[----:B------:R-:W-:Y:S01]  /*131d0*/  ISETP.GT.U32.AND P5, PT, R12, R3, PT ;  /* 0x000000030c00720c */ /* 0x000fe20003fa4070 */
[----:B------:R-:W-:Y:S02]  /*131e0*/  IMAD.MOV R13, RZ, RZ, -R13 ;  /* 0x000000ffff0d7224 */ /* 0x000fe400078e0a0d */
[----:B------:R-:W-:-:S04]  /*131f0*/  IMAD.HI.U32 R9, R0, R8, RZ ;  /* 0x0000000800097227 */ /* 0x000fc800078e00ff */
[----:B------:R-:W-:Y:S02]  /*13200*/  IMAD R14, R12, R13, R14 ;  /* 0x0000000d0c0e7224 */ /* 0x000fe400078e020e */
[----:B------:R-:W-:Y:S02]  /*13210*/  IMAD.MOV R9, RZ, RZ, -R9 ;  /* 0x000000ffff097224 */ /* 0x000fe400078e0a09 */
[----:B------:R-:W-:Y:S01]  /*13220*/  @!P4 IMAD.IADD R18, R18, 0x1, -R12 ;  /* 0x000000011212c824 */ /* 0x000fe200078e0a0c */
[C---:B------:R-:W-:Y:S01]  /*13230*/  ISETP.GT.U32.AND P4, PT, R12.reuse, R14, PT ;  /* 0x0000000e0c00720c */ /* 0x040fe20003f84070 */
[C---:B------:R-:W-:Y:S02]  /*13240*/  IMAD R8, R12.reuse, R9, R8 ;  /* 0x000000090c087224 */ /* 0x040fe400078e0208 */
[----:B------:R-:W-:Y:S02]  /*13250*/  VIADD R21, R23, 0x9a ;  /* 0x0000009a17157836 */ /* 0x000fe40000000000 */
[----:B------:R-:W-:Y:S01]  /*13260*/  @!P5 IMAD.IADD R3, R3, 0x1, -R12 ;  /* 0x000000010303d824 */ /* 0x000fe200078e0a0c */
[----:B------:R-:W-:Y:S01]  /*13270*/  ISETP.GT.U32.AND P5, PT, R12, R8, PT ;  /* 0x000000080c00720c */ /* 0x000fe20003fa4070 */
[----:B0-----:R-:W-:Y:S01]  /*13280*/  IMAD.MOV.U32 R11, RZ, RZ, R24 ;  /* 0x000000ffff0b7224 */ /* 0x001fe200078e0018 */
[----:B------:R-:W-:Y:S01]  /*13290*/  IABS R28, R21 ;  /* 0x00000015001c7213 */ /* 0x000fe20000000000 */
[----:B------:R-:W-:-:S02]  /*132a0*/  @!P6 IMAD.MOV R20, RZ, RZ, -R20 ;  /* 0x000000ffff14e224 */ /* 0x000fc400078e0a14 */
[----:B------:R-:W-:Y:S01]  /*132b0*/  @!P2 IMAD.MOV R11, RZ, RZ, -R11 ;  /* 0x000000ffff0ba224 */ /* 0x000fe200078e0a0b */
[----:B------:R-:W-:Y:S01]  /*132c0*/  ISETP.GT.U32.AND P2, PT, R12, R18, PT ;  /* 0x000000120c00720c */ /* 0x000fe20003f44070 */
[----:B------:R-:W-:Y:S01]  /*132d0*/  IMAD.HI.U32 R27, R0, R28, RZ ;  /* 0x0000001c001b7227 */ /* 0x000fe200078e00ff */
[----:B------:R-:W-:Y:S03]  /*132e0*/  STL [R1+0x280], R20 ;  /* 0x0002801401007387 */ /* 0x000fe60000100800 */
[----:B------:R-:W-:Y:S01]  /*132f0*/  @!P4 IMAD.IADD R14, R14, 0x1, -R12 ;  /* 0x000000010e0ec824 */ /* 0x000fe200078e0a0c */
[----:B------:R-:W-:Y:S01]  /*13300*/  ISETP.GT.U32.AND P4, PT, R12, R3, PT ;  /* 0x000000030c00720c */ /* 0x000fe20003f84070 */
[----:B------:R-:W-:Y:S01]  /*13310*/  IMAD.MOV R27, RZ, RZ, -R27 ;  /* 0x000000ffff1b7224 */ /* 0x000fe200078e0a1b */
[----:B------:R0:W-:Y:S01]  /*13320*/  STL [R1+0x27c], R11 ;  /* 0x00027c0b01007387 */ /* 0x0001e20000100800 */
[----:B------:R-:W-:-:S02]  /*13330*/  VIADD R15, R23, 0x98 ;  /* 0x00000098170f7836 */ /* 0x000fc40000000000 */
[----:B------:R-:W-:Y:S01]  /*13340*/  @!P5 IMAD.IADD R8, R8, 0x1, -R12 ;  /* 0x000000010808d824 */ /* 0x000fe200078e0a0c */
[----:B------:R-:W-:Y:S01]  /*13350*/  ISETP.GE.AND P5, PT, R16, RZ, PT ;  /* 0x000000ff1000720c */ /* 0x000fe20003fa6270 */
[----:B------:R-:W-:Y:S01]  /*13360*/  VIADD R9, R23, 0x99 ;  /* 0x0000009917097836 */ /* 0x000fe20000000000 */
[----:B------:R-:W-:Y:S01]  /*13370*/  IABS R25, R15 ;  /* 0x0000000f00197213 */ /* 0x000fe20000000000 */
[C---:B------:R-:W-:Y:S01]  /*13380*/  IMAD R27, R12.reuse, R27, R28 ;  /* 0x0000001b0c1b7224 */ /* 0x040fe200078e021c */
[C---:B------:R-:W-:Y:S01]  /*13390*/  ISETP.GT.U32.AND P6, PT, R12.reuse, R8, PT ;  /* 0x000000080c00720c */ /* 0x040fe20003fc4070 */
[----:B------:R-:W-:Y:S01]  /*133a0*/  @!P3 IMAD.MOV R6, RZ, RZ, -R6 ;  /* 0x000000ffff06b224 */ /* 0x000fe200078e0a06 */
[----:B------:R-:W-:Y:S01]  /*133b0*/  IABS R10, R9 ;  /* 0x00000009000a7213 */ /* 0x000fe20000000000 */
[----:B0-----:R-:W-:Y:S01]  /*133c0*/  IMAD.MOV.U32 R11, RZ, RZ, R17 ;  /* 0x000000ffff0b7224 */ /* 0x001fe200078e0011 */
[C---:B------:R-:W-:Y:S01]  /*133d0*/  ISETP.GT.U32.AND P3, PT, R12.reuse, R14, PT ;  /* 0x0000000e0c00720c */ /* 0x040fe20003f64070 */
[----:B------:R-:W-:Y:S01]  /*133e0*/  @!P4 IMAD.IADD R3, R3, 0x1, -R12 ;  /* 0x000000010303c824 */ /* 0x000fe200078e0a0c */
[----:B------:R0:W-:Y:S01]  /*133f0*/  STL [R1+0x278], R6 ;  /* 0x0002780601007387 */ /* 0x0001e20000100800 */
[----:B------:R-:W-:Y:S01]  /*13400*/  @!P1 IMAD.MOV R11, RZ, RZ, -R11 ;  /* 0x000000ffff0b9224 */ /* 0x000fe200078e0a0b */
[----:B------:R-:W-:Y:S01]  /*13410*/  ISETP.GT.U32.AND P1, PT, R12, R27, PT ;  /* 0x0000001b0c00720c */ /* 0x000fe20003f24070 */
[----:B------:R-:W-:Y:S01]  /*13420*/  IMAD.HI.U32 R29, R0, R25, RZ ;  /* 0x00000019001d7227 */ /* 0x000fe200078e00ff */
[----:B------:R-:W-:-:S02]  /*13430*/  ISETP.GE.AND P4, PT, R5, RZ, PT ;  /* 0x000000ff0500720c */ /* 0x000fc40003f86270 */
[----:B------:R-:W-:Y:S01]  /*13440*/  STL [R1+0x274], R11 ;  /* 0x0002740b01007387 */ /* 0x000fe20000100800 */
[----:B------:R-:W-:Y:S01]  /*13450*/  @!P2 IMAD.IADD R18, R18, 0x1, -R12 ;  /* 0x000000011212a824 */ /* 0x000fe200078e0a0c */
[----:B------:R-:W-:Y:S01]  /*13460*/  ISETP.GE.AND P2, PT, R4, RZ, PT ;  /* 0x000000ff0400720c */ /* 0x000fe20003f46270 */
[----:B------:R-:W-:Y:S02]  /*13470*/  VIADD R13, R23, 0x97 ;  /* 0x00000097170d7836 */ /* 0x000fe40000000000 */
[----:B0-----:R-:W-:Y:S02]  /*13480*/  IMAD.MOV.U32 R6, RZ, RZ, R7 ;  /* 0x000000ffff067224 */ /* 0x001fe400078e0007 */
[----:B------:R-:W-:Y:S01]  /*13490*/  IMAD.HI.U32 R26, R0, R10, RZ ;  /* 0x0000000a001a7227 */ /* 0x000fe200078e00ff */
[----:B------:R-:W-:-:S03]  /*134a0*/  IABS R16, R13 ;  /* 0x0000000d00107213 */ /* 0x000fc60000000000 */
[----:B------:R-:W-:Y:S02]  /*134b0*/  IMAD.MOV R29, RZ, RZ, -R29 ;  /* 0x000000ffff1d7224 */ /* 0x000fe400078e0a1d */
[----:B------:R-:W-:Y:S02]  /*134c0*/  @!P5 IMAD.MOV R6, RZ, RZ, -R6 ;  /* 0x000000ffff06d224 */ /* 0x000fe400078e0a06 */
[----:B------:R-:W-:Y:S02]  /*134d0*/  IMAD.MOV R26, RZ, RZ, -R26 ;  /* 0x000000ffff1a7224 */ /* 0x000fe400078e0a1a */
[C---:B------:R-:W-:Y:S01]  /*134e0*/  IMAD R25, R12.reuse, R29, R25 ;  /* 0x0000001d0c197224 */ /* 0x040fe200078e0219 */
[----:B------:R0:W-:Y:S01]  /*134f0*/  STL [R1+0x270], R6 ;  /* 0x0002700601007387 */ /* 0x0001e20000100800 */
[----:B------:R-:W-:Y:S02]  /*13500*/  IMAD.MOV.U32 R7, RZ, RZ, R3 ;  /* 0x000000ffff077224 */ /* 0x000fe400078e0003 */
[----:B------:R-:W-:-:S02]  /*13510*/  IMAD R10, R12, R26, R10 ;  /* 0x0000001a0c0a7224 */ /* 0x000fc400078e020a */
[----:B------:R-:W-:Y:S01]  /*13520*/  @!P1 IMAD.IADD R27, R27, 0x1, -R12 ;  /* 0x000000011b1b9824 */ /* 0x000fe200078e0a0c */
[----:B------:R-:W-:Y:S01]  /*13530*/  ISETP.GE.AND P1, PT, R19, RZ, PT ;  /* 0x000000ff1300720c */ /* 0x000fe20003f26270 */
[----:B------:R-:W-:Y:S01]  /*13540*/  IMAD.HI.U32 R4, R0, R16, RZ ;  /* 0x0000001000047227 */ /* 0x000fe200078e00ff */
[----:B------:R-:W-:-:S03]  /*13550*/  ISETP.GT.U32.AND P5, PT, R12, R10, PT ;  /* 0x0000000a0c00720c */ /* 0x000fc60003fa4070 */
[----:B0-----:R-:W-:Y:S02]  /*13560*/  IMAD.MOV.U32 R6, RZ, RZ, R18 ;  /* 0x000000ffff067224 */ /* 0x001fe400078e0012 */
[----:B------:R-:W-:Y:S01]  /*13570*/  @!P6 IMAD.IADD R8, R8, 0x1, -R12 ;  /* 0x000000010808e824 */ /* 0x000fe200078e0a0c */
[C---:B------:R-:W-:Y:S01]  /*13580*/  ISETP.GT.U32.AND P6, PT, R12.reuse, R25, PT ;  /* 0x000000190c00720c */ /* 0x040fe20003fc4070 */
[----:B------:R-:W-:Y:S01]  /*13590*/  @!P4 IMAD.MOV R7, RZ, RZ, -R7 ;  /* 0x000000ffff07c224 */ /* 0x000fe200078e0a07 */
[----:B------:R-:W-:Y:S01]  /*135a0*/  ISETP.GT.U32.AND P4, PT, R12, R27, PT ;  /* 0x0000001b0c00720c */ /* 0x000fe20003f84070 */
[----:B------:R-:W-:Y:S02]  /*135b0*/  @!P2 IMAD.MOV R6, RZ, RZ, -R6 ;  /* 0x000000ffff06a224 */ /* 0x000fe400078e0a06 */
[----:B------:R-:W-:Y:S01]  /*135c0*/  @!P3 IMAD.IADD R14, R14, 0x1, -R12 ;  /* 0x000000010e0eb824 */ /* 0x000fe200078e0a0c */
[----:B------:R0:W-:Y:S01]  /*135d0*/  STL [R1+0x26c], R7 ;  /* 0x00026c0701007387 */ /* 0x0001e20000100800 */
[----:B------:R-:W-:Y:S01]  /*135e0*/  IMAD.MOV R4, RZ, RZ, -R4 ;  /* 0x000000ffff047224 */ /* 0x000fe200078e0a04 */
[----:B------:R-:W-:Y:S01]  /*135f0*/  ISETP.GE.AND P3, PT, R22, RZ, PT ;  /* 0x000000ff1600720c */ /* 0x000fe20003f66270 */
[----:B------:R-:W-:Y:S01]  /*13600*/  @!P5 IMAD.IADD R10, R10, 0x1, -R12 ;  /* 0x000000010a0ad824 */ /* 0x000fe200078e0a0c */
[----:B------:R1:W-:Y:S01]  /*13610*/  STL [R1+0x268], R6 ;  /* 0x0002680601007387 */ /* 0x0003e20000100800 */
[C---:B------:R-:W-:Y:S01]  /*13620*/  IMAD R16, R12.reuse, R4, R16 ;  /* 0x000000040c107224 */ /* 0x040fe200078e0210 */
[----:B------:R-:W-:Y:S01]  /*13630*/  ISETP.GE.AND P5, PT, R21, RZ, PT ;  /* 0x000000ff1500720c */ /* 0x000fe20003fa6270 */
[----:B------:R-:W-:Y:S01]  /*13640*/  @!P6 IMAD.IADD R25, R25, 0x1, -R12 ;  /* 0x000000011919e824 */ /* 0x000fe200078e0a0c */
[----:B------:R-:W-:Y:S01]  /*13650*/  ISETP.GT.U32.AND P2, PT, R12, R10, PT ;  /* 0x0000000a0c00720c */ /* 0x000fe20003f44070 */
[----:B------:R-:W-:-:S02]  /*13660*/  VIADD R4, R23, 0x96 ;  /* 0x0000009617047836 */ /* 0x000fc40000000000 */
[----:B0-----:R-:W-:Y:S01]  /*13670*/  IMAD.MOV.U32 R7, RZ, RZ, R8 ;  /* 0x000000ffff077224 */ /* 0x001fe200078e0008 */
[C---:B------:R-:W-:Y:S01]  /*13680*/  ISETP.GT.U32.AND P6, PT, R12.reuse, R25, PT ;  /* 0x000000190c00720c */ /* 0x040fe20003fc4070 */
[----:B------:R-:W-:Y:S01]  /*13690*/  @!P4 IMAD.IADD R27, R27, 0x1, -R12 ;  /* 0x000000011b1bc824 */ /* 0x000fe200078e0a0c */
[----:B------:R-:W-:Y:S01]  /*136a0*/  IABS R5, R4 ;  /* 0x0000000400057213 */ /* 0x000fe20000000000 */
[----:B-1----:R-:W-:Y:S01]  /*136b0*/  IMAD.MOV.U32 R6, RZ, RZ, R14 ;  /* 0x000000ffff067224 */ /* 0x002fe200078e000e */
[----:B------:R-:W-:Y:S01]  /*136c0*/  ISETP.GE.AND P4, PT, R15, RZ, PT ;  /* 0x000000ff0f00720c */ /* 0x000fe20003f86270 */
[----:B------:R-:W-:Y:S01]  /*136d0*/  @!P3 IMAD.MOV R7, RZ, RZ, -R7 ;  /* 0x000000ffff07b224 */ /* 0x000fe200078e0a07 */
[----:B------:R-:W-:Y:S01]  /*136e0*/  ISETP.GE.AND P3, PT, R9, RZ, PT ;  /* 0x000000ff0900720c */ /* 0x000fe20003f66270 */
[----:B------:R-:W-:Y:S01]  /*136f0*/  @!P1 IMAD.MOV R6, RZ, RZ, -R6 ;  /* 0x000000ffff069224 */ /* 0x000fe200078e0a06 */
[----:B------:R-:W-:Y:S01]  /*13700*/  ISETP.GT.U32.AND P1, PT, R12, R16, PT ;  /* 0x000000100c00720c */ /* 0x000fe20003f24070 */
[----:B------:R-:W-:Y:S01]  /*13710*/  IMAD.MOV.U32 R8, RZ, RZ, R27 ;  /* 0x000000ffff087224 */ /* 0x000fe200078e001b */
[----:B------:R0:W-:Y:S01]  /*13720*/  STL [R1+0x264], R7 ;  /* 0x0002640701007387 */ /* 0x0001e20000100800 */
[----:B------:R-:W-:-:S02]  /*13730*/  VIADD R3, R23, 0x95 ;  /* 0x0000009517037836 */ /* 0x000fc40000000000 */
[----:B------:R-:W-:Y:S01]  /*13740*/  @!P5 IMAD.MOV R8, RZ, RZ, -R8 ;  /* 0x000000ffff08d224 */ /* 0x000fe200078e0a08 */
[----:B------:R1:W-:Y:S01]  /*13750*/  STL [R1+0x25c], R6 ;  /* 0x00025c0601007387 */ /* 0x0003e20000100800 */
[--C-:B------:R-:W-:Y:S01]  /*13760*/  @!P6 IMAD.IADD R25, R25, 0x1, -R12.reuse ;  /* 0x000000011919e824 */ /* 0x100fe200078e0a0c */
[----:B------:R-:W-:Y:S01]  /*13770*/  IABS R19, R3 ;  /* 0x0000000300137213 */ /* 0x000fe20000000000 */
[--C-:B------:R-:W-:Y:S01]  /*13780*/  @!P2 IMAD.IADD R10, R10, 0x1, -R12.reuse ;  /* 0x000000010a0aa824 */ /* 0x100fe200078e0a0c */
[----:B------:R-:W-:Y:S01]  /*13790*/  ISETP.GE.AND P5, PT, R3, RZ, PT ;  /* 0x000000ff0300720c */ /* 0x000fe20003fa6270 */
[----:B------:R2:W-:Y:S01]  /*137a0*/  STL [R1+0x22c], R8 ;  /* 0x00022c0801007387 */ /* 0x0005e20000100800 */
[----:B------:R-:W-:Y:S01]  /*137b0*/  ISETP.GE.AND P2, PT, R13, RZ, PT ;  /* 0x000000ff0d00720c */ /* 0x000fe20003f46270 */
[----:B------:R-:W-:Y:S01]  /*137c0*/  @!P1 IMAD.IADD R16, R16, 0x1, -R12 ;  /* 0x0000000110109824 */ /* 0x000fe200078e0a0c */
[----:B------:R-:W-:Y:S01]  /*137d0*/  ISETP.GE.AND P6, PT, R4, RZ, PT ;  /* 0x000000ff0400720c */ /* 0x000fe20003fc6270 */
[----:B0-----:R-:W-:-:S03]  /*137e0*/  IMAD.HI.U32 R7, R0, R19, RZ ;  /* 0x0000001300077227 */ /* 0x001fc600078e00ff */
[----:B------:R-:W-:Y:S01]  /*137f0*/  ISETP.GT.U32.AND P1, PT, R12, R16, PT ;  /* 0x000000100c00720c */ /* 0x000fe20003f24070 */
[----:B-1----:R-:W-:-:S04]  /*13800*/  IMAD.HI.U32 R6, R0, R5, RZ ;  /* 0x0000000500067227 */ /* 0x002fc800078e00ff */
[----:B------:R-:W-:Y:S02]  /*13810*/  IMAD.MOV R6, RZ, RZ, -R6 ;  /* 0x000000ffff067224 */ /* 0x000fe400078e0a06 */
[----:B--2---:R-:W-:Y:S02]  /*13820*/  IMAD.MOV.U32 R8, RZ, RZ, R25 ;  /* 0x000000ffff087224 */ /* 0x004fe400078e0019 */
[C---:B------:R-:W-:Y:S02]  /*13830*/  IMAD R3, R12.reuse, R6, R5 ;  /* 0x000000060c037224 */ /* 0x040fe400078e0205 */
[----:B------:R-:W-:Y:S02]  /*13840*/  @!P4 IMAD.MOV R8, RZ, RZ, -R8 ;  /* 0x000000ffff08c224 */ /* 0x000fe400078e0a08 */
[----:B------:R-:W-:Y:S01]  /*13850*/  VIADD R5, R23, 0x94 ;  /* 0x0000009417057836 */ /* 0x000fe20000000000 */
[----:B------:R-:W-:Y:S01]  /*13860*/  ISETP.GT.U32.AND P4, PT, R12, R3, PT ;  /* 0x000000030c00720c */ /* 0x000fe20003f84070 */
[----:B------:R-:W-:-:S02]  /*13870*/  IMAD.MOV.U32 R9, RZ, RZ, R10 ;  /* 0x000000ffff097224 */ /* 0x000fc400078e000a */
[----:B------:R-:W-:Y:S01]  /*13880*/  IMAD.MOV R7, RZ, RZ, -R7 ;  /* 0x000000ffff077224 */ /* 0x000fe200078e0a07 */
[----:B------:R-:W-:Y:S01]  /*13890*/  IABS R15, R5 ;  /* 0x00000005000f7213 */ /* 0x000fe20000000000 */
[----:B------:R-:W-:Y:S02]  /*138a0*/  @!P1 IMAD.IADD R16, R16, 0x1, -R12 ;  /* 0x0000000110109824 */ /* 0x000fe400078e0a0c */
[----:B------:R-:W-:Y:S01]  /*138b0*/  @!P3 IMAD.MOV R9, RZ, RZ, -R9 ;  /* 0x000000ffff09b224 */ /* 0x000fe200078e0a09 */
[----:B------:R-:W-:Y:S01]  /*138c0*/  ISETP.GE.AND P3, PT, R5, RZ, PT ;  /* 0x000000ff0500720c */ /* 0x000fe20003f66270 */
[----:B------:R-:W-:Y:S02]  /*138d0*/  IMAD R19, R12, R7, R19 ;  /* 0x000000070c137224 */ /* 0x000fe400078e0213 */
[----:B------:R-:W-:Y:S01]  /*138e0*/  IMAD.MOV.U32 R5, RZ, RZ, R16 ;  /* 0x000000ffff057224 */ /* 0x000fe200078e0010 */
[----:B------:R-:W-:Y:S01]  /*138f0*/  STL [R1+0x228], R9 ;  /* 0x0002280901007387 */ /* 0x000fe20000100800 */
[----:B------:R-:W-:-:S02]  /*13900*/  @!P4 IMAD.IADD R3, R3, 0x1, -R12 ;  /* 0x000000010303c824 */ /* 0x000fc400078e0a0c */
[----:B------:R-:W-:Y:S01]  /*13910*/  @!P2 IMAD.MOV R5, RZ, RZ, -R5 ;  /* 0x000000ffff05a224 */ /* 0x000fe200078e0a05 */
[C---:B------:R-:W-:Y:S01]  /*13920*/  ISETP.GT.U32.AND P2, PT, R12.reuse, R19, PT ;  /* 0x000000130c00720c */ /* 0x040fe20003f44070 */
[C---:B------:R-:W-:Y:S01]  /*13930*/  VIADD R17, R23.reuse, 0x93 ;  /* 0x0000009317117836 */ /* 0x040fe20000000000 */
[----:B------:R-:W-:Y:S01]  /*13940*/  ISETP.GT.U32.AND P4, PT, R12, R3, PT ;  /* 0x000000030c00720c */ /* 0x000fe20003f84070 */
[----:B------:R-:W-:Y:S01]  /*13950*/  VIADD R4, R23, 0x92 ;  /* 0x0000009217047836 */ /* 0x000fe20000000000 */
[----:B------:R0:W-:Y:S01]  /*13960*/  STL [R1+0x224], R8 ;  /* 0x0002240801007387 */ /* 0x0001e20000100800 */
[C---:B------:R-:W-:Y:S01]  /*13970*/  IMAD.HI.U32 R7, R0.reuse, R15, RZ ;  /* 0x0000000f00077227 */ /* 0x040fe200078e00ff */
[----:B------:R-:W-:Y:S02]  /*13980*/  ISETP.GE.AND P1, PT, R17, RZ, PT ;  /* 0x000000ff1100720c */ /* 0x000fe40003f26270 */
[----:B------:R-:W-:Y:S01]  /*13990*/  IABS R17, R17 ;  /* 0x0000001100117213 */ /* 0x000fe20000000000 */
[----:B------:R-:W-:Y:S01]  /*139a0*/  VIADD R21, R23, 0x91 ;  /* 0x0000009117157836 */ /* 0x000fe20000000000 */
[----:B------:R-:W-:Y:S01]  /*139b0*/  IABS R16, R4 ;  /* 0x0000000400107213 */ /* 0x000fe20000000000 */
[----:B------:R-:W-:Y:S01]  /*139c0*/  IMAD.MOV R7, RZ, RZ, -R7 ;  /* 0x000000ffff077224 */ /* 0x000fe200078e0a07 */
[----:B------:R1:W-:Y:S01]  /*139d0*/  STL [R1+0x254], R5 ;  /* 0x0002540501007387 */ /* 0x0003e20000100800 */
[----:B------:R-:W-:Y:S01]  /*139e0*/  @!P2 IMAD.IADD R19, R19, 0x1, -R12 ;  /* 0x000000011313a824 */ /* 0x000fe200078e0a0c */
[----:B------:R-:W-:Y:S01]  /*139f0*/  IABS R10, R21 ;  /* 0x00000015000a7213 */ /* 0x000fe20000000000 */
[----:B------:R-:W-:-:S03]  /*13a00*/  IMAD.HI.U32 R6, R0, R17, RZ ;  /* 0x0000001100067227 */ /* 0x000fc600078e00ff */
[C---:B------:R-:W-:Y:S01]  /*13a10*/  ISETP.GT.U32.AND P2, PT, R12.reuse, R19, PT ;  /* 0x000000130c00720c */ /* 0x040fe20003f44070 */
[----:B------:R-:W-:Y:S02]  /*13a20*/  IMAD R15, R12, R7, R15 ;  /* 0x000000070c0f7224 */ /* 0x000fe400078e020f */
[----:B------:R-:W-:Y:S02]  /*13a30*/  IMAD.MOV R6, RZ, RZ, -R6 ;  /* 0x000000ffff067224 */ /* 0x000fe400078e0a06 */
[----:B0-----:R-:W-:-:S04]  /*13a40*/  IMAD.HI.U32 R8, R0, R16, RZ ;  /* 0x0000001000087227 */ /* 0x001fc800078e00ff */
[----:B------:R-:W-:Y:S01]  /*13a50*/  @!P4 IMAD.IADD R3, R3, 0x1, -R12 ;  /* 0x000000010303c824 */ /* 0x000fe200078e0a0c */
[C---:B------:R-:W-:Y:S01]  /*13a60*/  ISETP.GT.U32.AND P4, PT, R12.reuse, R15, PT ;  /* 0x0000000f0c00720c */ /* 0x040fe20003f84070 */
[----:B------:R-:W-:Y:S02]  /*13a70*/  IMAD R17, R12, R6, R17 ;  /* 0x000000060c117224 */ /* 0x000fe400078e0211 */
[----:B------:R-:W-:Y:S02]  /*13a80*/  IMAD.MOV R8, RZ, RZ, -R8 ;  /* 0x000000ffff087224 */ /* 0x000fe400078e0a08 */
[----:B------:R-:W-:Y:S02]  /*13a90*/  IMAD.MOV.U32 R11, RZ, RZ, R3 ;  /* 0x000000ffff0b7224 */ /* 0x000fe400078e0003 */
[----:B------:R-:W-:-:S04]  /*13aa0*/  IMAD.HI.U32 R7, R0, R10, RZ ;  /* 0x0000000a00077227 */ /* 0x000fc800078e00ff */
[C---:B------:R-:W-:Y:S02]  /*13ab0*/  IMAD R16, R12.reuse, R8, R16 ;  /* 0x000000080c107224 */ /* 0x040fe400078e0210 */
[----:B------:R-:W-:Y:S01]  /*13ac0*/  @!P6 IMAD.MOV R11, RZ, RZ, -R11 ;  /* 0x000000ffff0be224 */ /* 0x000fe200078e0a0b */
[C---:B------:R-:W-:Y:S01]  /*13ad0*/  ISETP.GT.U32.AND P6, PT, R12.reuse, R17, PT ;  /* 0x000000110c00720c */ /* 0x040fe20003fc4070 */
[----:B------:R-:W-:Y:S02]  /*13ae0*/  IMAD.MOV R7, RZ, RZ, -R7 ;  /* 0x000000ffff077224 */ /* 0x000fe400078e0a07 */
[----:B------:R-:W-:Y:S01]  /*13af0*/  @!P2 IMAD.IADD R19, R19, 0x1, -R12 ;  /* 0x000000011313a824 */ /* 0x000fe200078e0a0c */
[C---:B------:R-:W-:Y:S01]  /*13b00*/  ISETP.GT.U32.AND P2, PT, R12.reuse, R16, PT ;  /* 0x000000100c00720c */ /* 0x040fe20003f44070 */
[----:B------:R-:W-:Y:S01]  /*13b10*/  VIADD R9, R23, 0x90 ;  /* 0x0000009017097836 */ /* 0x000fe20000000000 */
[----:B------:R0:W-:Y:S01]  /*13b20*/  STL [R1+0x258], R11 ;  /* 0x0002580b01007387 */ /* 0x0001e20000100800 */
[----:B------:R-:W-:-:S02]  /*13b30*/  IMAD R10, R12, R7, R10 ;  /* 0x000000070c0a7224 */ /* 0x000fc400078e020a */
[--C-:B------:R-:W-:Y:S01]  /*13b40*/  @!P4 IMAD.IADD R15, R15, 0x1, -R12.reuse ;  /* 0x000000010f0fc824 */ /* 0x100fe200078e0a0c */
[----:B-1----:R-:W-:Y:S01]  /*13b50*/  IABS R5, R9 ;  /* 0x0000000900057213 */ /* 0x002fe20000000000 */
[----:B------:R-:W-:Y:S01]  /*13b60*/  VIADD R7, R23, 0x8f ;  /* 0x0000008f17077836 */ /* 0x000fe20000000000 */
[C---:B------:R-:W-:Y:S01]  /*13b70*/  ISETP.GT.U32.AND P4, PT, R12.reuse, R10, PT ;  /* 0x0000000a0c00720c */ /* 0x040fe20003f84070 */
[----:B------:R-:W-:Y:S01]  /*13b80*/  @!P6 IMAD.IADD R17, R17, 0x1, -R12 ;  /* 0x000000011111e824 */ /* 0x000fe200078e0a0c */
[----:B------:R-:W-:Y:S01]  /*13b90*/  ISETP.GT.U32.AND P6, PT, R12, R15, PT ;  /* 0x0000000f0c00720c */ /* 0x000fe20003fc4070 */
[----:B------:R-:W-:Y:S01]  /*13ba0*/  IMAD.HI.U32 R6, R0, R5, RZ ;  /* 0x0000000500067227 */ /* 0x000fe200078e00ff */
[----:B------:R-:W-:-:S03]  /*13bb0*/  IABS R18, R7 ;  /* 0x0000000700127213 */ /* 0x000fc60000000000 */
[----:B------:R-:W-:Y:S01]  /*13bc0*/  @!P2 IMAD.IADD R16, R16, 0x1, -R12 ;  /* 0x000000011010a824 */ /* 0x000fe200078e0a0c */
[C---:B------:R-:W-:Y:S01]  /*13bd0*/  ISETP.GT.U32.AND P2, PT, R12.reuse, R17, PT ;  /* 0x000000110c00720c */ /* 0x040fe20003f44070 */
[----:B------:R-:W-:Y:S02]  /*13be0*/  IMAD.MOV R6, RZ, RZ, -R6 ;  /* 0x000000ffff067224 */ /* 0x000fe400078e0a06 */
[----:B0-----:R-:W-:Y:S02]  /*13bf0*/  IMAD.MOV.U32 R11, RZ, RZ, R19 ;  /* 0x000000ffff0b7224 */ /* 0x001fe400078e0013 */
[----:B------:R-:W-:Y:S02]  /*13c00*/  IMAD R5, R12, R6, R5 ;  /* 0x000000060c057224 */ /* 0x000fe400078e0205 */
[----:B------:R-:W-:Y:S01]  /*13c10*/  @!P4 IMAD.IADD R10, R10, 0x1, -R12 ;  /* 0x000000010a0ac824 */ /* 0x000fe200078e0a0c */
[----:B------:R-:W-:Y:S01]  /*13c20*/  ISETP.GT.U32.AND P4, PT, R12, R16, PT ;  /* 0x000000100c00720c */ /* 0x000fe20003f84070 */
[----:B------:R-:W-:-:S04]  /*13c30*/  IMAD.HI.U32 R19, R0, R18, RZ ;  /* 0x0000001200137227 */ /* 0x000fc800078e00ff */
[--C-:B------:R-:W-:Y:S01]  /*13c40*/  @!P6 IMAD.IADD R15, R15, 0x1, -R12.reuse ;  /* 0x000000010f0fe824 */ /* 0x100fe200078e0a0c */
[----:B------:R-:W-:Y:S01]  /*13c50*/  ISETP.GT.U32.AND P6, PT, R12, R5, PT ;  /* 0x000000050c00720c */ /* 0x000fe20003fc4070 */
[----:B------:R-:W-:Y:S02]  /*13c60*/  IMAD.MOV R19, RZ, RZ, -R19 ;  /* 0x000000ffff137224 */ /* 0x000fe400078e0a13 */
[----:B------:R-:W-:Y:S01]  /*13c70*/  @!P2 IMAD.IADD R17, R17, 0x1, -R12 ;  /* 0x000000011111a824 */ /* 0x000fe200078e0a0c */
[----:B------:R-:W-:Y:S01]  /*13c80*/  ISETP.GE.AND P2, PT, R4, RZ, PT ;  /* 0x000000ff0400720c */ /* 0x000fe20003f46270 */
[C---:B------:R-:W-:Y:S02]  /*13c90*/  VIADD R13, R23.reuse, 0x8d ;  /* 0x0000008d170d7836 */ /* 0x040fe40000000000 */
[----:B------:R-:W-:Y:S01]  /*13ca0*/  @!P5 IMAD.MOV R11, RZ, RZ, -R11 ;  /* 0x000000ffff0bd224 */ /* 0x000fe200078e0a0b */
[C---:B------:R-:W-:Y:S01]  /*13cb0*/  ISETP.GT.U32.AND P5, PT, R12.reuse, R10, PT ;  /* 0x0000000a0c00720c */ /* 0x040fe20003fa4070 */
[----:B------:R-:W-:Y:S01]  /*13cc0*/  IMAD R4, R12, R19, R18 ;  /* 0x000000130c047224 */ /* 0x000fe200078e0212 */
[----:B------:R-:W-:Y:S01]  /*13cd0*/  IABS R14, R13 ;  /* 0x0000000d000e7213 */ /* 0x000fe20000000000 */
[C---:B------:R-:W-:Y:S01]  /*13ce0*/  VIADD R8, R23.reuse, 0x8e ;  /* 0x0000008e17087836 */ /* 0x040fe20000000000 */
[----:B------:R0:W-:Y:S01]  /*13cf0*/  STL [R1+0x250], R11 ;  /* 0x0002500b01007387 */ /* 0x0001e20000100800 */
[----:B------:R-:W-:-:S02]  /*13d00*/  VIADD R3, R23, 0x8c ;  /* 0x0000008c17037836 */ /* 0x000fc40000000000 */
[--C-:B------:R-:W-:Y:S01]  /*13d10*/  @!P4 IMAD.IADD R16, R16, 0x1, -R12.reuse ;  /* 0x000000011010c824 */ /* 0x100fe200078e0a0c */
[----:B------:R-:W-:Y:S01]  /*13d20*/  ISETP.GT.U32.AND P4, PT, R12, R4, PT ;  /* 0x000000040c00720c */ /* 0x000fe20003f84070 */
[----:B------:R-:W-:Y:S01]  /*13d30*/  @!P6 IMAD.IADD R5, R5, 0x1, -R12 ;  /* 0x000000010505e824 */ /* 0x000fe200078e0a0c */
[----:B------:R-:W-:Y:S01]  /*13d40*/  IABS R20, R8 ;  /* 0x0000000800147213 */ /* 0x000fe20000000000 */
[----:B------:R-:W-:Y:S01]  /*13d50*/  IMAD.MOV.U32 R24, RZ, RZ, R15 ;  /* 0x000000ffff187224 */ /* 0x000fe200078e000f */
[----:B------:R-:W-:Y:S01]  /*13d60*/  IABS R6, R3 ;  /* 0x0000000300067213 */ /* 0x000fe20000000000 */
[----:B------:R-:W-:Y:S01]  /*13d70*/  IMAD.HI.U32 R19, R0, R14, RZ ;  /* 0x0000000e00137227 */ /* 0x000fe200078e00ff */
[----:B------:R-:W-:-:S03]  /*13d80*/  ISETP.GE.AND P6, PT, R9, RZ, PT ;  /* 0x000000ff0900720c */ /* 0x000fc60003fc6270 */
[----:B------:R-:W-:-:S04]  /*13d90*/  IMAD.HI.U32 R22, R0, R20, RZ ;  /* 0x0000001400167227 */ /* 0x000fc800078e00ff */
[----:B------:R-:W-:Y:S01]  /*13da0*/  @!P3 IMAD.MOV R24, RZ, RZ, -R24 ;  /* 0x000000ffff18b224 */ /* 0x000fe200078e0a18 */
[----:B------:R-:W-:Y:S01]  /*13db0*/  ISETP.GT.U32.AND P3, PT, R12, R5, PT ;  /* 0x000000050c00720c */ /* 0x000fe20003f64070 */
[----:B------:R-:W-:-:S03]  /*13dc0*/  IMAD.HI.U32 R18, R0, R6, RZ ;  /* 0x0000000600127227 */ /* 0x000fc600078e00ff */
[----:B------:R-:W-:Y:S01]  /*13dd0*/  STL [R1+0x220], R24 ;  /* 0x0002201801007387 */ /* 0x000fe20000100800 */
[----:B------:R-:W-:Y:S01]  /*13de0*/  @!P5 IMAD.IADD R10, R10, 0x1, -R12 ;  /* 0x000000010a0ad824 */ /* 0x000fe200078e0a0c */
[----:B------:R-:W-:Y:S01]  /*13df0*/  ISETP.GE.AND P5, PT, R21, RZ, PT ;  /* 0x000000ff1500720c */ /* 0x000fe20003fa6270 */
[----:B------:R-:W-:Y:S02]  /*13e00*/  IMAD.MOV R19, RZ, RZ, -R19 ;  /* 0x000000ffff137224 */ /* 0x000fe400078e0a13 */
[----:B0-----:R-:W-:Y:S02]  /*13e10*/  IMAD.MOV.U32 R11, RZ, RZ, R17 ;  /* 0x000000ffff0b7224 */ /* 0x001fe400078e0011 */
[----:B------:R-:W-:Y:S02]  /*13e20*/  IMAD.MOV R21, RZ, RZ, -R22 ;  /* 0x000000ffff157224 */ /* 0x000fe400078e0a16 */
[----:B------:R-:W-:Y:S02]  /*13e30*/  IMAD.MOV R18, RZ, RZ, -R18 ;  /* 0x000000ffff127224 */ /* 0x000fe400078e0a12 */
[----:B------:R-:W-:-:S02]  /*13e40*/  IMAD R14, R12, R19, R14 ;  /* 0x000000130c0e7224 */ /* 0x000fc400078e020e */
[----:B------:R-:W-:Y:S02]  /*13e50*/  @!P4 IMAD.IADD R4, R4, 0x1, -R12 ;  /* 0x000000010404c824 */ /* 0x000fe400078e0a0c */
[----:B------:R-:W-:Y:S02]  /*13e60*/  @!P1 IMAD.MOV R11, RZ, RZ, -R11 ;  /* 0x000000ffff0b9224 */ /* 0x000fe400078e0a0b */
[C---:B------:R-:W-:Y:S01]  /*13e70*/  IMAD R9, R12.reuse, R21, R20 ;  /* 0x000000150c097224 */ /* 0x040fe200078e0214 */
[C---:B------:R-:W-:Y:S01]  /*13e80*/  ISETP.GT.U32.AND P4, PT, R12.reuse, R4, PT ;  /* 0x000000040c00720c */ /* 0x040fe20003f84070 */
[C---:B------:R-:W-:Y:S01]  /*13e90*/  IMAD R6, R12.reuse, R18, R6 ;  /* 0x000000120c067224 */ /* 0x040fe200078e0206 */
[----:B------:R0:W-:Y:S01]  /*13ea0*/  STL [R1+0x21c], R11 ;  /* 0x00021c0b01007387 */ /* 0x0001e20000100800 */
[----:B------:R-:W-:Y:S01]  /*13eb0*/  @!P2 IMAD.MOV R16, RZ, RZ, -R16 ;  /* 0x000000ffff10a224 */ /* 0x000fe200078e0a10 */
[C---:B------:R-:W-:Y:S01]  /*13ec0*/  ISETP.GT.U32.AND P2, PT, R12.reuse, R14, PT ;  /* 0x0000000e0c00720c */ /* 0x040fe20003f44070 */
[----:B------:R-:W-:Y:S01]  /*13ed0*/  @!P3 IMAD.IADD R5, R5, 0x1, -R12 ;  /* 0x000000010505b824 */ /* 0x000fe200078e0a0c */
[C---:B------:R-:W-:Y:S01]  /*13ee0*/  ISETP.GT.U32.AND P1, PT, R12.reuse, R9, PT ;  /* 0x000000090c00720c */ /* 0x040fe20003f24070 */
[C---:B------:R-:W-:Y:S01]  /*13ef0*/  VIADD R15, R23.reuse, 0x8b ;  /* 0x0000008b170f7836 */ /* 0x040fe20000000000 */
[----:B------:R-:W-:Y:S01]  /*13f00*/  ISETP.GT.U32.AND P3, PT, R12, R6, PT ;  /* 0x000000060c00720c */ /* 0x000fe20003f64070 */
[----:B------:R1:W-:Y:S01]  /*13f10*/  STL [R1+0x218], R16 ;  /* 0x0002181001007387 */ /* 0x0003e20000100800 */
[----:B------:R-:W-:-:S02]  /*13f20*/  VIADD R17, R23, 0x86 ;  /* 0x0000008617117836 */ /* 0x000fc40000000000 */
[----:B0-----:R-:W-:Y:S02]  /*13f30*/  IMAD.MOV.U32 R11, RZ, RZ, R10 ;  /* 0x000000ffff0b7224 */ /* 0x001fe400078e000a */
[----:B------:R-:W-:Y:S02]  /*13f40*/  VIADD R10, R23, 0x8a ;  /* 0x0000008a170a7836 */ /* 0x000fe40000000000 */
[----:B------:R-:W-:Y:S01]  /*13f50*/  @!P5 IMAD.MOV R11, RZ, RZ, -R11 ;  /* 0x000000ffff0bd224 */ /* 0x000fe200078e0a0b */
[----:B------:R-:W-:Y:S01]  /*13f60*/  ISETP.GE.AND P5, PT, R7, RZ, PT ;  /* 0x000000ff0700720c */ /* 0x000fe20003fa6270 */
[--C-:B------:R-:W-:Y:S01]  /*13f70*/  @!P4 IMAD.IADD R4, R4, 0x1, -R12.reuse ;  /* 0x000000010404c824 */ /* 0x100fe200078e0a0c */
[----:B-1----:R-:W-:Y:S01]  /*13f80*/  IABS R16, R10 ;  /* 0x0000000a00107213 */ /* 0x002fe20000000000 */
[--C-:B------:R-:W-:Y:S01]  /*13f90*/  @!P2 IMAD.IADD R14, R14, 0x1, -R12.reuse ;  /* 0x000000010e0ea824 */ /* 0x100fe200078e0a0c */
[----:B------:R0:W-:Y:S01]  /*13fa0*/  STL [R1+0x214], R11 ;  /* 0x0002140b01007387 */ /* 0x0001e20000100800 */
[----:B------:R-:W-:Y:S01]  /*13fb0*/  ISETP.GE.AND P4, PT, R8, RZ, PT ;  /* 0x000000ff0800720c */ /* 0x000fe20003f86270 */
[----:B------:R-:W-:Y:S01]  /*13fc0*/  @!P1 IMAD.IADD R9, R9, 0x1, -R12 ;  /* 0x0000000109099824 */ /* 0x000fe200078e0a0c */
[----:B------:R-:W-:Y:S01]  /*13fd0*/  IABS R7, R15 ;  /* 0x0000000f00077213 */ /* 0x000fe20000000000 */
[----:B------:R-:W-:Y:S01]  /*13fe0*/  IMAD.MOV.U32 R8, RZ, RZ, R16 ;  /* 0x000000ffff087224 */ /* 0x000fe200078e0010 */
[----:B------:R-:W-:Y:S01]  /*13ff0*/  ISETP.GE.AND P1, PT, R13, RZ, PT ;  /* 0x000000ff0d00720c */ /* 0x000fe20003f26270 */
[----:B------:R-:W-:Y:S01]  /*14000*/  @!P3 IMAD.IADD R6, R6, 0x1, -R12 ;  /* 0x000000010606b824 */ /* 0x000fe200078e0a0c */
[----:B------:R-:W-:Y:S01]  /*14010*/  ISETP.GT.U32.AND P3, PT, R12, R14, PT ;  /* 0x0000000e0c00720c */ /* 0x000fe20003f64070 */
[----:B------:R-:W-:Y:S01]  /*14020*/  IMAD.HI.U32 R13, R0, R7, RZ ;  /* 0x00000007000d7227 */ /* 0x000fe200078e00ff */
[----:B------:R-:W-:-:S03]  /*14030*/  ISETP.GT.U32.AND P2, PT, R12, R9, PT ;  /* 0x000000090c00720c */ /* 0x000fc60003f44070 */
[----:B0-----:R-:W-:Y:S02]  /*14040*/  IMAD.MOV.U32 R11, RZ, RZ, R5 ;  /* 0x000000ffff0b7224 */ /* 0x001fe400078e0005 */
[----:B------:R-:W-:-:S04]  /*14050*/  IMAD.HI.U32 R5, R0, R8, RZ ;  /* 0x0000000800057227 */ /* 0x000fc800078e00ff */
[----:B------:R-:W-:Y:S01]  /*14060*/  @!P6 IMAD.MOV R11, RZ, RZ, -R11 ;  /* 0x000000ffff0be224 */ /* 0x000fe200078e0a0b */
[----:B------:R-:W-:Y:S01]  /*14070*/  ISETP.GT.U32.AND P6, PT, R12, R6, PT ;  /* 0x000000060c00720c */ /* 0x000fe20003fc4070 */
[----:B------:R-:W-:Y:S02]  /*14080*/  IMAD.MOV R5, RZ, RZ, -R5 ;  /* 0x000000ffff057224 */ /* 0x000fe400078e0a05 */
[----:B------:R-:W-:Y:S01]  /*14090*/  IMAD.MOV R13, RZ, RZ, -R13 ;  /* 0x000000ffff0d7224 */ /* 0x000fe200078e0a0d */
[----:B------:R0:W-:Y:S01]  /*140a0*/  STL [R1+0x210], R11 ;  /* 0x0002100b01007387 */ /* 0x0001e20000100800 */
[--C-:B------:R-:W-:Y:S02]  /*140b0*/  @!P3 IMAD.IADD R14, R14, 0x1, -R12.reuse ;  /* 0x000000010e0eb824 */ /* 0x100fe400078e0a0c */
[----:B------:R-:W-:Y:S02]  /*140c0*/  @!P2 IMAD.IADD R9, R9, 0x1, -R12 ;  /* 0x000000010909a824 */ /* 0x000fe400078e0a0c */
[----:B------:R-:W-:-:S02]  /*140d0*/  VIADD R18, R23, 0x85 ;  /* 0x0000008517127836 */ /* 0x000fc40000000000 */
[----:B------:R-:W-:Y:S02]  /*140e0*/  IMAD.MOV.U32 R16, RZ, RZ, R9 ;  /* 0x000000ffff107224 */ /* 0x000fe400078e0009 */
[----:B------:R-:W-:Y:S01]  /*140f0*/  @!P6 IMAD.IADD R6, R6, 0x1, -R12 ;  /* 0x000000010606e824 */ /* 0x000fe200078e0a0c */
[----:B------:R-:W-:Y:S01]  /*14100*/  ISETP.GE.AND P6, PT, R15, RZ, PT ;  /* 0x000000ff0f00720c */ /* 0x000fe20003fc6270 */
[----:B0-----:R-:W-:Y:S01]  /*14110*/  IMAD.MOV.U32 R11, RZ, RZ, R4 ;  /* 0x000000ffff0b7224 */ /* 0x001fe200078e0004 */
[----:B------:R-:W-:Y:S01]  /*14120*/  IABS R19, R18 ;  /* 0x0000001200137213 */ /* 0x000fe20000000000 */
[C---:B------:R-:W-:Y:S02]  /*14130*/  IMAD R4, R12.reuse, R13, R7 ;  /* 0x0000000d0c047224 */ /* 0x040fe400078e0207 */
[----:B------:R-:W-:Y:S01]  /*14140*/  @!P5 IMAD.MOV R11, RZ, RZ, -R11 ;  /* 0x000000ffff0bd224 */ /* 0x000fe200078e0a0b */
[----:B------:R-:W-:Y:S01]  /*14150*/  ISETP.GE.AND P5, PT, R3, RZ, PT ;  /* 0x000000ff0300720c */ /* 0x000fe20003fa6270 */
[C---:B------:R-:W-:Y:S01]  /*14160*/  IMAD R3, R12.reuse, R5, R8 ;  /* 0x000000050c037224 */ /* 0x040fe200078e0208 */
[C---:B------:R-:W-:Y:S01]  /*14170*/  ISETP.GT.U32.AND P2, PT, R12.reuse, R4, PT ;  /* 0x000000040c00720c */ /* 0x040fe20003f44070 */
[C---:B------:R-:W-:Y:S01]  /*14180*/  VIADD R7, R23.reuse, 0x89 ;  /* 0x0000008917077836 */ /* 0x040fe20000000000 */
[----:B------:R0:W-:Y:S01]  /*14190*/  STL [R1+0x20c], R11 ;  /* 0x00020c0b01007387 */ /* 0x0001e20000100800 */
[C---:B------:R-:W-:Y:S01]  /*141a0*/  VIADD R8, R23.reuse, 0x88 ;  /* 0x0000008817087836 */ /* 0x040fe20000000000 */
[----:B------:R-:W-:Y:S01]  /*141b0*/  ISETP.GT.U32.AND P3, PT, R12, R3, PT ;  /* 0x000000030c00720c */ /* 0x000fe20003f64070 */
[----:B------:R-:W-:Y:S01]  /*141c0*/  @!P4 IMAD.MOV R16, RZ, RZ, -R16 ;  /* 0x000000ffff10c224 */ /* 0x000fe200078e0a10 */
[----:B------:R-:W-:Y:S01]  /*141d0*/  IABS R13, R7 ;  /* 0x00000007000d7213 */ /* 0x000fe20000000000 */
[C---:B------:R-:W-:Y:S01]  /*141e0*/  VIADD R5, R23.reuse, 0x87 ;  /* 0x0000008717057836 */ /* 0x040fe20000000000 */
[----:B------:R-:W-:Y:S01]  /*141f0*/  IABS R15, R8 ;  /* 0x00000008000f7213 */ /* 0x000fe20000000000 */
[----:B------:R-:W-:Y:S01]  /*14200*/  VIADD R27, R23, 0x7c ;  /* 0x0000007c171b7836 */ /* 0x000fe20000000000 */
[----:B------:R-:W-:Y:S01]  /*14210*/  STL [R1+0x230], R16 ;  /* 0x0002301001007387 */ /* 0x000fe20000100800 */
[----:B------:R-:W-:Y:S01]  /*14220*/  IMAD.HI.U32 R9, R0, R13, RZ ;  /* 0x0000000d00097227 */ /* 0x000fe200078e00ff */
[----:B------:R-:W-:-:S02]  /*14230*/  IABS R20, R5 ;  /* 0x0000000500147213 */ /* 0x000fc40000000000 */
[----:B------:R-:W-:Y:S01]  /*14240*/  ISETP.GE.AND P4, PT, R7, RZ, PT ;  /* 0x000000ff0700720c */ /* 0x000fe20003f86270 */
[----:B0-----:R-:W-:Y:S02]  /*14250*/  IMAD.MOV.U32 R11, RZ, RZ, R14 ;  /* 0x000000ffff0b7224 */ /* 0x001fe400078e000e */
[--C-:B------:R-:W-:Y:S02]  /*14260*/  @!P3 IMAD.IADD R3, R3, 0x1, -R12.reuse ;  /* 0x000000010303b824 */ /* 0x100fe400078e0a0c */
[----:B------:R-:W-:Y:S01]  /*14270*/  @!P2 IMAD.IADD R4, R4, 0x1, -R12 ;  /* 0x000000010404a824 */ /* 0x000fe200078e0a0c */
[----:B------:R-:W-:Y:S01]  /*14280*/  ISETP.GE.AND P2, PT, R10, RZ, PT ;  /* 0x000000ff0a00720c */ /* 0x000fe20003f46270 */
[----:B------:R-:W-:Y:S01]  /*14290*/  @!P1 IMAD.MOV R11, RZ, RZ, -R11 ;  /* 0x000000ffff0b9224 */ /* 0x000fe200078e0a0b */
[C---:B------:R-:W-:Y:S01]  /*142a0*/  ISETP.GT.U32.AND P1, PT, R12.reuse, R3, PT ;  /* 0x000000030c00720c */ /* 0x040fe20003f24070 */
[----:B------:R-:W-:Y:S01]  /*142b0*/  IMAD.MOV R9, RZ, RZ, -R9 ;  /* 0x000000ffff097224 */ /* 0x000fe200078e0a09 */
[C---:B------:R-:W-:Y:S01]  /*142c0*/  ISETP.GT.U32.AND P3, PT, R12.reuse, R4, PT ;  /* 0x000000040c00720c */ /* 0x040fe20003f64070 */
[----:B------:R-:W-:Y:S01]  /*142d0*/  IMAD.MOV.U32 R10, RZ, RZ, R15 ;  /* 0x000000ffff0a7224 */ /* 0x000fe200078e000f */
[----:B------:R0:W-:Y:S01]  /*142e0*/  STL [R1+0x234], R11 ;  /* 0x0002340b01007387 */ /* 0x0001e20000100800 */
[----:B------:R-:W-:-:S02]  /*142f0*/  IMAD R13, R12, R9, R13 ;  /* 0x000000090c0d7224 */ /* 0x000fc400078e020d */
[----:B------:R-:W-:-:S04]  /*14300*/  IMAD.HI.U32 R7, R0, R20, RZ ;  /* 0x0000001400077227 */ /* 0x000fc800078e00ff */
[----:B------:R-:W-:Y:S02]  /*14310*/  IMAD.MOV R7, RZ, RZ, -R7 ;  /* 0x000000ffff077224 */ /* 0x000fe400078e0a07 */
[----:B------:R-:W-:Y:S01]  /*14320*/  @!P1 IMAD.IADD R3, R3, 0x1, -R12 ;  /* 0x0000000103039824 */ /* 0x000fe200078e0a0c */
[----:B------:R-:W-:Y:S01]  /*14330*/  ISETP.GT.U32.AND P1, PT, R12, R13, PT ;  /* 0x0000000d0c00720c */ /* 0x000fe20003f24070 */
[----:B0-----:R-:W-:Y:S02]  /*14340*/  IMAD.MOV.U32 R11, RZ, RZ, R6 ;  /* 0x000000ffff0b7224 */ /* 0x001fe400078e0006 */
        /* <DEDUP_REMOVED lines=8> */
[----:B------:R-:W-:Y:S01]  /*143d0*/  @!P6 IMAD.MOV R14, RZ, RZ, -R14 ;  /* 0x000000ffff0ee224 */ /* 0x000fe200078e0a0e */
[C---:B------:R-:W-:Y:S01]  /*143e0*/  ISETP.GT.U32.AND P6, PT, R12.reuse, R10, PT ;  /* 0x0000000a0c00720c */ /* 0x040fe20003fc4070 */
[----:B------:R-:W-:Y:S01]  /*143f0*/  @!P1 IMAD.IADD R13, R13, 0x1, -R12 ;  /* 0x000000010d0d9824 */ /* 0x000fe200078e0a0c */
[----:B------:R0:W-:Y:S01]  /*14400*/  STL [R1+0x238], R11 ;  /* 0x0002380b01007387 */ /* 0x0001e20000100800 */
[----:B------:R-:W-:-:S02]  /*14410*/  IMAD R20, R12, R7, R20 ;  /* 0x000000070c147224 */ /* 0x000fc400078e0214 */
[----:B------:R-:W-:Y:S01]  /*14420*/  IMAD.HI.U32 R4, R0, R19, RZ ;  /* 0x0000001300047227 */ /* 0x000fe200078e00ff */
[----:B------:R-:W-:Y:S01]  /*14430*/  ISETP.GT.U32.AND P1, PT, R12, R13, PT ;  /* 0x0000000d0c00720c */ /* 0x000fe20003f24070 */
[----:B------:R1:W-:Y:S02]  /*14440*/  STL [R1+0x23c], R14 ;  /* 0x00023c0e01007387 */ /* 0x0003e40000100800 */
[----:B------:R-:W-:Y:S02]  /*14450*/  IMAD.MOV R4, RZ, RZ, -R4 ;  /* 0x000000ffff047224 */ /* 0x000fe400078e0a04 */
[----:B------:R-:W-:Y:S02]  /*14460*/  VIADD R5, R23, 0x84 ;  /* 0x0000008417057836 */ /* 0x000fe40000000000 */
[----:B0-----:R-:W-:Y:S02]  /*14470*/  IMAD.MOV.U32 R11, RZ, RZ, R3 ;  /* 0x000000ffff0b7224 */ /* 0x001fe400078e0003 */
[----:B------:R-:W-:-:S02]  /*14480*/  @!P6 IMAD.IADD R10, R10, 0x1, -R12 ;  /* 0x000000010a0ae824 */ /* 0x000fc400078e0a0c */
[----:B------:R-:W-:Y:S01]  /*14490*/  @!P2 IMAD.MOV R11, RZ, RZ, -R11 ;  /* 0x000000ffff0ba224 */ /* 0x000fe200078e0a0b */
[----:B------:R-:W-:Y:S01]  /*144a0*/  ISETP.GE.AND P2, PT, R17, RZ, PT ;  /* 0x000000ff1100720c */ /* 0x000fe20003f46270 */
[----:B------:R-:W-:Y:S01]  /*144b0*/  @!P1 IMAD.IADD R13, R13, 0x1, -R12 ;  /* 0x000000010d0d9824 */ /* 0x000fe200078e0a0c */
[----:B------:R-:W-:Y:S01]  /*144c0*/  IABS R17, R17 ;  /* 0x0000001100117213 */ /* 0x000fe20000000000 */
[----:B------:R-:W-:Y:S01]  /*144d0*/  VIADD R3, R23, 0x83 ;  /* 0x0000008317037836 */ /* 0x000fe20000000000 */
[C---:B------:R-:W-:Y:S01]  /*144e0*/  ISETP.GT.U32.AND P6, PT, R12.reuse, R10, PT ;  /* 0x0000000a0c00720c */ /* 0x040fe20003fc4070 */
[C---:B------:R-:W-:Y:S01]  /*144f0*/  IMAD R19, R12.reuse, R4, R19 ;  /* 0x000000040c137224 */ /* 0x040fe200078e0213 */
[----:B------:R-:W-:Y:S01]  /*14500*/  ISETP.GT.U32.AND P1, PT, R12, R20, PT ;  /* 0x000000140c00720c */ /* 0x000fe20003f24070 */
[----:B------:R-:W-:Y:S01]  /*14510*/  IMAD.HI.U32 R6, R0, R17, RZ ;  /* 0x0000001100067227 */ /* 0x000fe200078e00ff */
[----:B------:R-:W-:Y:S01]  /*14520*/  IABS R9, R3 ;  /* 0x0000000300097213 */ /* 0x000fe20000000000 */
[----:B------:R0:W-:Y:S01]  /*14530*/  STL [R1+0x240], R11 ;  /* 0x0002400b01007387 */ /* 0x0001e20000100800 */
[----:B-1----:R-:W-:Y:S01]  /*14540*/  IABS R14, R5 ;  /* 0x00000005000e7213 */ /* 0x002fe20000000000 */
[----:B------:R-:W-:-:S02]  /*14550*/  IMAD.MOV R6, RZ, RZ, -R6 ;  /* 0x000000ffff067224 */ /* 0x000fc400078e0a06 */
[----:B------:R-:W-:Y:S02]  /*14560*/  VIADD R16, R23, 0x82 ;  /* 0x0000008217107836 */ /* 0x000fe40000000000 */
[----:B------:R-:W-:Y:S02]  /*14570*/  IMAD R17, R12, R6, R17 ;  /* 0x000000060c117224 */ /* 0x000fe400078e0211 */
[--C-:B------:R-:W-:Y:S01]  /*14580*/  @!P6 IMAD.IADD R10, R10, 0x1, -R12.reuse ;  /* 0x000000010a0ae824 */ /* 0x100fe200078e0a0c */
[----:B------:R-:W-:Y:S01]  /*14590*/  IABS R8, R16 ;  /* 0x0000001000087213 */ /* 0x000fe20000000000 */
[----:B------:R-:W-:Y:S01]  /*145a0*/  @!P1 IMAD.IADD R20, R20, 0x1, -R12 ;  /* 0x0000000114149824 */ /* 0x000fe200078e0a0c */
[----:B------:R-:W-:Y:S01]  /*145b0*/  ISETP.GT.U32.AND P6, PT, R12, R17, PT ;  /* 0x000000110c00720c */ /* 0x000fe20003fc4070 */
[----:B------:R-:W-:Y:S01]  /*145c0*/  IMAD.HI.U32 R6, R0, R9, RZ ;  /* 0x0000000900067227 */ /* 0x000fe200078e00ff */
[----:B------:R-:W-:-:S03]  /*145d0*/  ISETP.GT.U32.AND P1, PT, R12, R19, PT ;  /* 0x000000130c00720c */ /* 0x000fc60003f24070 */
[----:B------:R-:W-:Y:S02]  /*145e0*/  IMAD.MOV R6, RZ, RZ, -R6 ;  /* 0x000000ffff067224 */ /* 0x000fe400078e0a06 */
[----:B------:R-:W-:Y:S02]  /*145f0*/  VIADD R15, R23, 0x81 ;  /* 0x00000081170f7836 */ /* 0x000fe40000000000 */
[C---:B------:R-:W-:Y:S02]  /*14600*/  IMAD R9, R12.reuse, R6, R9 ;  /* 0x000000060c097224 */ /* 0x040fe400078e0209 */
[----:B0-----:R-:W-:Y:S01]  /*14610*/  IMAD.MOV.U32 R11, RZ, RZ, R13 ;  /* 0x000000ffff0b7224 */ /* 0x001fe200078e000d */
[----:B------:R-:W-:Y:S01]  /*14620*/  IABS R6, R15 ;  /* 0x0000000f00067213 */ /* 0x000fe20000000000 */
[--C-:B------:R-:W-:Y:S01]  /*14630*/  @!P6 IMAD.IADD R17, R17, 0x1, -R12.reuse ;  /* 0x000000011111e824 */ /* 0x100fe200078e0a0c */
[----:B------:R-:W-:Y:S01]  /*14640*/  ISETP.GT.U32.AND P6, PT, R12, R20, PT ;  /* 0x000000140c00720c */ /* 0x000fe20003fc4070 */
[----:B------:R-:W-:-:S02]  /*14650*/  @!P1 IMAD.IADD R19, R19, 0x1, -R12 ;  /* 0x0000000113139824 */ /* 0x000fc400078e0a0c */
[----:B------:R-:W-:Y:S01]  /*14660*/  IMAD.HI.U32 R7, R0, R14, RZ ;  /* 0x0000000e00077227 */ /* 0x000fe200078e00ff */
[----:B------:R-:W-:-:S03]  /*14670*/  ISETP.GT.U32.AND P1, PT, R12, R17, PT ;  /* 0x000000110c00720c */ /* 0x000fc60003f24070 */
[----:B------:R-:W-:Y:S01]  /*14680*/  @!P4 IMAD.MOV R11, RZ, RZ, -R11 ;  /* 0x000000ffff0bc224 */ /* 0x000fe200078e0a0b */
[----:B------:R-:W-:Y:S01]  /*14690*/  ISETP.GT.U32.AND P4, PT, R12, R19, PT ;  /* 0x000000130c00720c */ /* 0x000fe20003f84070 */
[----:B------:R-:W-:-:S03]  /*146a0*/  IMAD.HI.U32 R4, R0, R8, RZ ;  /* 0x0000000800047227 */ /* 0x000fc600078e00ff */
[----:B------:R-:W-:Y:S01]  /*146b0*/  STL [R1+0x208], R11 ;  /* 0x0002080b01007387 */ /* 0x000fe20000100800 */
[----:B------:R-:W-:Y:S02]  /*146c0*/  IMAD.MOV R7, RZ, RZ, -R7 ;  /* 0x000000ffff077224 */ /* 0x000fe400078e0a07 */
[----:B------:R-:W-:-:S04]  /*146d0*/  IMAD.HI.U32 R22, R0, R6, RZ ;  /* 0x0000000600167227 */ /* 0x000fc800078e00ff */
[----:B------:R-:W-:Y:S02]  /*146e0*/  IMAD.MOV R4, RZ, RZ, -R4 ;  /* 0x000000ffff047224 */ /* 0x000fe400078e0a04 */
[----:B------:R-:W-:Y:S02]  /*146f0*/  IMAD R14, R12, R7, R14 ;  /* 0x000000070c0e7224 */ /* 0x000fe400078e020e */
[----:B------:R-:W-:Y:S02]  /*14700*/  IMAD.MOV R22, RZ, RZ, -R22 ;  /* 0x000000ffff167224 */ /* 0x000fe400078e0a16 */
[----:B------:R-:W-:Y:S01]  /*14710*/  @!P6 IMAD.IADD R20, R20, 0x1, -R12 ;  /* 0x000000011414e824 */ /* 0x000fe200078e0a0c */
[C---:B------:R-:W-:Y:S01]  /*14720*/  ISETP.GT.U32.AND P6, PT, R12.reuse, R9, PT ;  /* 0x000000090c00720c */ /* 0x040fe20003fc4070 */
[C---:B------:R-:W-:Y:S02]  /*14730*/  IMAD R8, R12.reuse, R4, R8 ;  /* 0x000000040c087224 */ /* 0x040fe400078e0208 */
[----:B------:R-:W-:Y:S01]  /*14740*/  @!P5 IMAD.MOV R10, RZ, RZ, -R10 ;  /* 0x000000ffff0ad224 */ /* 0x000fe200078e0a0a */
[C---:B------:R-:W-:Y:S01]  /*14750*/  ISETP.GT.U32.AND P5, PT, R12.reuse, R14, PT ;  /* 0x0000000e0c00720c */ /* 0x040fe20003fa4070 */
[----:B------:R-:W-:-:S02]  /*14760*/  IMAD R6, R12, R22, R6 ;  /* 0x000000160c067224 */ /* 0x000fc400078e0206 */
[--C-:B------:R-:W-:Y:S01]  /*14770*/  @!P1 IMAD.IADD R17, R17, 0x1, -R12.reuse ;  /* 0x0000000111119824 */ /* 0x100fe200078e0a0c */
[C---:B------:R-:W-:Y:S01]  /*14780*/  ISETP.GT.U32.AND P1, PT, R12.reuse, R8, PT ;  /* 0x000000080c00720c */ /* 0x040fe20003f24070 */
[--C-:B------:R-:W-:Y:S01]  /*14790*/  @!P4 IMAD.IADD R19, R19, 0x1, -R12.reuse ;  /* 0x000000011313c824 */ /* 0x100fe200078e0a0c */
[----:B------:R-:W-:Y:S01]  /*147a0*/  ISETP.GT.U32.AND P4, PT, R12, R6, PT ;  /* 0x000000060c00720c */ /* 0x000fe20003f84070 */
[----:B------:R-:W-:Y:S01]  /*147b0*/  VIADD R4, R23, 0x7f ;  /* 0x0000007f17047836 */ /* 0x000fe20000000000 */
[----:B------:R0:W-:Y:S01]  /*147c0*/  STL [R1+0x204], R10 ;  /* 0x0002040a01007387 */ /* 0x0001e20000100800 */
[----:B------:R-:W-:Y:S01]  /*147d0*/  @!P6 IMAD.IADD R9, R9, 0x1, -R12 ;  /* 0x000000010909e824 */ /* 0x000fe200078e0a0c */
[----:B------:R-:W-:Y:S01]  /*147e0*/  ISETP.GE.AND P6, PT, R5, RZ, PT ;  /* 0x000000ff0500720c */ /* 0x000fe20003fc6270 */
[----:B------:R-:W-:Y:S02]  /*147f0*/  IMAD.MOV.U32 R24, RZ, RZ, R20 ;  /* 0x000000ffff187224 */ /* 0x000fe400078e0014 */
[----:B------:R-:W-:Y:S01]  /*14800*/  @!P5 IMAD.IADD R14, R14, 0x1, -R12 ;  /* 0x000000010e0ed824 */ /* 0x000fe200078e0a0c */
[----:B------:R-:W-:Y:S01]  /*14810*/  ISETP.GE.AND P5, PT, R18, RZ, PT ;  /* 0x000000ff1200720c */ /* 0x000fe20003fa6270 */
[----:B------:R-:W-:Y:S01]  /*14820*/  @!P3 IMAD.MOV R24, RZ, RZ, -R24 ;  /* 0x000000ffff18b224 */ /* 0x000fe200078e0a18 */
[----:B------:R-:W-:Y:S01]  /*14830*/  ISETP.GT.U32.AND P3, PT, R12, R9, PT ;  /* 0x000000090c00720c */ /* 0x000fe20003f64070 */
[----:B------:R-:W-:Y:S01]  /*14840*/  VIADD R7, R23, 0x80 ;  /* 0x0000008017077836 */ /* 0x000fe20000000000 */
[----:B0-----:R-:W-:Y:S01]  /*14850*/  IABS R10, R4 ;  /* 0x00000004000a7213 */ /* 0x001fe20000000000 */
[--C-:B------:R-:W-:Y:S01]  /*14860*/  @!P1 IMAD.IADD R8, R8, 0x1, -R12.reuse ;  /* 0x0000000108089824 */ /* 0x100fe200078e0a0c */
[----:B------:R-:W-:Y:S01]  /*14870*/  ISETP.GT.U32.AND P1, PT, R12, R14, PT ;  /* 0x0000000e0c00720c */ /* 0x000fe20003f24070 */
[----:B------:R-:W-:Y:S01]  /*14880*/  IMAD.MOV.U32 R11, RZ, RZ, R17 ;  /* 0x000000ffff0b7224 */ /* 0x000fe200078e0011 */
[----:B------:R-:W-:Y:S01]  /*14890*/  IABS R13, R7 ;  /* 0x00000007000d7213 */ /* 0x000fe20000000000 */
[----:B------:R-:W-:Y:S01]  /*148a0*/  IMAD.HI.U32 R18, R0, R10, RZ ;  /* 0x0000000a00127227 */ /* 0x000fe200078e00ff */
[----:B------:R-:W-:Y:S03]  /*148b0*/  STL [R1+0x200], R24 ;  /* 0x0002001801007387 */ /* 0x000fe60000100800 */
[----:B------:R-:W-:Y:S01]  /*148c0*/  @!P4 IMAD.IADD R6, R6, 0x1, -R12 ;  /* 0x000000010606c824 */ /* 0x000fe200078e0a0c */
[----:B------:R-:W-:Y:S01]  /*148d0*/  ISETP.GT.U32.AND P4, PT, R12, R8, PT ;  /* 0x000000080c00720c */ /* 0x000fe20003f84070 */
[----:B------:R-:W-:-:S02]  /*148e0*/  IMAD.MOV R18, RZ, RZ, -R18 ;  /* 0x000000ffff127224 */ /* 0x000fc400078e0a12 */
[----:B------:R-:W-:Y:S01]  /*148f0*/  @!P2 IMAD.MOV R11, RZ, RZ, -R11 ;  /* 0x000000ffff0ba224 */ /* 0x000fe200078e0a0b */
[C---:B------:R-:W-:Y:S01]  /*14900*/  ISETP.GT.U32.AND P2, PT, R12.reuse, R6, PT ;  /* 0x000000060c00720c */ /* 0x040fe20003f44070 */
[----:B------:R-:W-:Y:S02]  /*14910*/  IMAD R10, R12, R18, R10 ;  /* 0x000000120c0a7224 */ /* 0x000fe400078e020a */
[----:B------:R-:W-:Y:S01]  /*14920*/  IMAD.HI.U32 R21, R0, R13, RZ ;  /* 0x0000000d00157227 */ /* 0x000fe200078e00ff */
[----:B------:R0:W-:Y:S03]  /*14930*/  STL [R1+0x1fc], R11 ;  /* 0x0001fc0b01007387 */ /* 0x0001e60000100800 */
[----:B------:R-:W-:Y:S01]  /*14940*/  @!P3 IMAD.IADD R9, R9, 0x1, -R12 ;  /* 0x000000010909b824 */ /* 0x000fe200078e0a0c */
[----:B------:R-:W-:Y:S01]  /*14950*/  ISETP.GT.U32.AND P3, PT, R12, R10, PT ;  /* 0x0000000a0c00720c */ /* 0x000fe20003f64070 */
[----:B------:R-:W-:-:S02]  /*14960*/  IMAD.MOV R21, RZ, RZ, -R21 ;  /* 0x000000ffff157224 */ /* 0x000fc400078e0a15 */
[--C-:B------:R-:W-:Y:S01]  /*14970*/  @!P1 IMAD.IADD R14, R14, 0x1, -R12.reuse ;  /* 0x000000010e0e9824 */ /* 0x100fe200078e0a0c */
[----:B------:R-:W-:Y:S01]  /*14980*/  ISETP.GE.AND P1, PT, R3, RZ, PT ;  /* 0x000000ff0300720c */ /* 0x000fe20003f26270 */
[----:B------:R-:W-:Y:S02]  /*14990*/  IMAD R13, R12, R21, R13 ;  /* 0x000000150c0d7224 */ /* 0x000fe400078e020d */
[----:B0-----:R-:W-:Y:S02]  /*149a0*/  IMAD.MOV.U32 R11, RZ, RZ, R19 ;  /* 0x000000ffff0b7224 */ /* 0x001fe400078e0013 */
[--C-:B------:R-:W-:Y:S01]  /*149b0*/  @!P4 IMAD.IADD R8, R8, 0x1, -R12.reuse ;  /* 0x000000010808c824 */ /* 0x100fe200078e0a0c */
[----:B------:R-:W-:Y:S01]  /*149c0*/  ISETP.GE.AND P4, PT, R16, RZ, PT ;  /* 0x000000ff1000720c */ /* 0x000fe20003f86270 */
[----:B------:R-:W-:Y:S01]  /*149d0*/  @!P2 IMAD.IADD R6, R6, 0x1, -R12 ;  /* 0x000000010606a824 */ /* 0x000fe200078e0a0c */
[----:B------:R-:W-:Y:S01]  /*149e0*/  ISETP.GE.AND P2, PT, R15, RZ, PT ;  /* 0x000000ff0f00720c */ /* 0x000fe20003f46270 */
[----:B------:R-:W-:Y:S01]  /*149f0*/  @!P5 IMAD.MOV R11, RZ, RZ, -R11 ;  /* 0x000000ffff0bd224 */ /* 0x000fe200078e0a0b */
[----:B------:R-:W-:Y:S01]  /*14a00*/  ISETP.GT.U32.AND P5, PT, R12, R13, PT ;  /* 0x0000000d0c00720c */ /* 0x000fe20003fa4070 */
[----:B------:R-:W-:-:S02]  /*14a10*/  VIADD R3, R23, 0x7d ;  /* 0x0000007d17037836 */ /* 0x000fc40000000000 */
[----:B------:R-:W-:Y:S01]  /*14a20*/  IMAD.MOV.U32 R19, RZ, RZ, R14 ;  /* 0x000000ffff137224 */ /* 0x000fe200078e000e */
[----:B------:R0:W-:Y:S01]  /*14a30*/  STL [R1+0x1f8], R11 ;  /* 0x0001f80b01007387 */ /* 0x0001e20000100800 */
[----:B------:R-:W-:Y:S01]  /*14a40*/  @!P3 IMAD.IADD R10, R10, 0x1, -R12 ;  /* 0x000000010a0ab824 */ /* 0x000fe200078e0a0c */
[----:B------:R-:W-:Y:S01]  /*14a50*/  IABS R15, R3 ;  /* 0x00000003000f7213 */ /* 0x000fe20000000000 */
[C---:B------:R-:W-:Y:S01]  /*14a60*/  VIADD R5, R23.reuse, 0x7e ;  /* 0x0000007e17057836 */ /* 0x040fe20000000000 */
[----:B------:R-:W-:Y:S01]  /*14a70*/  LOP3.LUT R14, R23, 0xc, RZ, 0xfc, !PT ;  /* 0x0000000c170e7812 */ /* 0x000fe200078efcff */
[----:B------:R-:W-:Y:S01]  /*14a80*/  @!P6 IMAD.MOV R19, RZ, RZ, -R19 ;  /* 0x000000ffff13e224 */ /* 0x000fe200078e0a13 */
[----:B------:R-:W-:Y:S01]  /*14a90*/  ISETP.GT.U32.AND P6, PT, R12, R10, PT ;  /* 0x0000000a0c00720c */ /* 0x000fe20003fc4070 */
[----:B------:R-:W-:Y:S01]  /*14aa0*/  @!P4 IMAD.MOV R8, RZ, RZ, -R8 ;  /* 0x000000ffff08c224 */ /* 0x000fe200078e0a08 */
[----:B------:R-:W-:Y:S01]  /*14ab0*/  IABS R17, R5 ;  /* 0x0000000500117213 */ /* 0x000fe20000000000 */
[----:B------:R-:W-:Y:S01]  /*14ac0*/  @!P2 IMAD.MOV R6, RZ, RZ, -R6 ;  /* 0x000000ffff06a224 */ /* 0x000fe200078e0a06 */
[----:B------:R1:W-:Y:S01]  /*14ad0*/  STL [R1+0x1f4], R19 ;  /* 0x0001f41301007387 */ /* 0x0003e20000100800 */
[----:B0-----:R-:W-:Y:S01]  /*14ae0*/  IMAD.MOV.U32 R11, RZ, RZ, R9 ;  /* 0x000000ffff0b7224 */ /* 0x001fe200078e0009 */
[----:B------:R-:W-:Y:S01]  /*14af0*/  ISETP.GE.AND P2, PT, R5, RZ, PT ;  /* 0x000000ff0500720c */ /* 0x000fe20003f46270 */
[----:B------:R-:W-:Y:S01]  /*14b00*/  IMAD.HI.U32 R9, R0, R15, RZ ;  /* 0x0000000f00097227 */ /* 0x000fe200078e00ff */
[----:B------:R-:W-:-:S02]  /*14b10*/  IABS R5, R14 ;  /* 0x0000000e00057213 */ /* 0x000fc40000000000 */
[----:B------:R-:W-:Y:S01]  /*14b20*/  ISETP.GE.AND P4, PT, R4, RZ, PT ;  /* 0x000000ff0400720c */ /* 0x000fe20003f86270 */
[----:B------:R-:W-:Y:S02]  /*14b30*/  @!P1 IMAD.MOV R11, RZ, RZ, -R11 ;  /* 0x000000ffff0b9224 */ /* 0x000fe400078e0a0b */
[----:B------:R-:W-:Y:S01]  /*14b40*/  @!P5 IMAD.IADD R13, R13, 0x1, -R12 ;  /* 0x000000010d0dd824 */ /* 0x000fe200078e0a0c */
[----:B------:R-:W-:Y:S01]  /*14b50*/  ISETP.GE.AND P5, PT, R7, RZ, PT ;  /* 0x000000ff0700720c */ /* 0x000fe20003fa6270 */
[----:B------:R-:W-:Y:S01]  /*14b60*/  IMAD.MOV R9, RZ, RZ, -R9 ;  /* 0x000000ffff097224 */ /* 0x000fe200078e0a09 */
[----:B------:R-:W-:Y:S01]  /*14b70*/  STL [R1+0x1f0], R11 ;  /* 0x0001f00b01007387 */ /* 0x000fe20000100800 */
[----:B------:R-:W-:Y:S01]  /*14b80*/  IMAD.HI.U32 R18, R0, R17, RZ ;  /* 0x0000001100127227 */ /* 0x000fe200078e00ff */
[----:B------:R-:W-:Y:S02]  /*14b90*/  ISETP.GT.U32.AND P3, PT, R12, R13, PT ;  /* 0x0000000d0c00720c */ /* 0x000fe40003f64070 */
[----:B------:R-:W-:Y:S01]  /*14ba0*/  STL [R1+0x1ec], R8 ;  /* 0x0001ec0801007387 */ /* 0x000fe20000100800 */
[----:B------:R-:W-:-:S02]  /*14bb0*/  IMAD.MOV R18, RZ, RZ, -R18 ;  /* 0x000000ffff127224 */ /* 0x000fc400078e0a12 */
[--C-:B------:R-:W-:Y:S01]  /*14bc0*/  @!P6 IMAD.IADD R10, R10, 0x1, -R12.reuse ;  /* 0x000000010a0ae824 */ /* 0x100fe200078e0a0c */
[----:B------:R0:W-:Y:S01]  /*14bd0*/  STL [R1+0x1e8], R6 ;  /* 0x0001e80601007387 */ /* 0x0001e20000100800 */
[C---:B------:R-:W-:Y:S02]  /*14be0*/  IMAD R7, R12.reuse, R18, R17 ;  /* 0x000000120c077224 */ /* 0x040fe400078e0211 */
[C---:B------:R-:W-:Y:S02]  /*14bf0*/  VIADD R18, R23.reuse, 0x74 ;  /* 0x0000007417127836 */ /* 0x040fe40000000000 */
[----:B-1----:R-:W-:Y:S01]  /*14c00*/  VIADD R19, R23, 0x73 ;  /* 0x0000007317137836 */ /* 0x002fe20000000000 */
[C---:B------:R-:W-:Y:S01]  /*14c10*/  ISETP.GT.U32.AND P1, PT, R12.reuse, R7, PT ;  /* 0x000000070c00720c */ /* 0x040fe20003f24070 */
[----:B------:R-:W-:Y:S01]  /*14c20*/  @!P3 IMAD.IADD R13, R13, 0x1, -R12 ;  /* 0x000000010d0db824 */ /* 0x000fe200078e0a0c */
[----:B------:R-:W-:Y:S01]  /*14c30*/  ISETP.GE.AND P3, PT, R3, RZ, PT ;  /* 0x000000ff0300720c */ /* 0x000fe20003f66270 */
[----:B------:R-:W-:Y:S01]  /*14c40*/  VIADD R3, R23, 0x7b ;  /* 0x0000007b17037836 */ /* 0x000fe20000000000 */
[----:B------:R-:W-:Y:S01]  /*14c50*/  IABS R17, R19 ;  /* 0x0000001300117213 */ /* 0x000fe20000000000 */
[----:B0-----:R-:W-:-:S02]  /*14c60*/  IMAD R6, R12, R9, R15 ;  /* 0x000000090c067224 */ /* 0x001fc400078e020f */
[----:B------:R-:W-:Y:S01]  /*14c70*/  IMAD.MOV.U32 R11, RZ, RZ, R13 ;  /* 0x000000ffff0b7224 */ /* 0x000fe200078e000d */
[----:B------:R-:W-:Y:S01]  /*14c80*/  IABS R9, R3 ;  /* 0x0000000300097213 */ /* 0x000fe20000000000 */
[----:B------:R-:W-:Y:S01]  /*14c90*/  IMAD.HI.U32 R13, R0, R5, RZ ;  /* 0x00000005000d7227 */ /* 0x000fe200078e00ff */
[----:B------:R-:W-:-:S03]  /*14ca0*/  ISETP.GT.U32.AND P6, PT, R12, R6, PT ;  /* 0x000000060c00720c */ /* 0x000fc60003fc4070 */
[----:B------:R-:W-:Y:S02]  /*14cb0*/  @!P5 IMAD.MOV R11, RZ, RZ, -R11 ;  /* 0x000000ffff0bd224 */ /* 0x000fe400078e0a0b */
[--C-:B------:R-:W-:Y:S01]  /*14cc0*/  @!P1 IMAD.IADD R7, R7, 0x1, -R12.reuse ;  /* 0x0000000107079824 */ /* 0x100fe200078e0a0c */
[----:B------:R-:W-:Y:S01]  /*14cd0*/  ISETP.GE.AND P1, PT, R27, RZ, PT ;  /* 0x000000ff1b00720c */ /* 0x000fe20003f26270 */
[----:B------:R-:W-:Y:S01]  /*14ce0*/  IMAD.MOV R13, RZ, RZ, -R13 ;  /* 0x000000ffff0d7224 */ /* 0x000fe200078e0a0d */
[----:B------:R-:W-:Y:S01]  /*14cf0*/  IABS R27, R27 ;  /* 0x0000001b001b7213 */ /* 0x000fe20000000000 */
[----:B------:R0:W-:Y:S01]  /*14d00*/  STL [R1+0x1e4], R11 ;  /* 0x0001e40b01007387 */ /* 0x0001e20000100800 */
[----:B------:R-:W-:Y:S02]  /*14d10*/  VIADD R8, R23, 0x7a ;  /* 0x0000007a17087836 */ /* 0x000fe40000000000 */
[----:B------:R-:W-:Y:S02]  /*14d20*/  IMAD R5, R12, R13, R5 ;  /* 0x0000000d0c057224 */ /* 0x000fe400078e0205 */
[----:B------:R-:W-:Y:S01]  /*14d30*/  @!P6 IMAD.IADD R6, R6, 0x1, -R12 ;  /* 0x000000010606e824 */ /* 0x000fe200078e0a0c */
[----:B------:R-:W-:Y:S01]  /*14d40*/  ISETP.GT.U32.AND P6, PT, R12, R7, PT ;  /* 0x000000070c00720c */ /* 0x000fe20003fc4070 */
[----:B------:R-:W-:Y:S01]  /*14d50*/  IMAD.HI.U32 R15, R0, R27, RZ ;  /* 0x0000001b000f7227 */ /* 0x000fe200078e00ff */
[----:B------:R-:W-:-:S02]  /*14d60*/  IABS R4, R8 ;  /* 0x0000000800047213 */ /* 0x000fc40000000000 */
[----:B------:R-:W-:Y:S01]  /*14d70*/  ISETP.GT.U32.AND P5, PT, R12, R6, PT ;  /* 0x000000060c00720c */ /* 0x000fe20003fa4070 */
[----:B0-----:R-:W-:Y:S02]  /*14d80*/  IMAD.MOV.U32 R11, RZ, RZ, R10 ;  /* 0x000000ffff0b7224 */ /* 0x001fe400078e000a */
[----:B------:R-:W-:-:S04]  /*14d90*/  IMAD.HI.U32 R10, R0, R9, RZ ;  /* 0x00000009000a7227 */ /* 0x000fc800078e00ff */
[----:B------:R-:W-:Y:S02]  /*14da0*/  IMAD.MOV R15, RZ, RZ, -R15 ;  /* 0x000000ffff0f7224 */ /* 0x000fe400078e0a0f */
[--C-:B------:R-:W-:Y:S01]  /*14db0*/  @!P6 IMAD.IADD R7, R7, 0x1, -R12.reuse ;  /* 0x000000010707e824 */ /* 0x100fe200078e0a0c */
[----:B------:R-:W-:Y:S01]  /*14dc0*/  ISETP.GT.U32.AND P6, PT, R12, R2, PT ;  /* 0x000000020c00720c */ /* 0x000fe20003fc4070 */
[----:B------:R-:W-:Y:S01]  /*14dd0*/  @!P4 IMAD.MOV R11, RZ, RZ, -R11 ;  /* 0x000000ffff0bc224 */ /* 0x000fe200078e0a0b */
[----:B------:R-:W-:Y:S01]  /*14de0*/  ISETP.GE.AND P4, PT, R14, RZ, PT ;  /* 0x000000ff0e00720c */ /* 0x000fe20003f86270 */
[----:B------:R-:W-:Y:S01]  /*14df0*/  @!P5 IMAD.IADD R6, R6, 0x1, -R12 ;  /* 0x000000010606d824 */ /* 0x000fe200078e0a0c */
[C---:B------:R-:W-:Y:S01]  /*14e00*/  ISETP.GT.U32.AND P5, PT, R12.reuse, R5, PT ;  /* 0x000000050c00720c */ /* 0x040fe20003fa4070 */
[----:B------:R-:W-:Y:S01]  /*14e10*/  IMAD.MOV R10, RZ, RZ, -R10 ;  /* 0x000000ffff0a7224 */ /* 0x000fe200078e0a0a */
[----:B------:R0:W-:Y:S01]  /*14e20*/  STL [R1+0x1e0], R11 ;  /* 0x0001e00b01007387 */ /* 0x0001e20000100800 */
[----:B------:R-:W-:-:S02]  /*14e30*/  IMAD R27, R12, R15, R27 ;  /* 0x0000000f0c1b7224 */ /* 0x000fc400078e021b */
[----:B------:R-:W-:Y:S02]  /*14e40*/  IMAD.MOV.U32 R16, RZ, RZ, R7 ;  /* 0x000000ffff107224 */ /* 0x000fe400078e0007 */
[C---:B------:R-:W-:Y:S02]  /*14e50*/  IMAD R9, R12.reuse, R10, R9 ;  /* 0x0000000a0c097224 */ /* 0x040fe400078e0209 */
[----:B------:R-:W-:Y:S01]  /*14e60*/  @!P2 IMAD.MOV R16, RZ, RZ, -R16 ;  /* 0x000000ffff10a224 */ /* 0x000fe200078e0a10 */
[----:B------:R-:W-:Y:S01]  /*14e70*/  ISETP.GT.U32.AND P2, PT, R12, R27, PT ;  /* 0x0000001b0c00720c */ /* 0x000fe20003f44070 */
[----:B------:R-:W-:-:S03]  /*14e80*/  IMAD.HI.U32 R10, R0, R4, RZ ;  /* 0x00000004000a7227 */ /* 0x000fc600078e00ff */
[----:B------:R-:W-:Y:S01]  /*14e90*/  STL [R1+0x1dc], R16 ;  /* 0x0001dc1001007387 */ /* 0x000fe20000100800 */
[----:B0-----:R-:W-:Y:S02]  /*14ea0*/  IMAD.MOV.U32 R11, RZ, RZ, R6 ;  /* 0x000000ffff0b7224 */ /* 0x001fe400078e0006 */
[--C-:B------:R-:W-:Y:S02]  /*14eb0*/  @!P5 IMAD.IADD R5, R5, 0x1, -R12.reuse ;  /* 0x000000010505d824 */ /* 0x100fe400078e0a0c */
[----:B------:R-:W-:Y:S02]  /*14ec0*/  VIADD R7, R23, 0x79 ;  /* 0x0000007917077836 */ /* 0x000fe40000000000 */
[----:B------:R-:W-:Y:S01]  /*14ed0*/  @!P3 IMAD.MOV R11, RZ, RZ, -R11 ;  /* 0x000000ffff0bb224 */ /* 0x000fe200078e0a0b */
[----:B------:R-:W-:Y:S01]  /*14ee0*/  ISETP.GT.U32.AND P3, PT, R12, R9, PT ;  /* 0x000000090c00720c */ /* 0x000fe20003f64070 */
[----:B------:R-:W-:Y:S01]  /*14ef0*/  @!P6 IMAD.IADD R2, R2, 0x1, -R12 ;  /* 0x000000010202e824 */ /* 0x000fe200078e0a0c */
[C---:B------:R-:W-:Y:S01]  /*14f00*/  ISETP.GT.U32.AND P5, PT, R12.reuse, R5, PT ;  /* 0x000000050c00720c */ /* 0x040fe20003fa4070 */
[----:B------:R-:W-:Y:S01]  /*14f10*/  IMAD.MOV R10, RZ, RZ, -R10 ;  /* 0x000000ffff0a7224 */ /* 0x000fe200078e0a0a */
[----:B------:R-:W-:Y:S01]  /*14f20*/  ISETP.GE.AND P6, PT, R3, RZ, PT ;  /* 0x000000ff0300720c */ /* 0x000fe20003fc6270 */
[----:B------:R0:W-:Y:S01]  /*14f30*/  STL [R1+0x1d8], R11 ;  /* 0x0001d80b01007387 */ /* 0x0001e20000100800 */
[----:B------:R-:W-:Y:S01]  /*14f40*/  IABS R3, R7 ;  /* 0x0000000700037213 */ /* 0x000fe20000000000 */
[----:B------:R-:W-:-:S02]  /*14f50*/  IMAD R4, R12, R10, R4 ;  /* 0x0000000a0c047224 */ /* 0x000fc400078e0204 */
[----:B------:R-:W-:Y:S02]  /*14f60*/  @!P2 IMAD.IADD R27, R27, 0x1, -R12 ;  /* 0x000000011b1ba824 */ /* 0x000fe400078e0a0c */
[----:B------:R-:W-:Y:S01]  /*14f70*/  IMAD.HI.U32 R10, R0, R3, RZ ;  /* 0x00000003000a7227 */ /* 0x000fe200078e00ff */
[----:B------:R-:W-:-:S03]  /*14f80*/  ISETP.GT.U32.AND P2, PT, R12, R4, PT ;  /* 0x000000040c00720c */ /* 0x000fc60003f44070 */
[----:B0-----:R-:W-:Y:S02]  /*14f90*/  IMAD.MOV.U32 R11, RZ, RZ, R2 ;  /* 0x000000ffff0b7224 */ /* 0x001fe400078e0002 */
[----:B------:R-:W-:Y:S02]  /*14fa0*/  @!P3 IMAD.IADD R9, R9, 0x1, -R12 ;  /* 0x000000010909b824 */ /* 0x000fe400078e0a0c */
[----:B------:R-:W-:Y:S01]  /*14fb0*/  @!P0 IMAD.MOV R11, RZ, RZ, -R11 ;  /* 0x000000ffff0b8224 */ /* 0x000fe200078e0a0b */
[----:B------:R-:W-:Y:S01]  /*14fc0*/  ISETP.GE.AND P0, PT, R8, RZ, PT ;  /* 0x000000ff0800720c */ /* 0x000fe20003f06270 */
[----:B------:R-:W-:Y:S01]  /*14fd0*/  IMAD.MOV R8, RZ, RZ, -R10 ;  /* 0x000000ffff087224 */ /* 0x000fe200078e0a0a */
[C---:B------:R-:W-:Y:S01]  /*14fe0*/  ISETP.GT.U32.AND P3, PT, R12.reuse, R9, PT ;  /* 0x000000090c00720c */ /* 0x040fe20003f64070 */
[----:B------:R-:W-:Y:S01]  /*14ff0*/  @!P5 IMAD.IADD R5, R5, 0x1, -R12 ;  /* 0x000000010505d824 */ /* 0x000fe200078e0a0c */
[----:B------:R0:W-:Y:S01]  /*15000*/  STL [R1+0x1d4], R11 ;  /* 0x0001d40b01007387 */ /* 0x0001e20000100800 */
[----:B------:R-:W-:Y:S01]  /*15010*/  IMAD R3, R12, R8, R3 ;  /* 0x000000080c037224 */ /* 0x000fe200078e0203 */
[----:B------:R-:W-:Y:S01]  /*15020*/  ISETP.GE.AND P5, PT, R7, RZ, PT ;  /* 0x000000ff0700720c */ /* 0x000fe20003fa6270 */
[----:B------:R-:W-:-:S02]  /*15030*/  VIADD R6, R23, 0x78 ;  /* 0x0000007817067836 */ /* 0x000fc40000000000 */
[----:B------:R-:W-:Y:S02]  /*15040*/  @!P2 IMAD.IADD R4, R4, 0x1, -R12 ;  /* 0x000000010404a824 */ /* 0x000fe400078e0a0c */
[C---:B------:R-:W-:Y:S01]  /*15050*/  VIADD R8, R23.reuse, 0x76 ;  /* 0x0000007617087836 */ /* 0x040fe20000000000 */
[----:B------:R-:W-:Y:S01]  /*15060*/  IABS R2, R6 ;  /* 0x0000000600027213 */ /* 0x000fe20000000000 */
[----:B------:R-:W-:Y:S01]  /*15070*/  VIADD R14, R23, 0x6f ;  /* 0x0000006f170e7836 */ /* 0x000fe20000000000 */
[----:B------:R-:W-:Y:S01]  /*15080*/  ISETP.GT.U32.AND P2, PT, R12, R4, PT ;  /* 0x000000040c00720c */ /* 0x000fe20003f44070 */
[----:B0-----:R-:W-:Y:S01]  /*15090*/  IMAD.MOV.U32 R11, RZ, RZ, R5 ;  /* 0x000000ffff0b7224 */ /* 0x001fe200078e0005 */
[----:B------:R-:W-:Y:S01]  /*150a0*/  IABS R20, R8 ;  /* 0x0000000800147213 */ /* 0x000fe20000000000 */
[----:B------:R-:W-:-:S04]  /*150b0*/  IMAD.HI.U32 R10, R0, R2, RZ ;  /* 0x00000002000a7227 */ /* 0x000fc800078e00ff */
[----:B------:R-:W-:Y:S01]  /*150c0*/  @!P4 IMAD.MOV R11, RZ, RZ, -R11 ;  /* 0x000000ffff0bc224 */ /* 0x000fe200078e0a0b */
[----:B------:R-:W-:Y:S01]  /*150d0*/  ISETP.GT.U32.AND P4, PT, R12, R3, PT ;  /* 0x000000030c00720c */ /* 0x000fe20003f84070 */
[----:B------:R-:W-:Y:S01]  /*150e0*/  @!P3 IMAD.IADD R9, R9, 0x1, -R12 ;  /* 0x000000010909b824 */ /* 0x000fe200078e0a0c */
[----:B------:R-:W-:Y:S01]  /*150f0*/  ISETP.GE.AND P3, PT, R6, RZ, PT ;  /* 0x000000ff0600720c */ /* 0x000fe20003f66270 */
[----:B------:R-:W-:Y:S01]  /*15100*/  IMAD.MOV R10, RZ, RZ, -R10 ;  /* 0x000000ffff0a7224 */ /* 0x000fe200078e0a0a */
[----:B------:R0:W-:Y:S01]  /*15110*/  STL [R1+0x14], R11 ;  /* 0x0000140b01007387 */ /* 0x0001e20000100800 */
[C---:B------:R-:W-:Y:S02]  /*15120*/  VIADD R5, R23.reuse, 0x77 ;  /* 0x0000007717057836 */ /* 0x040fe40000000000 */
[----:B------:R-:W-:Y:S02]  /*15130*/  IMAD R2, R12, R10, R2 ;  /* 0x0000000a0c027224 */ /* 0x000fe400078e0202 */
[--C-:B------:R-:W-:Y:S01]  /*15140*/  @!P2 IMAD.IADD R4, R4, 0x1, -R12.reuse ;  /* 0x000000010404a824 */ /* 0x100fe200078e0a0c */
[----:B------:R-:W-:Y:S01]  /*15150*/  IABS R7, R5 ;  /* 0x0000000500077213 */ /* 0x000fe20000000000 */
[----:B------:R-:W-:Y:S01]  /*15160*/  VIADD R6, R23, 0x75 ;  /* 0x0000007517067836 */ /* 0x000fe20000000000 */
[----:B------:R-:W-:Y:S01]  /*15170*/  ISETP.GT.U32.AND P2, PT, R12, R2, PT ;  /* 0x000000020c00720c */ /* 0x000fe20003f44070 */
[----:B------:R-:W-:Y:S01]  /*15180*/  @!P4 IMAD.IADD R3, R3, 0x1, -R12 ;  /* 0x000000010303c824 */ /* 0x000fe200078e0a0c */
[----:B------:R-:W-:Y:S01]  /*15190*/  ISETP.GE.AND P4, PT, R5, RZ, PT ;  /* 0x000000ff0500720c */ /* 0x000fe20003f86270 */
[----:B0-----:R-:W-:Y:S01]  /*151a0*/  IMAD.MOV.U32 R11, RZ, RZ, R9 ;  /* 0x000000ffff0b7224 */ /* 0x001fe200078e0009 */
[----:B------:R-:W-:Y:S01]  /*151b0*/  IABS R22, R6 ;  /* 0x0000000600167213 */ /* 0x000fe20000000000 */
[----:B------:R-:W-:-:S02]  /*151c0*/  IMAD.MOV.U32 R10, RZ, RZ, R4 ;  /* 0x000000ffff0a7224 */ /* 0x000fc400078e0004 */
[----:B------:R-:W-:Y:S01]  /*151d0*/  @!P6 IMAD.MOV R11, RZ, RZ, -R11 ;  /* 0x000000ffff0be224 */ /* 0x000fe200078e0a0b */
[----:B------:R-:W-:Y:S01]  /*151e0*/  ISETP.GT.U32.AND P6, PT, R12, R3, PT ;  /* 0x000000030c00720c */ /* 0x000fe20003fc4070 */
[----:B------:R-:W-:-:S03]  /*151f0*/  IMAD.HI.U32 R9, R0, R7, RZ ;  /* 0x0000000700097227 */ /* 0x000fc600078e00ff */
[----:B------:R-:W-:Y:S01]  /*15200*/  STL [R1+0x1d0], R11 ;  /* 0x0001d00b01007387 */ /* 0x000fe20000100800 */
[----:B------:R-:W-:Y:S01]  /*15210*/  @!P0 IMAD.MOV R10, RZ, RZ, -R10 ;  /* 0x000000ffff0a8224 */ /* 0x000fe200078e0a0a */
[----:B------:R-:W-:Y:S01]  /*15220*/  ISETP.GE.AND P0, PT, R8, RZ, PT ;  /* 0x000000ff0800720c */ /* 0x000fe20003f06270 */
[----:B------:R-:W-:Y:S02]  /*15230*/  IMAD.MOV R8, RZ, RZ, -R9 ;  /* 0x000000ffff087224 */ /* 0x000fe400078e0a09 */
[--C-:B------:R-:W-:Y:S01]  /*15240*/  @!P2 IMAD.IADD R2, R2, 0x1, -R12.reuse ;  /* 0x000000010202a824 */ /* 0x100fe200078e0a0c */
[----:B------:R0:W-:Y:S01]  /*15250*/  STL [R1+0x1cc], R10 ;  /* 0x0001cc0a01007387 */ /* 0x0001e20000100800 */
[C---:B------:R-:W-:Y:S02]  /*15260*/  IMAD R7, R12.reuse, R8, R7 ;  /* 0x000000080c077224 */ /* 0x040fe400078e0207 */
[----:B------:R-:W-:Y:S01]  /*15270*/  @!P6 IMAD.IADD R3, R3, 0x1, -R12 ;  /* 0x000000010303e824 */ /* 0x000fe200078e0a0c */
[----:B------:R-:W-:Y:S01]  /*15280*/  ISETP.GT.U32.AND P2, PT, R12, R2, PT ;  /* 0x000000020c00720c */ /* 0x000fe20003f44070 */
[----:B------:R-:W-:Y:S01]  /*15290*/  IMAD.HI.U32 R5, R0, R20, RZ ;  /* 0x0000001400057227 */ /* 0x000fe200078e00ff */
[----:B------:R-:W-:-:S03]  /*152a0*/  ISETP.GE.AND P6, PT, R6, RZ, PT ;  /* 0x000000ff0600720c */ /* 0x000fc60003fc6270 */
[----:B------:R-:W-:Y:S02]  /*152b0*/  IMAD.MOV R5, RZ, RZ, -R5 ;  /* 0x000000ffff057224 */ /* 0x000fe400078e0a05 */
[----:B0-----:R-:W-:Y:S02]  /*152c0*/  IMAD.MOV.U32 R10, RZ, RZ, R3 ;  /* 0x000000ffff0a7224 */ /* 0x001fe400078e0003 */
[C---:B------:R-:W-:Y:S02]  /*152d0*/  IMAD R20, R12.reuse, R5, R20 ;  /* 0x000000050c147224 */ /* 0x040fe400078e0214 */
[----:B------:R-:W-:Y:S01]  /*152e0*/  @!P5 IMAD.MOV R10, RZ, RZ, -R10 ;  /* 0x000000ffff0ad224 */ /* 0x000fe200078e0a0a */
[----:B------:R-:W-:Y:S01]  /*152f0*/  ISETP.GT.U32.AND P5, PT, R12, R7, PT ;  /* 0x000000070c00720c */ /* 0x000fe20003fa4070 */
[----:B------:R-:W-:Y:S01]  /*15300*/  @!P2 IMAD.IADD R2, R2, 0x1, -R12 ;  /* 0x000000010202a824 */ /* 0x000fe200078e0a0c */
[----:B------:R-:W-:Y:S01]  /*15310*/  ISETP.GE.AND P2, PT, R18, RZ, PT ;  /* 0x000000ff1200720c */ /* 0x000fe20003f46270 */
[----:B------:R-:W-:Y:S01]  /*15320*/  IMAD.HI.U32 R4, R0, R22, RZ ;  /* 0x0000001600047227 */ /* 0x000fe200078e00ff */
[----:B------:R-:W-:Y:S01]  /*15330*/  IABS R18, R18 ;  /* 0x0000001200127213 */ /* 0x000fe20000000000 */
[----:B------:R0:W-:Y:S02]  /*15340*/  STL [R1+0x1c8], R10 ;  /* 0x0001c80a01007387 */ /* 0x0001e40000100800 */
[----:B------:R-:W-:-:S02]  /*15350*/  IMAD.MOV.U32 R3, RZ, RZ, R2 ;  /* 0x000000ffff037224 */ /* 0x000fc400078e0002 */
[----:B------:R-:W-:Y:S02]  /*15360*/  IMAD.MOV R4, RZ, RZ, -R4 ;  /* 0x000000ffff047224 */ /* 0x000fe400078e0a04 */
[----:B------:R-:W-:Y:S01]  /*15370*/  @!P3 IMAD.MOV R3, RZ, RZ, -R3 ;  /* 0x000000ffff03b224 */ /* 0x000fe200078e0a03 */
[C---:B------:R-:W-:Y:S01]  /*15380*/  ISETP.GT.U32.AND P3, PT, R12.reuse, R20, PT ;  /* 0x000000140c00720c */ /* 0x040fe20003f64070 */
[----:B------:R-:W-:Y:S02]  /*15390*/  @!P5 IMAD.IADD R7, R7, 0x1, -R12 ;  /* 0x000000010707d824 */ /* 0x000fe400078e0a0c */
[C---:B------:R-:W-:Y:S01]  /*153a0*/  IMAD R22, R12.reuse, R4, R22 ;  /* 0x000000040c167224 */ /* 0x040fe200078e0216 */
[----:B------:R1:W-:Y:S01]  /*153b0*/  STL [R1+0x1c4], R3 ;  /* 0x0001c40301007387 */ /* 0x0003e20000100800 */
[----:B0-----:R-:W-:Y:S01]  /*153c0*/  VIADD R10, R23, 0x71 ;  /* 0x00000071170a7836 */ /* 0x001fe20000000000 */
[----:B------:R-:W-:Y:S01]  /*153d0*/  ISETP.GT.U32.AND P5, PT, R12, R7, PT ;  /* 0x000000070c00720c */ /* 0x000fe20003fa4070 */
[----:B------:R-:W-:-:S03]  /*153e0*/  IMAD.HI.U32 R2, R0, R18, RZ ;  /* 0x0000001200027227 */ /* 0x000fc600078e00ff */
[----:B------:R-:W-:Y:S01]  /*153f0*/  IABS R15, R10 ;  /* 0x0000000a000f7213 */ /* 0x000fe20000000000 */
[C---:B------:R-:W-:Y:S02]  /*15400*/  VIADD R8, R23.reuse, 0x72 ;  /* 0x0000007217087836 */ /* 0x040fe40000000000 */
[----:B------:R-:W-:Y:S02]  /*15410*/  @!P3 IMAD.IADD R20, R20, 0x1, -R12 ;  /* 0x000000011414b824 */ /* 0x000fe400078e0a0c */
[----:B------:R-:W-:Y:S01]  /*15420*/  VIADD R9, R23, 0x70 ;  /* 0x0000007017097836 */ /* 0x000fe20000000000 */
[----:B------:R-:W-:Y:S01]  /*15430*/  IABS R16, R8 ;  /* 0x0000000800107213 */ /* 0x000fe20000000000 */
[----:B------:R-:W-:Y:S01]  /*15440*/  IMAD.MOV R2, RZ, RZ, -R2 ;  /* 0x000000ffff027224 */ /* 0x000fe200078e0a02 */
[C---:B------:R-:W-:Y:S01]  /*15450*/  ISETP.GT.U32.AND P3, PT, R12.reuse, R20, PT ;  /* 0x000000140c00720c */ /* 0x040fe20003f64070 */
[----:B------:R-:W-:Y:S01]  /*15460*/  @!P5 IMAD.IADD R7, R7, 0x1, -R12 ;  /* 0x000000010707d824 */ /* 0x000fe200078e0a0c */
[----:B------:R-:W-:Y:S01]  /*15470*/  ISETP.GT.U32.AND P5, PT, R12, R22, PT ;  /* 0x000000160c00720c */ /* 0x000fe20003fa4070 */
[----:B------:R-:W-:Y:S01]  /*15480*/  IMAD.HI.U32 R5, R0, R17, RZ ;  /* 0x0000001100057227 */ /* 0x000fe200078e00ff */
[----:B------:R-:W-:-:S03]  /*15490*/  IABS R13, R9 ;  /* 0x00000009000d7213 */ /* 0x000fc60000000000 */
[----:B------:R-:W-:Y:S02]  /*154a0*/  IMAD R18, R12, R2, R18 ;  /* 0x000000020c127224 */ /* 0x000fe400078e0212 */
[----:B-1----:R-:W-:-:S04]  /*154b0*/  IMAD.HI.U32 R3, R0, R15, RZ ;  /* 0x0000000f00037227 */ /* 0x002fc800078e00ff */
[----:B------:R-:W-:Y:S02]  /*154c0*/  IMAD.MOV R5, RZ, RZ, -R5 ;  /* 0x000000ffff057224 */ /* 0x000fe400078e0a05 */
[--C-:B------:R-:W-:Y:S02]  /*154d0*/  @!P5 IMAD.IADD R22, R22, 0x1, -R12.reuse ;  /* 0x000000011616d824 */ /* 0x100fe400078e0a0c */
[----:B------:R-:W-:Y:S01]  /*154e0*/  @!P3 IMAD.IADD R20, R20, 0x1, -R12 ;  /* 0x000000011414b824 */ /* 0x000fe200078e0a0c */
[----:B------:R-:W-:Y:S01]  /*154f0*/  ISETP.GT.U32.AND P3, PT, R12, R18, PT ;  /* 0x000000120c00720c */ /* 0x000fe20003f64070 */
[----:B------:R-:W-:Y:S01]  /*15500*/  IMAD.HI.U32 R4, R0, R16, RZ ;  /* 0x0000001000047227 */ /* 0x000fe200078e00ff */
[----:B------:R-:W-:-:S03]  /*15510*/  ISETP.GT.U32.AND P5, PT, R12, R22, PT ;  /* 0x000000160c00720c */ /* 0x000fc60003fa4070 */
[----:B------:R-:W-:-:S04]  /*15520*/  IMAD.HI.U32 R2, R0, R13, RZ ;  /* 0x0000000d00027227 */ /* 0x000fc800078e00ff */
[----:B------:R-:W-:Y:S02]  /*15530*/  IMAD.MOV R3, RZ, RZ, -R3 ;  /* 0x000000ffff037224 */ /* 0x000fe400078e0a03 */
[C---:B------:R-:W-:Y:S01]  /*15540*/  IMAD R17, R12.reuse, R5, R17 ;  /* 0x000000050c117224 */ /* 0x040fe200078e0211 */
[----:B------:R-:W-:Y:S01]  /*15550*/  IABS R5, R14 ;  /* 0x0000000e00057213 */ /* 0x000fe20000000000 */
[----:B------:R-:W-:Y:S02]  /*15560*/  IMAD.MOV.U32 R21, RZ, RZ, R7 ;  /* 0x000000ffff157224 */ /* 0x000fe400078e0007 */
[----:B------:R-:W-:Y:S02]  /*15570*/  IMAD.MOV R4, RZ, RZ, -R4 ;  /* 0x000000ffff047224 */ /* 0x000fe400078e0a04 */
[----:B------:R-:W-:Y:S02]  /*15580*/  IMAD.MOV R2, RZ, RZ, -R2 ;  /* 0x000000ffff027224 */ /* 0x000fe400078e0a02 */
[----:B------:R-:W-:-:S02]  /*15590*/  IMAD R15, R12, R3, R15 ;  /* 0x000000030c0f7224 */ /* 0x000fc400078e020f */
[----:B------:R-:W-:Y:S01]  /*155a0*/  @!P4 IMAD.MOV R21, RZ, RZ, -R21 ;  /* 0x000000ffff15c224 */ /* 0x000fe200078e0a15 */
[C---:B------:R-:W-:Y:S01]  /*155b0*/  ISETP.GT.U32.AND P4, PT, R12.reuse, R17, PT ;  /* 0x000000110c00720c */ /* 0x040fe20003f84070 */
[C---:B------:R-:W-:Y:S02]  /*155c0*/  IMAD R16, R12.reuse, R4, R16 ;  /* 0x000000040c107224 */ /* 0x040fe400078e0210 */
[----:B------:R-:W-:Y:S01]  /*155d0*/  IMAD R13, R12, R2, R13 ;  /* 0x000000020c0d7224 */ /* 0x000fe200078e020d */
[----:B------:R-:W-:Y:S01]  /*155e0*/  STL [R1+0x1c0], R21 ;  /* 0x0001c01501007387 */ /* 0x000fe20000100800 */
[----:B------:R-:W-:Y:S02]  /*155f0*/  IMAD.MOV.U32 R11, RZ, RZ, R20 ;  /* 0x000000ffff0b7224 */ /* 0x000fe400078e0014 */
[--C-:B------:R-:W-:Y:S01]  /*15600*/  @!P5 IMAD.IADD R22, R22, 0x1, -R12.reuse ;  /* 0x000000011616d824 */ /* 0x100fe200078e0a0c */
[C---:B------:R-:W-:Y:S01]  /*15610*/  ISETP.GT.U32.AND P5, PT, R12.reuse, R15, PT ;  /* 0x0000000f0c00720c */ /* 0x040fe20003fa4070 */
[----:B------:R-:W-:Y:S01]  /*15620*/  @!P0 IMAD.MOV R11, RZ, RZ, -R11 ;  /* 0x000000ffff0b8224 */ /* 0x000fe200078e0a0b */
[----:B------:R-:W-:Y:S01]  /*15630*/  ISETP.GT.U32.AND P0, PT, R12, R16, PT ;  /* 0x000000100c00720c */ /* 0x000fe20003f04070 */
[----:B------:R-:W-:Y:S01]  /*15640*/  @!P3 IMAD.IADD R18, R18, 0x1, -R12 ;  /* 0x000000011212b824 */ /* 0x000fe200078e0a0c */
[----:B------:R-:W-:Y:S01]  /*15650*/  ISETP.GT.U32.AND P3, PT, R12, R13, PT ;  /* 0x0000000d0c00720c */ /* 0x000fe20003f64070 */
[C---:B------:R-:W-:Y:S01]  /*15660*/  VIADD R6, R23.reuse, 0x6d ;  /* 0x0000006d17067836 */ /* 0x040fe20000000000 */
[----:B------:R0:W-:Y:S01]  /*15670*/  STL [R1+0x1bc], R11 ;  /* 0x0001bc0b01007387 */ /* 0x0001e20000100800 */
[----:B------:R-:W-:-:S02]  /*15680*/  VIADD R3, R23, 0x6e ;  /* 0x0000006e17037836 */ /* 0x000fc40000000000 */
[--C-:B------:R-:W-:Y:S01]  /*15690*/  @!P4 IMAD.IADD R17, R17, 0x1, -R12.reuse ;  /* 0x000000011111c824 */ /* 0x100fe200078e0a0c */
[----:B------:R-:W-:Y:S01]  /*156a0*/  ISETP.GT.U32.AND P4, PT, R12, R18, PT ;  /* 0x000000120c00720c */ /* 0x000fe20003f84070 */
[----:B------:R-:W-:Y:S01]  /*156b0*/  IMAD.HI.U32 R7, R0, R5, RZ ;  /* 0x0000000500077227 */ /* 0x000fe200078e00ff */
[----:B------:R-:W-:Y:S02]  /*156c0*/  IABS R2, R6 ;  /* 0x0000000600027213 */ /* 0x000fe40000000000 */
[----:B------:R-:W-:Y:S01]  /*156d0*/  IABS R4, R3 ;  /* 0x0000000300047213 */ /* 0x000fe20000000000 */
[----:B------:R-:W-:Y:S02]  /*156e0*/  @!P5 IMAD.IADD R15, R15, 0x1, -R12 ;  /* 0x000000010f0fd824 */ /* 0x000fe400078e0a0c */
[----:B0-----:R-:W-:Y:S02]  /*156f0*/  IMAD.MOV.U32 R11, RZ, RZ, R22 ;  /* 0x000000ffff0b7224 */ /* 0x001fe400078e0016 */
[----:B------:R-:W-:-:S02]  /*15700*/  IMAD.MOV R7, RZ, RZ, -R7 ;  /* 0x000000ffff077224 */ /* 0x000fc400078e0a07 */
[--C-:B------:R-:W-:Y:S01]  /*15710*/  @!P0 IMAD.IADD R16, R16, 0x1, -R12.reuse ;  /* 0x0000000110108824 */ /* 0x100fe200078e0a0c */
[C---:B------:R-:W-:Y:S01]  /*15720*/  ISETP.GT.U32.AND P0, PT, R12.reuse, R17, PT ;  /* 0x000000110c00720c */ /* 0x040fe20003f04070 */
[----:B------:R-:W-:Y:S02]  /*15730*/  @!P3 IMAD.IADD R13, R13, 0x1, -R12 ;  /* 0x000000010d0db824 */ /* 0x000fe400078e0a0c */
[----:B------:R-:W-:Y:S01]  /*15740*/  @!P6 IMAD.MOV R11, RZ, RZ, -R11 ;  /* 0x000000ffff0be224 */ /* 0x000fe200078e0a0b */
[----:B------:R-:W-:Y:S01]  /*15750*/  ISETP.GT.U32.AND P6, PT, R12, R15, PT ;  /* 0x0000000f0c00720c */ /* 0x000fe20003fc4070 */
[----:B------:R-:W-:Y:S01]  /*15760*/  IMAD.HI.U32 R21, R0, R2, RZ ;  /* 0x0000000200157227 */ /* 0x000fe200078e00ff */
[C---:B------:R-:W-:Y:S02]  /*15770*/  ISETP.GT.U32.AND P5, PT, R12.reuse, R16, PT ;  /* 0x000000100c00720c */ /* 0x040fe40003fa4070 */
[----:B------:R-:W-:Y:S01]  /*15780*/  ISETP.GT.U32.AND P3, PT, R12, R13, PT ;  /* 0x0000000d0c00720c */ /* 0x000fe20003f64070 */
[----:B------:R-:W-:Y:S01]  /*15790*/  IMAD.HI.U32 R20, R0, R4, RZ ;  /* 0x0000000400147227 */ /* 0x000fe200078e00ff */
[----:B------:R0:W-:Y:S03]  /*157a0*/  STL [R1+0x1b8], R11 ;  /* 0x0001b80b01007387 */ /* 0x0001e60000100800 */
[----:B------:R-:W-:-:S02]  /*157b0*/  IMAD R5, R12, R7, R5 ;  /* 0x000000070c057224 */ /* 0x000fc400078e0205 */
[----:B------:R-:W-:Y:S02]  /*157c0*/  IMAD.MOV R21, RZ, RZ, -R21 ;  /* 0x000000ffff157224 */ /* 0x000fe400078e0a15 */
[----:B------:R-:W-:Y:S02]  /*157d0*/  IMAD.MOV R20, RZ, RZ, -R20 ;  /* 0x000000ffff147224 */ /* 0x000fe400078e0a14 */
[----:B------:R-:W-:Y:S01]  /*157e0*/  @!P4 IMAD.IADD R18, R18, 0x1, -R12 ;  /* 0x000000011212c824 */ /* 0x000fe200078e0a0c */
[C---:B------:R-:W-:Y:S01]  /*157f0*/  ISETP.GT.U32.AND P4, PT, R12.reuse, R5, PT ;  /* 0x000000050c00720c */ /* 0x040fe20003f84070 */
[C---:B------:R-:W-:Y:S02]  /*15800*/  IMAD R2, R12.reuse, R21, R2 ;  /* 0x000000150c027224 */ /* 0x040fe400078e0202 */
[C---:B------:R-:W-:Y:S02]  /*15810*/  IMAD R4, R12.reuse, R20, R4 ;  /* 0x000000140c047224 */ /* 0x040fe400078e0204 */
[--C-:B------:R-:W-:Y:S01]  /*15820*/  @!P6 IMAD.IADD R15, R15, 0x1, -R12.reuse ;  /* 0x000000010f0fe824 */ /* 0x100fe200078e0a0c */
[C---:B------:R-:W-:Y:S01]  /*15830*/  ISETP.GT.U32.AND P6, PT, R12.reuse, R2, PT ;  /* 0x000000020c00720c */ /* 0x040fe20003fc4070 */
[--C-:B------:R-:W-:Y:S01]  /*15840*/  @!P0 IMAD.IADD R17, R17, 0x1, -R12.reuse ;  /* 0x0000000111118824 */ /* 0x100fe200078e0a0c */
[----:B------:R-:W-:Y:S01]  /*15850*/  ISETP.GT.U32.AND P0, PT, R12, R4, PT ;  /* 0x000000040c00720c */ /* 0x000fe20003f04070 */
[--C-:B------:R-:W-:Y:S01]  /*15860*/  @!P5 IMAD.IADD R16, R16, 0x1, -R12.reuse ;  /* 0x000000011010d824 */ /* 0x100fe200078e0a0c */
[----:B------:R-:W-:Y:S01]  /*15870*/  ISETP.GE.AND P5, PT, R19, RZ, PT ;  /* 0x000000ff1300720c */ /* 0x000fe20003fa6270 */
[----:B------:R-:W-:Y:S01]  /*15880*/  @!P3 IMAD.IADD R13, R13, 0x1, -R12 ;  /* 0x000000010d0db824 */ /* 0x000fe200078e0a0c */
[----:B------:R-:W-:Y:S01]  /*15890*/  ISETP.GE.AND P3, PT, R8, RZ, PT ;  /* 0x000000ff0800720c */ /* 0x000fe20003f66270 */
[----:B------:R-:W-:-:S02]  /*158a0*/  VIADD R7, R23, 0x6c ;  /* 0x0000006c17077836 */ /* 0x000fc40000000000 */
[----:B------:R-:W-:Y:S01]  /*158b0*/  @!P4 IMAD.IADD R5, R5, 0x1, -R12 ;  /* 0x000000010505c824 */ /* 0x000fe200078e0a0c */
[----:B------:R-:W-:Y:S01]  /*158c0*/  ISETP.GE.AND P4, PT, R10, RZ, PT ;  /* 0x000000ff0a00720c */ /* 0x000fe20003f86270 */
[----:B------:R-:W-:Y:S01]  /*158d0*/  IMAD.MOV.U32 R24, RZ, RZ, R18 ;  /* 0x000000ffff187224 */ /* 0x000fe200078e0012 */
[----:B------:R-:W-:Y:S01]  /*158e0*/  IABS R20, R7 ;  /* 0x0000000700147213 */ /* 0x000fe20000000000 */
[----:B------:R-:W-:Y:S02]  /*158f0*/  VIADD R8, R23, 0x6b ;  /* 0x0000006b17087836 */ /* 0x000fe40000000000 */
[----:B------:R-:W-:Y:S01]  /*15900*/  @!P2 IMAD.MOV R24, RZ, RZ, -R24 ;  /* 0x000000ffff18a224 */ /* 0x000fe200078e0a18 */
[----:B------:R-:W-:Y:S01]  /*15910*/  ISETP.GT.U32.AND P2, PT, R12, R5, PT ;  /* 0x000000050c00720c */ /* 0x000fe20003f44070 */
[----:B------:R-:W-:Y:S01]  /*15920*/  @!P6 IMAD.IADD R2, R2, 0x1, -R12 ;  /* 0x000000010202e824 */ /* 0x000fe200078e0a0c */
[----:B------:R-:W-:Y:S01]  /*15930*/  IABS R21, R8 ;  /* 0x0000000800157213 */ /* 0x000fe20000000000 */
[----:B------:R-:W-:Y:S01]  /*15940*/  IMAD.MOV.U32 R22, RZ, RZ, R17 ;  /* 0x000000ffff167224 */ /* 0x000fe200078e0011 */
[----:B------:R-:W-:Y:S01]  /*15950*/  STL [R1+0x1b4], R24 ;  /* 0x0001b41801007387 */ /* 0x000fe20000100800 */
[----:B0-----:R-:W-:Y:S01]  /*15960*/  IMAD.MOV.U32 R11, RZ, RZ, R16 ;  /* 0x000000ffff0b7224 */ /* 0x001fe200078e0010 */
[----:B------:R-:W-:Y:S01]  /*15970*/  ISETP.GE.AND P6, PT, R14, RZ, PT ;  /* 0x000000ff0e00720c */ /* 0x000fe20003fc6270 */
[----:B------:R-:W-:-:S04]  /*15980*/  IMAD.HI.U32 R19, R0, R20, RZ ;  /* 0x0000001400137227 */ /* 0x000fc800078e00ff */
[----:B------:R-:W-:Y:S01]  /*15990*/  @!P0 IMAD.IADD R4, R4, 0x1, -R12 ;  /* 0x0000000104048824 */ /* 0x000fe200078e0a0c */
[----:B------:R-:W-:Y:S01]  /*159a0*/  ISETP.GE.AND P0, PT, R9, RZ, PT ;  /* 0x000000ff0900720c */ /* 0x000fe20003f06270 */
[----:B------:R-:W-:Y:S02]  /*159b0*/  @!P5 IMAD.MOV R22, RZ, RZ, -R22 ;  /* 0x000000ffff16d224 */ /* 0x000fe400078e0a16 */
[----:B------:R-:W-:Y:S01]  /*159c0*/  @!P3 IMAD.MOV R11, RZ, RZ, -R11 ;  /* 0x000000ffff0bb224 */ /* 0x000fe200078e0a0b */
[C---:B------:R-:W-:Y:S01]  /*159d0*/  ISETP.GT.U32.AND P3, PT, R12.reuse, R2, PT ;  /* 0x000000020c00720c */ /* 0x040fe20003f64070 */
[----:B------:R-:W-:Y:S01]  /*159e0*/  IMAD.MOV R19, RZ, RZ, -R19 ;  /* 0x000000ffff137224 */ /* 0x000fe200078e0a13 */
[----:B------:R-:W-:Y:S01]  /*159f0*/  STL [R1+0x1b0], R22 ;  /* 0x0001b01601007387 */ /* 0x000fe20000100800 */
[----:B------:R-:W-:Y:S01]  /*15a00*/  IMAD.MOV.U32 R9, RZ, RZ, R21 ;  /* 0x000000ffff097224 */ /* 0x000fe200078e0015 */
[C---:B------:R-:W-:Y:S01]  /*15a10*/  ISETP.GT.U32.AND P5, PT, R12.reuse, R4, PT ;  /* 0x000000040c00720c */ /* 0x040fe20003fa4070 */
[----:B------:R-:W-:Y:S01]  /*15a20*/  IMAD R10, R12, R19, R20 ;  /* 0x000000130c0a7224 */ /* 0x000fe200078e0214 */
[----:B------:R0:W-:Y:S01]  /*15a30*/  STL [R1+0x1ac], R11 ;  /* 0x0001ac0b01007387 */ /* 0x0001e20000100800 */
[----:B------:R-:W-:Y:S01]  /*15a40*/  @!P2 IMAD.IADD R5, R5, 0x1, -R12 ;  /* 0x000000010505a824 */ /* 0x000fe200078e0a0c */
[----:B------:R-:W-:Y:S01]  /*15a50*/  ISETP.GE.AND P2, PT, R6, RZ, PT ;  /* 0x000000ff0600720c */ /* 0x000fe20003f46270 */
[----:B------:R-:W-:Y:S01]  /*15a60*/  @!P4 IMAD.MOV R15, RZ, RZ, -R15 ;  /* 0x000000ffff0fc224 */ /* 0x000fe200078e0a0f */
[----:B------:R-:W-:Y:S01]  /*15a70*/  ISETP.GT.U32.AND P4, PT, R12, R10, PT ;  /* 0x0000000a0c00720c */ /* 0x000fe20003f84070 */
[----:B------:R-:W-:-:S02]  /*15a80*/  VIADD R20, R23, 0x6a ;  /* 0x0000006a17147836 */ /* 0x000fc40000000000 */
[----:B------:R-:W-:Y:S01]  /*15a90*/  @!P3 IMAD.IADD R2, R2, 0x1, -R12 ;  /* 0x000000010202b824 */ /* 0x000fe200078e0a0c */
[----:B------:R-:W-:Y:S01]  /*15aa0*/  STL [R1+0x1a8], R15 ;  /* 0x0001a80f01007387 */ /* 0x000fe20000100800 */
[----:B------:R-:W-:Y:S01]  /*15ab0*/  VIADD R19, R23, 0x69 ;  /* 0x0000006917137836 */ /* 0x000fe20000000000 */
[----:B------:R-:W-:Y:S01]  /*15ac0*/  ISETP.GE.AND P3, PT, R8, RZ, PT ;  /* 0x000000ff0800720c */ /* 0x000fe20003f66270 */
[----:B0-----:R-:W-:Y:S02]  /*15ad0*/  IMAD.MOV.U32 R11, RZ, RZ, R13 ;  /* 0x000000ffff0b7224 */ /* 0x001fe400078e000d */
[----:B------:R-:W-:-:S04]  /*15ae0*/  IMAD.HI.U32 R13, R0, R9, RZ ;  /* 0x00000009000d7227 */ /* 0x000fc800078e00ff */
[----:B------:R-:W-:Y:S01]  /*15af0*/  @!P0 IMAD.MOV R11, RZ, RZ, -R11 ;  /* 0x000000ffff0b8224 */ /* 0x000fe200078e0a0b */
[----:B------:R-:W-:Y:S01]  /*15b00*/  ISETP.GE.AND P0, PT, R3, RZ, PT ;  /* 0x000000ff0300720c */ /* 0x000fe20003f06270 */
[----:B------:R-:W-:Y:S02]  /*15b10*/  IMAD.MOV R13, RZ, RZ, -R13 ;  /* 0x000000ffff0d7224 */ /* 0x000fe400078e0a0d */
[--C-:B------:R-:W-:Y:S01]  /*15b20*/  @!P4 IMAD.IADD R10, R10, 0x1, -R12.reuse ;  /* 0x000000010a0ac824 */ /* 0x100fe200078e0a0c */
[----:B------:R0:W-:Y:S01]  /*15b30*/  STL [R1+0x1a4], R11 ;  /* 0x0001a40b01007387 */ /* 0x0001e20000100800 */
[----:B------:R-:W-:Y:S01]  /*15b40*/  IMAD R3, R12, R13, R9 ;  /* 0x0000000d0c037224 */ /* 0x000fe200078e0209 */
[----:B------:R-:W-:Y:S01]  /*15b50*/  ISETP.GE.AND P4, PT, R20, RZ, PT ;  /* 0x000000ff1400720c */ /* 0x000fe20003f86270 */
[----:B------:R-:W-:Y:S01]  /*15b60*/  @!P5 IMAD.IADD R4, R4, 0x1, -R12 ;  /* 0x000000010404d824 */ /* 0x000fe200078e0a0c */
[----:B------:R-:W-:Y:S01]  /*15b70*/  IABS R20, R20 ;  /* 0x0000001400147213 */ /* 0x000fe20000000000 */
[----:B------:R-:W-:Y:S01]  /*15b80*/  VIADD R8, R23, 0x66 ;  /* 0x0000006617087836 */ /* 0x000fe20000000000 */
[----:B------:R-:W-:Y:S01]  /*15b90*/  ISETP.GE.AND P5, PT, R7, RZ, PT ;  /* 0x000000ff0700720c */ /* 0x000fe20003fa6270 */
[----:B------:R-:W-:-:S02]  /*15ba0*/  VIADD R7, R23, 0x68 ;  /* 0x0000006817077836 */ /* 0x000fc40000000000 */
[----:B------:R-:W-:Y:S01]  /*15bb0*/  @!P0 IMAD.MOV R4, RZ, RZ, -R4 ;  /* 0x000000ffff048224 */ /* 0x000fe200078e0a04 */
[----:B------:R-:W-:Y:S01]  /*15bc0*/  ISETP.GE.AND P0, PT, R19, RZ, PT ;  /* 0x000000ff1300720c */ /* 0x000fe20003f06270 */
[----:B0-----:R-:W-:Y:S01]  /*15bd0*/  IMAD.MOV.U32 R11, RZ, RZ, R5 ;  /* 0x000000ffff0b7224 */ /* 0x001fe200078e0005 */
[----:B------:R-:W-:Y:S01]  /*15be0*/  IABS R19, R19 ;  /* 0x0000001300137213 */ /* 0x000fe20000000000 */
[----:B------:R-:W-:Y:S01]  /*15bf0*/  IMAD.MOV.U32 R5, RZ, RZ, R2 ;  /* 0x000000ffff057224 */ /* 0x000fe200078e0002 */
[----:B------:R-:W-:Y:S01]  /*15c00*/  IABS R16, R8 ;  /* 0x0000000800107213 */ /* 0x000fe20000000000 */
[----:B------:R-:W-:Y:S01]  /*15c10*/  @!P6 IMAD.MOV R11, RZ, RZ, -R11 ;  /* 0x000000ffff0be224 */ /* 0x000fe200078e0a0b */
[C---:B------:R-:W-:Y:S01]  /*15c20*/  ISETP.GT.U32.AND P6, PT, R12.reuse, R10, PT ;  /* 0x0000000a0c00720c */ /* 0x040fe20003fc4070 */
[----:B------:R-:W-:Y:S01]  /*15c30*/  @!P2 IMAD.MOV R5, RZ, RZ, -R5 ;  /* 0x000000ffff05a224 */ /* 0x000fe200078e0a05 */
[----:B------:R-:W-:Y:S01]  /*15c40*/  ISETP.GT.U32.AND P2, PT, R12, R3, PT ;  /* 0x000000030c00720c */ /* 0x000fe20003f44070 */
[C---:B------:R-:W-:Y:S01]  /*15c50*/  IMAD.HI.U32 R2, R0.reuse, R20, RZ ;  /* 0x0000001400027227 */ /* 0x040fe200078e00ff */
[----:B------:R0:W-:Y:S03]  /*15c60*/  STL [R1+0x1a0], R11 ;  /* 0x0001a00b01007387 */ /* 0x0001e60000100800 */
[----:B------:R-:W-:Y:S01]  /*15c70*/  IMAD.MOV R2, RZ, RZ, -R2 ;  /* 0x000000ffff027224 */ /* 0x000fe200078e0a02 */
[----:B------:R-:W-:Y:S01]  /*15c80*/  STL [R1+0x19c], R4 ;  /* 0x00019c0401007387 */ /* 0x000fe20000100800 */
[----:B------:R-:W-:-:S03]  /*15c90*/  IMAD.HI.U32 R6, R0, R19, RZ ;  /* 0x0000001300067227 */ /* 0x000fc600078e00ff */
[----:B------:R1:W-:Y:S01]  /*15ca0*/  STL [R1+0x198], R5 ;  /* 0x0001980501007387 */ /* 0x0003e20000100800 */
[--C-:B------:R-:W-:Y:S01]  /*15cb0*/  @!P6 IMAD.IADD R10, R10, 0x1, -R12.reuse ;  /* 0x000000010a0ae824 */ /* 0x100fe200078e0a0c */
[----:B------:R-:W-:Y:S01]  /*15cc0*/  ISETP.GE.AND P6, PT, R7, RZ, PT ;  /* 0x000000ff0700720c */ /* 0x000fe20003fc6270 */
[----:B------:R-:W-:Y:S01]  /*15cd0*/  @!P2 IMAD.IADD R3, R3, 0x1, -R12 ;  /* 0x000000010303a824 */ /* 0x000fe200078e0a0c */
[----:B------:R-:W-:Y:S01]  /*15ce0*/  IABS R7, R7 ;  /* 0x0000000700077213 */ /* 0x000fe20000000000 */
[C---:B------:R-:W-:Y:S02]  /*15cf0*/  IMAD R20, R12.reuse, R2, R20 ;  /* 0x000000020c147224 */ /* 0x040fe400078e0214 */
[----:B0-----:R-:W-:Y:S01]  /*15d00*/  IMAD.MOV.U32 R11, RZ, RZ, R10 ;  /* 0x000000ffff0b7224 */ /* 0x001fe200078e000a */
[C---:B------:R-:W-:Y:S01]  /*15d10*/  ISETP.GT.U32.AND P2, PT, R12.reuse, R3, PT ;  /* 0x000000030c00720c */ /* 0x040fe20003f44070 */
[----:B------:R-:W-:Y:S02]  /*15d20*/  IMAD.MOV R6, RZ, RZ, -R6 ;  /* 0x000000ffff067224 */ /* 0x000fe400078e0a06 */
[----:B------:R-:W-:Y:S01]  /*15d30*/  @!P5 IMAD.MOV R11, RZ, RZ, -R11 ;  /* 0x000000ffff0bd224 */ /* 0x000fe200078e0a0b */
[C---:B------:R-:W-:Y:S01]  /*15d40*/  ISETP.GT.U32.AND P5, PT, R12.reuse, R20, PT ;  /* 0x000000140c00720c */ /* 0x040fe20003fa4070 */
[----:B------:R-:W-:-:S02]  /*15d50*/  IMAD R19, R12, R6, R19 ;  /* 0x000000060c137224 */ /* 0x000fc400078e0213 */
[----:B-1----:R-:W-:Y:S01]  /*15d60*/  IMAD.HI.U32 R5, R0, R7, RZ ;  /* 0x0000000700057227 */ /* 0x002fe200078e00ff */
[----:B------:R-:W-:Y:S03]  /*15d70*/  STL [R1+0x194], R11 ;  /* 0x0001940b01007387 */ /* 0x000fe60000100800 */
[----:B------:R-:W-:Y:S02]  /*15d80*/  IMAD.MOV R5, RZ, RZ, -R5 ;  /* 0x000000ffff057224 */ /* 0x000fe400078e0a05 */
[--C-:B------:R-:W-:Y:S01]  /*15d90*/  @!P2 IMAD.IADD R3, R3, 0x1, -R12.reuse ;  /* 0x000000010303a824 */ /* 0x100fe200078e0a0c */
[C---:B------:R-:W-:Y:S01]  /*15da0*/  ISETP.GT.U32.AND P2, PT, R12.reuse, R19, PT ;  /* 0x000000130c00720c */ /* 0x040fe20003f44070 */
[----:B------:R-:W-:Y:S02]  /*15db0*/  IMAD R7, R12, R5, R7 ;  /* 0x000000050c077224 */ /* 0x000fe400078e0207 */
[----:B------:R-:W-:-:S02]  /*15dc0*/  @!P5 IMAD.IADD R20, R20, 0x1, -R12 ;  /* 0x000000011414d824 */ /* 0x000fc400078e0a0c */
[C---:B------:R-:W-:Y:S01]  /*15dd0*/  VIADD R9, R23.reuse, 0x67 ;  /* 0x0000006717097836 */ /* 0x040fe20000000000 */
[C---:B------:R-:W-:Y:S01]  /*15de0*/  ISETP.GT.U32.AND P5, PT, R12.reuse, R7, PT ;  /* 0x000000070c00720c */ /* 0x040fe20003fa4070 */
[----:B------:R-:W-:Y:S02]  /*15df0*/  IMAD.MOV.U32 R10, RZ, RZ, R3 ;  /* 0x000000ffff0a7224 */ /* 0x000fe400078e0003 */
[----:B------:R-:W-:Y:S01]  /*15e00*/  VIADD R5, R23, 0x65 ;  /* 0x0000006517057836 */ /* 0x000fe20000000000 */
[----:B------:R-:W-:Y:S01]  /*15e10*/  IABS R13, R9 ;  /* 0x00000009000d7213 */ /* 0x000fe20000000000 */
        /* <DEDUP_REMOVED lines=8> */
[----:B------:R-:W-:Y:S02]  /*15ea0*/  @!P5 IMAD.IADD R7, R7, 0x1, -R12 ;  /* 0x000000010707d824 */ /* 0x000fe400078e0a0c */
[----:B------:R-:W-:Y:S02]  /*15eb0*/  IMAD.MOV R2, RZ, RZ, -R2 ;  /* 0x000000ffff027224 */ /* 0x000fe400078e0a02 */
[----:B------:R-:W-:Y:S01]  /*15ec0*/  IMAD.MOV R4, RZ, RZ, -R4 ;  /* 0x000000ffff047224 */ /* 0x000fe200078e0a04 */
[C---:B------:R-:W-:Y:S01]  /*15ed0*/  ISETP.GT.U32.AND P5, PT, R12.reuse, R7, PT ;  /* 0x000000070c00720c */ /* 0x040fe20003fa4070 */
[----:B------:R-:W-:Y:S02]  /*15ee0*/  VIADD R17, R23, 0x64 ;  /* 0x0000006417117836 */ /* 0x000fe40000000000 */
[----:B------:R-:W-:Y:S02]  /*15ef0*/  IMAD R16, R12, R2, R16 ;  /* 0x000000020c107224 */ /* 0x000fe400078e0210 */
[----:B------:R-:W-:Y:S01]  /*15f00*/  IMAD.HI.U32 R21, R0, R15, RZ ;  /* 0x0000000f00157227 */ /* 0x000fe200078e00ff */
[----:B------:R-:W-:-:S03]  /*15f10*/  IABS R14, R17 ;  /* 0x00000011000e7213 */ /* 0x000fc60000000000 */
[----:B------:R-:W-:Y:S02]  /*15f20*/  IMAD R13, R12, R4, R13 ;  /* 0x000000040c0d7224 */ /* 0x000fe400078e020d */
[--C-:B------:R-:W-:Y:S02]  /*15f30*/  @!P3 IMAD.IADD R20, R20, 0x1, -R12.reuse ;  /* 0x000000011414b824 */ /* 0x100fe400078e0a0c */
[----:B------:R-:W-:Y:S01]  /*15f40*/  @!P2 IMAD.IADD R19, R19, 0x1, -R12 ;  /* 0x000000011313a824 */ /* 0x000fe200078e0a0c */
[C---:B------:R-:W-:Y:S01]  /*15f50*/  ISETP.GT.U32.AND P2, PT, R12.reuse, R16, PT ;  /* 0x000000100c00720c */ /* 0x040fe20003f44070 */
[----:B------:R-:W-:Y:S01]  /*15f60*/  IMAD.MOV R21, RZ, RZ, -R21 ;  /* 0x000000ffff157224 */ /* 0x000fe200078e0a15 */
[----:B------:R-:W-:Y:S01]  /*15f70*/  ISETP.GT.U32.AND P3, PT, R12, R13, PT ;  /* 0x0000000d0c00720c */ /* 0x000fe20003f64070 */
[----:B0-----:R-:W-:-:S04]  /*15f80*/  IMAD.HI.U32 R10, R0, R14, RZ ;  /* 0x0000000e000a7227 */ /* 0x001fc800078e00ff */
[----:B------:R-:W-:Y:S02]  /*15f90*/  IMAD.MOV.U32 R11, RZ, RZ, R20 ;  /* 0x000000ffff0b7224 */ /* 0x000fe400078e0014 */
[C---:B------:R-:W-:Y:S02]  /*15fa0*/  IMAD R15, R12.reuse, R21, R15 ;  /* 0x000000150c0f7224 */ /* 0x040fe400078e020f */
[----:B------:R-:W-:Y:S02]  /*15fb0*/  VIADD R18, R23, 0x63 ;  /* 0x0000006317127836 */ /* 0x000fe40000000000 */
[----:B------:R-:W-:Y:S02]  /*15fc0*/  IMAD.MOV R10, RZ, RZ, -R10 ;  /* 0x000000ffff0a7224 */ /* 0x000fe400078e0a0a */
[----:B------:R-:W-:Y:S01]  /*15fd0*/  @!P4 IMAD.MOV R11, RZ, RZ, -R11 ;  /* 0x000000ffff0bc224 */ /* 0x000fe200078e0a0b */
[----:B------:R-:W-:Y:S01]  /*15fe0*/  IABS R22, R18 ;  /* 0x0000001200167213 */ /* 0x000fe20000000000 */
[----:B------:R-:W-:Y:S01]  /*15ff0*/  @!P5 IMAD.IADD R7, R7, 0x1, -R12 ;  /* 0x000000010707d824 */ /* 0x000fe200078e0a0c */
[C---:B------:R-:W-:Y:S01]  /*16000*/  ISETP.GT.U32.AND P5, PT, R12.reuse, R15, PT ;  /* 0x0000000f0c00720c */ /* 0x040fe20003fa4070 */
[----:B------:R-:W-:Y:S01]  /*16010*/  IMAD R14, R12, R10, R14 ;  /* 0x0000000a0c0e7224 */ /* 0x000fe200078e020e */
[----:B------:R0:W-:Y:S01]  /*16020*/  STL [R1+0x18c], R11 ;  /* 0x00018c0b01007387 */ /* 0x0001e20000100800 */
[----:B------:R-:W-:Y:S01]  /*16030*/  @!P2 IMAD.IADD R16, R16, 0x1, -R12 ;  /* 0x000000011010a824 */ /* 0x000fe200078e0a0c */
[----:B------:R-:W-:Y:S01]  /*16040*/  ISETP.GE.AND P2, PT, R9, RZ, PT ;  /* 0x000000ff0900720c */ /* 0x000fe20003f46270 */
[----:B------:R-:W-:-:S02]  /*16050*/  VIADD R2, R23, 0x61 ;  /* 0x0000006117027836 */ /* 0x000fc40000000000 */
[----:B------:R-:W-:Y:S01]  /*16060*/  IMAD.HI.U32 R24, R0, R22, RZ ;  /* 0x0000001600187227 */ /* 0x000fe200078e00ff */
[C---:B------:R-:W-:Y:S02]  /*16070*/  ISETP.GT.U32.AND P4, PT, R12.reuse, R16, PT ;  /* 0x000000100c00720c */ /* 0x040fe40003f84070 */
[----:B------:R-:W-:Y:S01]  /*16080*/  IABS R3, R2 ;  /* 0x0000000200037213 */ /* 0x000fe20000000000 */
[----:B------:R-:W-:Y:S01]  /*16090*/  @!P3 IMAD.IADD R13, R13, 0x1, -R12 ;  /* 0x000000010d0db824 */ /* 0x000fe200078e0a0c */
[----:B------:R-:W-:Y:S01]  /*160a0*/  ISETP.GT.U32.AND P3, PT, R12, R14, PT ;  /* 0x0000000e0c00720c */ /* 0x000fe20003f64070 */
[----:B0-----:R-:W-:Y:S02]  /*160b0*/  IMAD.MOV.U32 R11, RZ, RZ, R19 ;  /* 0x000000ffff0b7224 */ /* 0x001fe400078e0013 */
[----:B------:R-:W-:Y:S02]  /*160c0*/  VIADD R4, R23, 0x62 ;  /* 0x0000006217047836 */ /* 0x000fe40000000000 */
[----:B------:R-:W-:-:S02]  /*160d0*/  @!P0 IMAD.MOV R11, RZ, RZ, -R11 ;  /* 0x000000ffff0b8224 */ /* 0x000fc400078e0a0b */
[----:B------:R-:W-:Y:S01]  /*160e0*/  IMAD.MOV R24, RZ, RZ, -R24 ;  /* 0x000000ffff187224 */ /* 0x000fe200078e0a18 */
[----:B------:R-:W-:Y:S01]  /*160f0*/  IABS R6, R4 ;  /* 0x0000000400067213 */ /* 0x000fe20000000000 */
[----:B------:R-:W-:Y:S01]  /*16100*/  @!P5 IMAD.IADD R15, R15, 0x1, -R12 ;  /* 0x000000010f0fd824 */ /* 0x000fe200078e0a0c */
[----:B------:R0:W-:Y:S01]  /*16110*/  STL [R1+0x188], R11 ;  /* 0x0001880b01007387 */ /* 0x0001e20000100800 */
[C---:B------:R-:W-:Y:S01]  /*16120*/  IMAD R9, R12.reuse, R24, R22 ;  /* 0x000000180c097224 */ /* 0x040fe200078e0216 */
[----:B------:R-:W-:Y:S01]  /*16130*/  ISETP.GT.U32.AND P5, PT, R12, R13, PT ;  /* 0x0000000d0c00720c */ /* 0x000fe20003fa4070 */
[----:B------:R-:W-:-:S04]  /*16140*/  IMAD.HI.U32 R10, R0, R3, RZ ;  /* 0x00000003000a7227 */ /* 0x000fc800078e00ff */
[----:B------:R-:W-:-:S04]  /*16150*/  IMAD.HI.U32 R21, R0, R6, RZ ;  /* 0x0000000600157227 */ /* 0x000fc800078e00ff */
[----:B0-----:R-:W-:Y:S02]  /*16160*/  IMAD.MOV.U32 R11, RZ, RZ, R7 ;  /* 0x000000ffff0b7224 */ /* 0x001fe400078e0007 */
[----:B------:R-:W-:Y:S02]  /*16170*/  IMAD.MOV R10, RZ, RZ, -R10 ;  /* 0x000000ffff0a7224 */ /* 0x000fe400078e0a0a */
[----:B------:R-:W-:Y:S01]  /*16180*/  @!P6 IMAD.MOV R11, RZ, RZ, -R11 ;  /* 0x000000ffff0be224 */ /* 0x000fe200078e0a0b */
[----:B------:R-:W-:Y:S01]  /*16190*/  ISETP.GT.U32.AND P6, PT, R12, R9, PT ;  /* 0x000000090c00720c */ /* 0x000fe20003fc4070 */
[--C-:B------:R-:W-:Y:S01]  /*161a0*/  @!P3 IMAD.IADD R14, R14, 0x1, -R12.reuse ;  /* 0x000000010e0eb824 */ /* 0x100fe200078e0a0c */
[----:B------:R-:W-:Y:S01]  /*161b0*/  ISETP.GT.U32.AND P3, PT, R12, R15, PT ;  /* 0x0000000f0c00720c */ /* 0x000fe20003f64070 */
[----:B------:R-:W-:Y:S01]  /*161c0*/  IMAD.MOV R21, RZ, RZ, -R21 ;  /* 0x000000ffff157224 */ /* 0x000fe200078e0a15 */
[----:B------:R0:W-:Y:S01]  /*161d0*/  STL [R1+0x184], R11 ;  /* 0x0001840b01007387 */ /* 0x0001e20000100800 */
[----:B------:R-:W-:Y:S01]  /*161e0*/  @!P4 IMAD.IADD R16, R16, 0x1, -R12 ;  /* 0x000000011010c824 */ /* 0x000fe200078e0a0c */
[----:B------:R-:W-:Y:S01]  /*161f0*/  ISETP.GE.AND P4, PT, R8, RZ, PT ;  /* 0x000000ff0800720c */ /* 0x000fe20003f86270 */
[C---:B------:R-:W-:Y:S01]  /*16200*/  IMAD R3, R12.reuse, R10, R3 ;  /* 0x0000000a0c037224 */ /* 0x040fe200078e0203 */
[----:B------:R-:W-:Y:S01]  /*16210*/  ISETP.GT.U32.AND P0, PT, R12, R14, PT ;  /* 0x0000000e0c00720c */ /* 0x000fe20003f04070 */
[----:B------:R-:W-:-:S02]  /*16220*/  VIADD R10, R23, 0x60 ;  /* 0x00000060170a7836 */ /* 0x000fc40000000000 */
[C---:B------:R-:W-:Y:S02]  /*16230*/  IMAD R6, R12.reuse, R21, R6 ;  /* 0x000000150c067224 */ /* 0x040fe400078e0206 */
[--C-:B------:R-:W-:Y:S01]  /*16240*/  @!P5 IMAD.IADD R13, R13, 0x1, -R12.reuse ;  /* 0x000000010d0dd824 */ /* 0x100fe200078e0a0c */
[----:B------:R-:W-:Y:S01]  /*16250*/  IABS R19, R10 ;  /* 0x0000000a00137213 */ /* 0x000fe20000000000 */
[----:B------:R-:W-:Y:S01]  /*16260*/  @!P6 IMAD.IADD R9, R9, 0x1, -R12 ;  /* 0x000000010909e824 */ /* 0x000fe200078e0a0c */
[----:B------:R-:W-:Y:S01]  /*16270*/  ISETP.GT.U32.AND P5, PT, R12, R6, PT ;  /* 0x000000060c00720c */ /* 0x000fe20003fa4070 */
[----:B------:R-:W-:Y:S01]  /*16280*/  IMAD.MOV.U32 R21, RZ, RZ, R13 ;  /* 0x000000ffff157224 */ /* 0x000fe200078e000d */
[----:B------:R-:W-:Y:S01]  /*16290*/  ISETP.GE.AND P6, PT, R17, RZ, PT ;  /* 0x000000ff1100720c */ /* 0x000fe20003fc6270 */
[----:B0-----:R-:W-:Y:S02]  /*162a0*/  IMAD.MOV.U32 R11, RZ, RZ, R16 ;  /* 0x000000ffff0b7224 */ /* 0x001fe400078e0010 */
[----:B------:R-:W-:-:S04]  /*162b0*/  IMAD.HI.U32 R20, R0, R19, RZ ;  /* 0x0000001300147227 */ /* 0x000fc800078e00ff */
[----:B------:R-:W-:Y:S01]  /*162c0*/  @!P2 IMAD.MOV R21, RZ, RZ, -R21 ;  /* 0x000000ffff15a224 */ /* 0x000fe200078e0a15 */
[----:B------:R-:W-:Y:S01]  /*162d0*/  ISETP.GT.U32.AND P2, PT, R12, R9, PT ;  /* 0x000000090c00720c */ /* 0x000fe20003f44070 */
[----:B------:R-:W-:Y:S02]  /*162e0*/  @!P4 IMAD.MOV R11, RZ, RZ, -R11 ;  /* 0x000000ffff0bc224 */ /* 0x000fe400078e0a0b */
[----:B------:R-:W-:Y:S01]  /*162f0*/  @!P0 IMAD.IADD R14, R14, 0x1, -R12 ;  /* 0x000000010e0e8824 */ /* 0x000fe200078e0a0c */
[----:B------:R-:W-:Y:S01]  /*16300*/  STL [R1+0x180], R21 ;  /* 0x0001801501007387 */ /* 0x000fe20000100800 */
[----:B------:R-:W-:Y:S01]  /*16310*/  IMAD.MOV R20, RZ, RZ, -R20 ;  /* 0x000000ffff147224 */ /* 0x000fe200078e0a14 */
[----:B------:R-:W-:Y:S01]  /*16320*/  ISETP.GE.AND P0, PT, R5, RZ, PT ;  /* 0x000000ff0500720c */ /* 0x000fe20003f06270 */
[----:B------:R-:W-:Y:S01]  /*16330*/  VIADD R7, R23, 0x5f ;  /* 0x0000005f17077836 */ /* 0x000fe20000000000 */
[----:B------:R0:W-:Y:S01]  /*16340*/  STL [R1+0x17c], R11 ;  /* 0x00017c0b01007387 */ /* 0x0001e20000100800 */
[----:B------:R-:W-:-:S02]  /*16350*/  IMAD R5, R12, R20, R19 ;  /* 0x000000140c057224 */ /* 0x000fc400078e0213 */
[--C-:B------:R-:W-:Y:S01]  /*16360*/  @!P5 IMAD.IADD R6, R6, 0x1, -R12.reuse ;  /* 0x000000010606d824 */ /* 0x100fe200078e0a0c */
[----:B------:R-:W-:Y:S01]  /*16370*/  IABS R8, R7 ;  /* 0x0000000700087213 */ /* 0x000fe20000000000 */
[--C-:B------:R-:W-:Y:S01]  /*16380*/  @!P3 IMAD.IADD R15, R15, 0x1, -R12.reuse ;  /* 0x000000010f0fb824 */ /* 0x100fe200078e0a0c */
[C---:B------:R-:W-:Y:S01]  /*16390*/  ISETP.GT.U32.AND P3, PT, R12.reuse, R3, PT ;  /* 0x000000030c00720c */ /* 0x040fe20003f64070 */
[----:B------:R-:W-:Y:S01]  /*163a0*/  @!P2 IMAD.IADD R9, R9, 0x1, -R12 ;  /* 0x000000010909a824 */ /* 0x000fe200078e0a0c */
[----:B------:R-:W-:Y:S01]  /*163b0*/  ISETP.GT.U32.AND P4, PT, R12, R6, PT ;  /* 0x000000060c00720c */ /* 0x000fe20003f84070 */
[----:B------:R-:W-:Y:S01]  /*163c0*/  IMAD.HI.U32 R17, R0, R8, RZ ;  /* 0x0000000800117227 */ /* 0x000fe200078e00ff */
[----:B------:R-:W-:Y:S02]  /*163d0*/  ISETP.GE.AND P5, PT, R18, RZ, PT ;  /* 0x000000ff1200720c */ /* 0x000fe40003fa6270 */
[----:B------:R-:W-:Y:S01]  /*163e0*/  ISETP.GE.AND P2, PT, R2, RZ, PT ;  /* 0x000000ff0200720c */ /* 0x000fe20003f46270 */
[----:B0-----:R-:W-:-:S02]  /*163f0*/  IMAD.MOV.U32 R11, RZ, RZ, R14 ;  /* 0x000000ffff0b7224 */ /* 0x001fc400078e000e */
[----:B------:R-:W-:Y:S02]  /*16400*/  IMAD.MOV R13, RZ, RZ, -R17 ;  /* 0x000000ffff0d7224 */ /* 0x000fe400078e0a11 */
[----:B------:R-:W-:Y:S01]  /*16410*/  @!P6 IMAD.MOV R11, RZ, RZ, -R11 ;  /* 0x000000ffff0be224 */ /* 0x000fe200078e0a0b */
[----:B------:R-:W-:Y:S01]  /*16420*/  ISETP.GT.U32.AND P6, PT, R12, R5, PT ;  /* 0x000000050c00720c */ /* 0x000fe20003fc4070 */
[----:B------:R-:W-:Y:S01]  /*16430*/  @!P0 IMAD.MOV R15, RZ, RZ, -R15 ;  /* 0x000000ffff0f8224 */ /* 0x000fe200078e0a0f */
[----:B------:R-:W-:Y:S01]  /*16440*/  ISETP.GE.AND P0, PT, R4, RZ, PT ;  /* 0x000000ff0400720c */ /* 0x000fe20003f06270 */
[----:B------:R-:W-:Y:S02]  /*16450*/  VIADD R4, R23, 0x5e ;  /* 0x0000005e17047836 */ /* 0x000fe40000000000 */
[----:B------:R-:W-:Y:S01]  /*16460*/  IMAD R8, R12, R13, R8 ;  /* 0x0000000d0c087224 */ /* 0x000fe200078e0208 */
[----:B------:R-:W-:Y:S01]  /*16470*/  STL [R1+0x178], R15 ;  /* 0x0001780f01007387 */ /* 0x000fe20000100800 */
[--C-:B------:R-:W-:Y:S01]  /*16480*/  @!P3 IMAD.IADD R3, R3, 0x1, -R12.reuse ;  /* 0x000000010303b824 */ /* 0x100fe200078e0a0c */
[----:B------:R-:W-:Y:S01]  /*16490*/  IABS R14, R4 ;  /* 0x00000004000e7213 */ /* 0x000fe20000000000 */
[--C-:B------:R-:W-:Y:S01]  /*164a0*/  @!P4 IMAD.IADD R6, R6, 0x1, -R12.reuse ;  /* 0x000000010606c824 */ /* 0x100fe200078e0a0c */
[C---:B------:R-:W-:Y:S01]  /*164b0*/  ISETP.GT.U32.AND P4, PT, R12.reuse, R8, PT ;  /* 0x000000080c00720c */ /* 0x040fe20003f84070 */
[----:B------:R0:W-:Y:S01]  /*164c0*/  STL [R1+0x174], R11 ;  /* 0x0001740b01007387 */ /* 0x0001e20000100800 */
[----:B------:R-:W-:Y:S01]  /*164d0*/  ISETP.GT.U32.AND P3, PT, R12, R3, PT ;  /* 0x000000030c00720c */ /* 0x000fe20003f64070 */
[----:B------:R-:W-:-:S02]  /*164e0*/  @!P6 IMAD.IADD R5, R5, 0x1, -R12 ;  /* 0x000000010505e824 */ /* 0x000fc400078e0a0c */
[C---:B------:R-:W-:Y:S02]  /*164f0*/  VIADD R2, R23.reuse, 0x5d ;  /* 0x0000005d17027836 */ /* 0x040fe40000000000 */
[----:B------:R-:W-:Y:S01]  /*16500*/  @!P0 IMAD.MOV R6, RZ, RZ, -R6 ;  /* 0x000000ffff068224 */ /* 0x000fe200078e0a06 */
[----:B------:R-:W-:Y:S01]  /*16510*/  ISETP.GT.U32.AND P6, PT, R12, R5, PT ;  /* 0x000000050c00720c */ /* 0x000fe20003fc4070 */
[----:B------:R-:W-:Y:S01]  /*16520*/  VIADD R13, R23, 0x59 ;  /* 0x00000059170d7836 */ /* 0x000fe20000000000 */
[----:B------:R-:W-:Y:S01]  /*16530*/  IABS R17, R2 ;  /* 0x0000000200117213 */ /* 0x000fe20000000000 */
[----:B0-----:R-:W-:Y:S02]  /*16540*/  IMAD.MOV.U32 R11, RZ, RZ, R9 ;  /* 0x000000ffff0b7224 */ /* 0x001fe400078e0009 */
[----:B------:R-:W-:-:S04]  /*16550*/  IMAD.HI.U32 R9, R0, R14, RZ ;  /* 0x0000000e00097227 */ /* 0x000fc800078e00ff */
[----:B------:R-:W-:Y:S02]  /*16560*/  IMAD.MOV R9, RZ, RZ, -R9 ;  /* 0x000000ffff097224 */ /* 0x000fe400078e0a09 */
[----:B------:R-:W-:Y:S01]  /*16570*/  @!P5 IMAD.MOV R11, RZ, RZ, -R11 ;  /* 0x000000ffff0bd224 */ /* 0x000fe200078e0a0b */
[----:B------:R-:W-:Y:S01]  /*16580*/  ISETP.GE.AND P5, PT, R7, RZ, PT ;  /* 0x000000ff0700720c */ /* 0x000fe20003fa6270 */
[----:B------:R-:W-:Y:S02]  /*16590*/  IMAD R14, R12, R9, R14 ;  /* 0x000000090c0e7224 */ /* 0x000fe400078e020e */
[--C-:B------:R-:W-:Y:S01]  /*165a0*/  @!P4 IMAD.IADD R8, R8, 0x1, -R12.reuse ;  /* 0x000000010808c824 */ /* 0x100fe200078e0a0c */
[----:B------:R-:W-:Y:S01]  /*165b0*/  STL [R1+0x170], R11 ;  /* 0x0001700b01007387 */ /* 0x000fe20000100800 */
[--C-:B------:R-:W-:Y:S01]  /*165c0*/  @!P3 IMAD.IADD R3, R3, 0x1, -R12.reuse ;  /* 0x000000010303b824 */ /* 0x100fe200078e0a0c */
[----:B------:R-:W-:Y:S01]  /*165d0*/  ISETP.GE.AND P3, PT, R10, RZ, PT ;  /* 0x000000ff0a00720c */ /* 0x000fe20003f66270 */
[----:B------:R-:W-:Y:S01]  /*165e0*/  @!P6 IMAD.IADD R5, R5, 0x1, -R12 ;  /* 0x000000010505e824 */ /* 0x000fe200078e0a0c */
[C---:B------:R-:W-:Y:S01]  /*165f0*/  ISETP.GT.U32.AND P6, PT, R12.reuse, R14, PT ;  /* 0x0000000e0c00720c */ /* 0x040fe20003fc4070 */
[----:B------:R0:W-:Y:S01]  /*16600*/  STL [R1+0x16c], R6 ;  /* 0x00016c0601007387 */ /* 0x0001e20000100800 */
[----:B------:R-:W-:Y:S01]  /*16610*/  ISETP.GT.U32.AND P0, PT, R12, R8, PT ;  /* 0x000000080c00720c */ /* 0x000fe20003f04070 */
[----:B------:R-:W-:Y:S01]  /*16620*/  IMAD.MOV.U32 R7, RZ, RZ, R5 ;  /* 0x000000ffff077224 */ /* 0x000fe200078e0005 */
[----:B------:R-:W-:Y:S01]  /*16630*/  ISETP.GE.AND P4, PT, R4, RZ, PT ;  /* 0x000000ff0400720c */ /* 0x000fe20003f86270 */
[----:B------:R-:W-:-:S02]  /*16640*/  VIADD R4, R23, 0x5c ;  /* 0x0000005c17047836 */ /* 0x000fc40000000000 */
[C---:B------:R-:W-:Y:S02]  /*16650*/  VIADD R9, R23.reuse, 0x56 ;  /* 0x0000005617097836 */ /* 0x040fe40000000000 */
        /* <DEDUP_REMOVED lines=9> */
[----:B------:R0:W-:Y:S01]  /*166f0*/  STL [R1+0x168], R6 ;  /* 0x0001680601007387 */ /* 0x0001e20000100800 */
[----:B------:R-:W-:Y:S01]  /*16700*/  @!P3 IMAD.MOV R7, RZ, RZ, -R7 ;  /* 0x000000ffff07b224 */ /* 0x000fe200078e0a07 */
[----:B------:R-:W-:Y:S01]  /*16710*/  ISETP.GE.AND P6, PT, R4, RZ, PT ;  /* 0x000000ff0400720c */ /* 0x000fe20003fc6270 */
[----:B------:R-:W-:Y:S01]  /*16720*/  @!P0 IMAD.IADD R8, R8, 0x1, -R12 ;  /* 0x0000000108088824 */ /* 0x000fe200078e0a0c */
[C---:B------:R-:W-:Y:S01]  /*16730*/  ISETP.GT.U32.AND P0, PT, R12.reuse, R17, PT ;  /* 0x000000110c00720c */ /* 0x040fe20003f04070 */
[----:B------:R-:W-:Y:S01]  /*16740*/  VIADD R2, R23, 0x5a ;  /* 0x0000005a17027836 */ /* 0x000fe20000000000 */
[----:B------:R1:W-:Y:S01]  /*16750*/  STL [R1+0x164], R7 ;  /* 0x0001640701007387 */ /* 0x0003e20000100800 */
[----:B------:R-:W-:Y:S01]  /*16760*/  ISETP.GT.U32.AND P3, PT, R12, R14, PT ;  /* 0x0000000e0c00720c */ /* 0x000fe20003f64070 */
[----:B------:R-:W-:-:S02]  /*16770*/  @!P5 IMAD.MOV R8, RZ, RZ, -R8 ;  /* 0x000000ffff08d224 */ /* 0x000fc400078e0a08 */
[C---:B0-----:R-:W-:Y:S01]  /*16780*/  VIADD R6, R23.reuse, 0x5b ;  /* 0x0000005b17067836 */ /* 0x041fe20000000000 */
[----:B------:R-:W-:Y:S01]  /*16790*/  IABS R10, R2 ;  /* 0x00000002000a7213 */ /* 0x000fe20000000000 */
[----:B------:R-:W-:Y:S01]  /*167a0*/  VIADD R22, R23, 0x21 ;  /* 0x0000002117167836 */ /* 0x000fe20000000000 */
[----:B------:R0:W-:Y:S02]  /*167b0*/  STL [R1+0x160], R8 ;  /* 0x0001600801007387 */ /* 0x0001e40000100800 */
[----:B------:R-:W-:Y:S01]  /*167c0*/  IABS R3, R6 ;  /* 0x0000000600037213 */ /* 0x000fe20000000000 */
[----:B-1----:R-:W-:Y:S01]  /*167d0*/  IMAD.HI.U32 R7, R0, R15, RZ ;  /* 0x0000000f00077227 */ /* 0x002fe200078e00ff */
[----:B------:R-:W-:Y:S02]  /*167e0*/  ISETP.GE.AND P5, PT, R6, RZ, PT ;  /* 0x000000ff0600720c */ /* 0x000fe40003fa6270 */
[----:B------:R-:W-:Y:S01]  /*167f0*/  IABS R6, R9 ;  /* 0x0000000900067213 */ /* 0x000fe20000000000 */
[----:B------:R-:W-:-:S02]  /*16800*/  IMAD.MOV R7, RZ, RZ, -R7 ;  /* 0x000000ffff077224 */ /* 0x000fc400078e0a07 */
[--C-:B------:R-:W-:Y:S02]  /*16810*/  @!P0 IMAD.IADD R17, R17, 0x1, -R12.reuse ;  /* 0x0000000111118824 */ /* 0x100fe400078e0a0c */
[----:B------:R-:W-:Y:S01]  /*16820*/  IMAD R15, R12, R7, R15 ;  /* 0x000000070c0f7224 */ /* 0x000fe200078e020f */
[----:B------:R-:W-:Y:S01]  /*16830*/  IABS R7, R13 ;  /* 0x0000000d00077213 */ /* 0x000fe20000000000 */
[----:B------:R-:W-:Y:S01]  /*16840*/  @!P3 IMAD.IADD R14, R14, 0x1, -R12 ;  /* 0x000000010e0eb824 */ /* 0x000fe200078e0a0c */
[----:B------:R-:W-:Y:S01]  /*16850*/  ISETP.GT.U32.AND P0, PT, R12, R17, PT ;  /* 0x000000110c00720c */ /* 0x000fe20003f04070 */
        /* <DEDUP_REMOVED lines=11> */
[----:B------:R-:W-:-:S02]  /*16910*/  IMAD.MOV.U32 R11, RZ, RZ, R14 ;  /* 0x000000ffff0b7224 */ /* 0x000fc400078e000e */
[----:B------:R-:W-:Y:S02]  /*16920*/  VIADD R4, R23, 0x57 ;  /* 0x0000005717047836 */ /* 0x000fe40000000000 */
[----:B------:R-:W-:Y:S01]  /*16930*/  @!P4 IMAD.MOV R11, RZ, RZ, -R11 ;  /* 0x000000ffff0bc224 */ /* 0x000fe200078e0a0b */
[----:B------:R-:W-:Y:S01]  /*16940*/  ISETP.GT.U32.AND P4, PT, R12, R15, PT ;  /* 0x0000000f0c00720c */ /* 0x000fe20003f84070 */
[----:B------:R-:W-:Y:S01]  /*16950*/  IMAD.HI.U32 R14, R0, R7, RZ ;  /* 0x00000007000e7227 */ /* 0x000fe200078e00ff */
[----:B0-----:R-:W-:Y:S02]  /*16960*/  IABS R8, R4 ;  /* 0x0000000400087213 */ /* 0x001fe40000000000 */
[----:B------:R0:W-:Y:S01]  /*16970*/  STL [R1+0x15c], R11 ;  /* 0x00015c0b01007387 */ /* 0x0001e20000100800 */
[--C-:B------:R-:W-:Y:S02]  /*16980*/  @!P3 IMAD.IADD R10, R10, 0x1, -R12.reuse ;  /* 0x000000010a0ab824 */ /* 0x100fe400078e0a0c */
[----:B------:R-:W-:-:S02]  /*16990*/  @!P0 IMAD.IADD R3, R3, 0x1, -R12 ;  /* 0x0000000103038824 */ /* 0x000fc400078e0a0c */
[----:B------:R-:W-:Y:S01]  /*169a0*/  VIADD R5, R23, 0x58 ;  /* 0x0000005817057836 */ /* 0x000fe20000000000 */
[C---:B------:R-:W-:Y:S01]  /*169b0*/  ISETP.GT.U32.AND P3, PT, R12.reuse, R10, PT ;  /* 0x0000000a0c00720c */ /* 0x040fe20003f64070 */
[----:B------:R-:W-:Y:S01]  /*169c0*/  IMAD.MOV R14, RZ, RZ, -R14 ;  /* 0x000000ffff0e7224 */ /* 0x000fe200078e0a0e */
[----:B------:R-:W-:Y:S01]  /*169d0*/  ISETP.GT.U32.AND P0, PT, R12, R3, PT ;  /* 0x000000030c00720c */ /* 0x000fe20003f04070 */
[----:B------:R-:W-:Y:S01]  /*169e0*/  @!P4 IMAD.IADD R15, R15, 0x1, -R12 ;  /* 0x000000010f0fc824 */ /* 0x000fe200078e0a0c */
[----:B------:R-:W-:Y:S01]  /*169f0*/  IABS R16, R5 ;  /* 0x0000000500107213 */ /* 0x000fe20000000000 */
[----:B0-----:R-:W-:-:S04]  /*16a00*/  IMAD.MOV.U32 R11, RZ, RZ, R17 ;  /* 0x000000ffff0b7224 */ /* 0x001fc800078e0011 */
        /* <DEDUP_REMOVED lines=8> */
[----:B0-----:R-:W-:Y:S02]  /*16a90*/  IMAD.MOV.U32 R11, RZ, RZ, R15 ;  /* 0x000000ffff0b7224 */ /* 0x001fe400078e000f */
[----:B------:R-:W-:Y:S02]  /*16aa0*/  IMAD.MOV R7, RZ, RZ, -R7 ;  /* 0x000000ffff077224 */ /* 0x000fe400078e0a07 */
[----:B------:R-:W-:Y:S02]  /*16ab0*/  @!P6 IMAD.MOV R11, RZ, RZ, -R11 ;  /* 0x000000ffff0be224 */ /* 0x000fe400078e0a0b */
[----:B------:R-:W-:Y:S02]  /*16ac0*/  IMAD.MOV R17, RZ, RZ, -R17 ;  /* 0x000000ffff117224 */ /* 0x000fe400078e0a11 */
[----:B------:R-:W-:Y:S01]  /*16ad0*/  IMAD.MOV R14, RZ, RZ, -R14 ;  /* 0x000000ffff0e7224 */ /* 0x000fe200078e0a0e */
[----:B------:R0:W-:Y:S01]  /*16ae0*/  STL [R1+0x154], R11 ;  /* 0x0001540b01007387 */ /* 0x0001e20000100800 */
[----:B------:R-:W-:-:S02]  /*16af0*/  IMAD R8, R12, R7, R8 ;  /* 0x000000070c087224 */ /* 0x000fc400078e0208 */
[--C-:B------:R-:W-:Y:S02]  /*16b00*/  @!P3 IMAD.IADD R10, R10, 0x1, -R12.reuse ;  /* 0x000000010a0ab824 */ /* 0x100fe400078e0a0c */
[----:B------:R-:W-:Y:S01]  /*16b10*/  VIADD R7, R23, 0x55 ;  /* 0x0000005517077836 */ /* 0x000fe20000000000 */
[C---:B------:R-:W-:Y:S01]  /*16b20*/  ISETP.GT.U32.AND P3, PT, R12.reuse, R8, PT ;  /* 0x000000080c00720c */ /* 0x040fe20003f64070 */
[----:B------:R-:W-:Y:S01]  /*16b30*/  @!P0 IMAD.IADD R3, R3, 0x1, -R12 ;  /* 0x0000000103038824 */ /* 0x000fe200078e0a0c */
[----:B------:R-:W-:Y:S01]  /*16b40*/  ISETP.GE.AND P0, PT, R13, RZ, PT ;  /* 0x000000ff0d00720c */ /* 0x000fe20003f06270 */
[C---:B------:R-:W-:Y:S02]  /*16b50*/  IMAD R13, R12.reuse, R17, R16 ;  /* 0x000000110c0d7224 */ /* 0x040fe400078e0210 */
[C---:B------:R-:W-:Y:S01]  /*16b60*/  IMAD R6, R12.reuse, R14, R6 ;  /* 0x0000000e0c067224 */ /* 0x040fe200078e0206 */
[----:B------:R-:W-:Y:S01]  /*16b70*/  IABS R14, R7 ;  /* 0x00000007000e7213 */ /* 0x000fe20000000000 */
[----:B0-----:R-:W-:Y:S01]  /*16b80*/  IMAD.MOV.U32 R11, RZ, RZ, R10 ;  /* 0x000000ffff0b7224 */ /* 0x001fe200078e000a */
[----:B------:R-:W-:Y:S01]  /*16b90*/  ISETP.GT.U32.AND P6, PT, R12, R13, PT ;  /* 0x0000000d0c00720c */ /* 0x000fe20003fc4070 */
[----:B------:R-:W-:-:S02]  /*16ba0*/  IMAD.MOV.U32 R15, RZ, RZ, R3 ;  /* 0x000000ffff0f7224 */ /* 0x000fc400078e0003 */
[----:B------:R-:W-:Y:S01]  /*16bb0*/  @!P2 IMAD.MOV R11, RZ, RZ, -R11 ;  /* 0x000000ffff0ba224 */ /* 0x000fe200078e0a0b */
[----:B------:R-:W-:Y:S01]  /*16bc0*/  ISETP.GT.U32.AND P2, PT, R12, R6, PT ;  /* 0x000000060c00720c */ /* 0x000fe20003f44070 */
[----:B------:R-:W-:Y:S02]  /*16bd0*/  @!P4 IMAD.IADD R2, R2, 0x1, -R12 ;  /* 0x000000010202c824 */ /* 0x000fe400078e0a0c */
[----:B------:R-:W-:Y:S02]  /*16be0*/  IMAD.MOV.U32 R3, RZ, RZ, R14 ;  /* 0x000000ffff037224 */ /* 0x000fe400078e000e */
[----:B------:R-:W-:Y:S01]  /*16bf0*/  @!P5 IMAD.MOV R15, RZ, RZ, -R15 ;  /* 0x000000ffff0fd224 */ /* 0x000fe200078e0a0f */
[----:B------:R-:W-:Y:S01]  /*16c00*/  ISETP.GE.AND P5, PT, R5, RZ, PT ;  /* 0x000000ff0500720c */ /* 0x000fe20003fa6270 */
[----:B------:R-:W-:Y:S01]  /*16c10*/  VIADD R5, R23, 0x54 ;  /* 0x0000005417057836 */ /* 0x000fe20000000000 */
[----:B------:R-:W-:Y:S01]  /*16c20*/  ISETP.GT.U32.AND P4, PT, R12, R2, PT ;  /* 0x000000020c00720c */ /* 0x000fe20003f84070 */
[----:B------:R-:W-:Y:S01]  /*16c30*/  IMAD.HI.U32 R10, R0, R3, RZ ;  /* 0x00000003000a7227 */ /* 0x000fe200078e00ff */
[----:B------:R-:W-:Y:S02]  /*16c40*/  STL [R1+0x150], R15 ;  /* 0x0001500f01007387 */ /* 0x000fe40000100800 */
[----:B------:R-:W-:Y:S01]  /*16c50*/  IABS R17, R5 ;  /* 0x0000000500117213 */ /* 0x000fe20000000000 */
[----:B------:R-:W-:Y:S01]  /*16c60*/  @!P3 IMAD.IADD R8, R8, 0x1, -R12 ;  /* 0x000000010808b824 */ /* 0x000fe200078e0a0c */
[----:B------:R0:W-:Y:S01]  /*16c70*/  STL [R1+0x14c], R11 ;  /* 0x00014c0b01007387 */ /* 0x0001e20000100800 */
[----:B------:R-:W-:-:S02]  /*16c80*/  IMAD.MOV R10, RZ, RZ, -R10 ;  /* 0x000000ffff0a7224 */ /* 0x000fc400078e0a0a */
[--C-:B------:R-:W-:Y:S01]  /*16c90*/  @!P6 IMAD.IADD R13, R13, 0x1, -R12.reuse ;  /* 0x000000010d0de824 */ /* 0x100fe200078e0a0c */
[----:B------:R-:W-:Y:S01]  /*16ca0*/  ISETP.GE.AND P6, PT, R9, RZ, PT ;  /* 0x000000ff0900720c */ /* 0x000fe20003fc6270 */
[----:B------:R-:W-:Y:S01]  /*16cb0*/  @!P2 IMAD.IADD R6, R6, 0x1, -R12 ;  /* 0x000000010606a824 */ /* 0x000fe200078e0a0c */
[C---:B------:R-:W-:Y:S01]  /*16cc0*/  ISETP.GT.U32.AND P2, PT, R12.reuse, R8, PT ;  /* 0x000000080c00720c */ /* 0x040fe20003f44070 */
[C---:B------:R-:W-:Y:S01]  /*16cd0*/  IMAD R3, R12.reuse, R10, R3 ;  /* 0x0000000a0c037224 */ /* 0x040fe200078e0203 */
[----:B------:R-:W-:Y:S01]  /*16ce0*/  ISETP.GT.U32.AND P3, PT, R12, R13, PT ;  /* 0x0000000d0c00720c */ /* 0x000fe20003f64070 */
[----:B------:R-:W-:-:S04]  /*16cf0*/  IMAD.HI.U32 R10, R0, R17, RZ ;  /* 0x00000011000a7227 */ /* 0x000fc800078e00ff */
[----:B------:R-:W-:Y:S01]  /*16d00*/  @!P4 IMAD.IADD R2, R2, 0x1, -R12 ;  /* 0x000000010202c824 */ /* 0x000fe200078e0a0c */
[----:B------:R-:W-:Y:S01]  /*16d10*/  ISETP.GE.AND P4, PT, R4, RZ, PT ;  /* 0x000000ff0400720c */ /* 0x000fe20003f86270 */
[----:B------:R-:W-:Y:S02]  /*16d20*/  IMAD.MOV R10, RZ, RZ, -R10 ;  /* 0x000000ffff0a7224 */ /* 0x000fe400078e0a0a */
[----:B0-----:R-:W-:Y:S02]  /*16d30*/  IMAD.MOV.U32 R11, RZ, RZ, R2 ;  /* 0x000000ffff0b7224 */ /* 0x001fe400078e0002 */
[C---:B------:R-:W-:Y:S02]  /*16d40*/  IMAD R17, R12.reuse, R10, R17 ;  /* 0x0000000a0c117224 */ /* 0x040fe400078e0211 */
[----:B------:R-:W-:Y:S01]  /*16d50*/  @!P0 IMAD.MOV R11, RZ, RZ, -R11 ;  /* 0x000000ffff0b8224 */ /* 0x000fe200078e0a0b */
[----:B------:R-:W-:Y:S01]  /*16d60*/  ISETP.GT.U32.AND P0, PT, R12, R6, PT ;  /* 0x000000060c00720c */ /* 0x000fe20003f04070 */
[--C-:B------:R-:W-:Y:S01]  /*16d70*/  @!P2 IMAD.IADD R8, R8, 0x1, -R12.reuse ;  /* 0x000000010808a824 */ /* 0x100fe200078e0a0c */
[C---:B------:R-:W-:Y:S01]  /*16d80*/  ISETP.GT.U32.AND P2, PT, R12.reuse, R17, PT ;  /* 0x000000110c00720c */ /* 0x040fe20003f44070 */
        /* <DEDUP_REMOVED lines=10> */
[----:B------:R-:W-:Y:S01]  /*16e30*/  IABS R14, R9 ;  /* 0x00000009000e7213 */ /* 0x000fe20000000000 */
[----:B------:R-:W-:Y:S01]  /*16e40*/  @!P2 IMAD.IADD R17, R17, 0x1, -R12 ;  /* 0x000000011111a824 */ /* 0x000fe200078e0a0c */
[----:B------:R-:W-:Y:S01]  /*16e50*/  ISETP.GE.AND P0, PT, R7, RZ, PT ;  /* 0x000000ff0700720c */ /* 0x000fe20003f06270 */
[----:B0-----:R-:W-:Y:S02]  /*16e60*/  IMAD.MOV.U32 R11, RZ, RZ, R13 ;  /* 0x000000ffff0b7224 */ /* 0x001fe400078e000d */
[----:B------:R-:W-:Y:S01]  /*16e70*/  IMAD.HI.U32 R7, R0, R15, RZ ;  /* 0x0000000f00077227 */ /* 0x000fe200078e00ff */
[----:B------:R-:W-:-:S03]  /*16e80*/  ISETP.GT.U32.AND P2, PT, R12, R17, PT ;  /* 0x000000110c00720c */ /* 0x000fc60003f44070 */
[----:B------:R-:W-:-:S04]  /*16e90*/  IMAD.HI.U32 R10, R0, R16, RZ ;  /* 0x00000010000a7227 */ /* 0x000fc800078e00ff */
[----:B------:R-:W-:Y:S01]  /*16ea0*/  @!P3 IMAD.IADD R3, R3, 0x1, -R12 ;  /* 0x000000010303b824 */ /* 0x000fe200078e0a0c */
[----:B------:R-:W-:Y:S01]  /*16eb0*/  ISETP.GE.AND P3, PT, R5, RZ, PT ;  /* 0x000000ff0500720c */ /* 0x000fe20003f66270 */
[----:B------:R-:W-:Y:S02]  /*16ec0*/  @!P5 IMAD.MOV R11, RZ, RZ, -R11 ;  /* 0x000000ffff0bd224 */ /* 0x000fe400078e0a0b */
[----:B------:R-:W-:Y:S01]  /*16ed0*/  IMAD.HI.U32 R5, R0, R14, RZ ;  /* 0x0000000e00057227 */ /* 0x000fe200078e00ff */
[----:B------:R-:W-:Y:S02]  /*16ee0*/  ISETP.GT.U32.AND P5, PT, R12, R3, PT ;  /* 0x000000030c00720c */ /* 0x000fe40003fa4070 */
[----:B------:R0:W-:Y:S01]  /*16ef0*/  STL [R1+0x144], R11 ;  /* 0x0001440b01007387 */ /* 0x0001e20000100800 */
[----:B------:R-:W-:Y:S02]  /*16f00*/  IMAD.MOV R7, RZ, RZ, -R7 ;  /* 0x000000ffff077224 */ /* 0x000fe400078e0a07 */
[----:B------:R-:W-:Y:S01]  /*16f10*/  IMAD.MOV R10, RZ, RZ, -R10 ;  /* 0x000000ffff0a7224 */ /* 0x000fe200078e0a0a */
[----:B------:R1:W-:Y:S01]  /*16f20*/  STL [R1+0x140], R8 ;  /* 0x0001400801007387 */ /* 0x0003e20000100800 */
[----:B------:R-:W-:-:S02]  /*16f30*/  IMAD.MOV R5, RZ, RZ, -R5 ;  /* 0x000000ffff057224 */ /* 0x000fc400078e0a05 */
[C---:B------:R-:W-:Y:S02]  /*16f40*/  IMAD R15, R12.reuse, R7, R15 ;  /* 0x000000070c0f7224 */ /* 0x040fe400078e020f */
[C---:B------:R-:W-:Y:S02]  /*16f50*/  IMAD R16, R12.reuse, R10, R16 ;  /* 0x0000000a0c107224 */ /* 0x040fe400078e0210 */
[----:B0-----:R-:W-:Y:S02]  /*16f60*/  IMAD.MOV.U32 R11, RZ, RZ, R6 ;  /* 0x000000ffff0b7224 */ /* 0x001fe400078e0006 */
[C---:B------:R-:W-:Y:S01]  /*16f70*/  IMAD R14, R12.reuse, R5, R14 ;  /* 0x000000050c0e7224 */ /* 0x040fe200078e020e */
[C---:B------:R-:W-:Y:S01]  /*16f80*/  ISETP.GT.U32.AND P4, PT, R12.reuse, R16, PT ;  /* 0x000000100c00720c */ /* 0x040fe20003f84070 */
[----:B------:R-:W-:Y:S01]  /*16f90*/  @!P6 IMAD.MOV R11, RZ, RZ, -R11 ;  /* 0x000000ffff0be224 */ /* 0x000fe200078e0a0b */
[C---:B------:R-:W-:Y:S01]  /*16fa0*/  ISETP.GT.U32.AND P6, PT, R12.reuse, R15, PT ;  /* 0x0000000f0c00720c */ /* 0x040fe20003fc4070 */
[----:B------:R-:W-:Y:S01]  /*16fb0*/  @!P2 IMAD.IADD R17, R17, 0x1, -R12 ;  /* 0x000000011111a824 */ /* 0x000fe200078e0a0c */
[----:B------:R-:W-:Y:S01]  /*16fc0*/  ISETP.GT.U32.AND P2, PT, R12, R14, PT ;  /* 0x0000000e0c00720c */ /* 0x000fe20003f44070 */
[C---:B------:R-:W-:Y:S01]  /*16fd0*/  VIADD R5, R23.reuse, 0x4f ;  /* 0x0000004f17057836 */ /* 0x040fe20000000000 */
[----:B------:R-:W-:Y:S01]  /*16fe0*/  STL [R1+0x13c], R11 ;  /* 0x00013c0b01007387 */ /* 0x000fe20000100800 */
[----:B------:R-:W-:-:S02]  /*16ff0*/  VIADD R6, R23, 0x50 ;  /* 0x0000005017067836 */ /* 0x000fc40000000000 */
[--C-:B------:R-:W-:Y:S01]  /*17000*/  @!P5 IMAD.IADD R3, R3, 0x1, -R12.reuse ;  /* 0x000000010303d824 */ /* 0x100fe200078e0a0c */
[----:B------:R-:W-:Y:S01]  /*17010*/  ISETP.GE.AND P5, PT, R4, RZ, PT ;  /* 0x000000ff0400720c */ /* 0x000fe20003fa6270 */
[----:B------:R-:W-:Y:S01]  /*17020*/  VIADD R7, R23, 0x4e ;  /* 0x0000004e17077836 */ /* 0x000fe20000000000 */
[----:B------:R-:W-:Y:S01]  /*17030*/  IABS R4, R5 ;  /* 0x0000000500047213 */ /* 0x000fe20000000000 */
[--C-:B------:R-:W-:Y:S01]  /*17040*/  @!P4 IMAD.IADD R16, R16, 0x1, -R12.reuse ;  /* 0x000000011010c824 */ /* 0x100fe200078e0a0c */
[----:B-1----:R-:W-:Y:S01]  /*17050*/  IABS R8, R6 ;  /* 0x0000000600087213 */ /* 0x002fe20000000000 */
[--C-:B------:R-:W-:Y:S01]  /*17060*/  @!P6 IMAD.IADD R15, R15, 0x1, -R12.reuse ;  /* 0x000000010f0fe824 */ /* 0x100fe200078e0a0c */
[----:B------:R-:W-:Y:S01]  /*17070*/  ISETP.GE.AND P4, PT, R2, RZ, PT ;  /* 0x000000ff0200720c */ /* 0x000fe20003f86270 */
[----:B------:R-:W-:Y:S01]  /*17080*/  @!P2 IMAD.IADD R14, R14, 0x1, -R12 ;  /* 0x000000010e0ea824 */ /* 0x000fe200078e0a0c */
[C---:B------:R-:W-:Y:S01]  /*17090*/  ISETP.GT.U32.AND P6, PT, R12.reuse, R16, PT ;  /* 0x000000100c00720c */ /* 0x040fe20003fc4070 */
[----:B------:R-:W-:Y:S01]  /*170a0*/  IMAD.MOV.U32 R10, RZ, RZ, R3 ;  /* 0x000000ffff0a7224 */ /* 0x000fe200078e0003 */
[----:B------:R-:W-:Y:S01]  /*170b0*/  ISETP.GT.U32.AND P2, PT, R12, R15, PT ;  /* 0x0000000f0c00720c */ /* 0x000fe20003f44070 */
[----:B------:R-:W-:Y:S01]  /*170c0*/  IMAD.HI.U32 R3, R0, R4, RZ ;  /* 0x0000000400037227 */ /* 0x000fe200078e00ff */
[----:B------:R-:W-:-:S03]  /*170d0*/  IABS R18, R7 ;  /* 0x0000000700127213 */ /* 0x000fc60000000000 */
[----:B------:R-:W-:-:S04]  /*170e0*/  IMAD.HI.U32 R2, R0, R8, RZ ;  /* 0x0000000800027227 */ /* 0x000fc800078e00ff */
[----:B------:R-:W-:Y:S02]  /*170f0*/  IMAD.MOV R3, RZ, RZ, -R3 ;  /* 0x000000ffff037224 */ /* 0x000fe400078e0a03 */
[----:B------:R-:W-:Y:S02]  /*17100*/  IMAD.MOV R2, RZ, RZ, -R2 ;  /* 0x000000ffff027224 */ /* 0x000fe400078e0a02 */
[C---:B------:R-:W-:Y:S02]  /*17110*/  IMAD R4, R12.reuse, R3, R4 ;  /* 0x000000030c047224 */ /* 0x040fe400078e0204 */
[C---:B------:R-:W-:Y:S02]  /*17120*/  IMAD R8, R12.reuse, R2, R8 ;  /* 0x000000020c087224 */ /* 0x040fe400078e0208 */
[--C-:B------:R-:W-:Y:S01]  /*17130*/  @!P2 IMAD.IADD R15, R15, 0x1, -R12.reuse ;  /* 0x000000010f0fa824 */ /* 0x100fe200078e0a0c */
[----:B------:R-:W-:Y:S01]  /*17140*/  ISETP.GT.U32.AND P2, PT, R12, R4, PT ;  /* 0x000000040c00720c */ /* 0x000fe20003f44070 */
[----:B------:R-:W-:Y:S01]  /*17150*/  @!P6 IMAD.IADD R16, R16, 0x1, -R12 ;  /* 0x000000011010e824 */ /* 0x000fe200078e0a0c */
[C---:B------:R-:W-:Y:S01]  /*17160*/  ISETP.GT.U32.AND P6, PT, R12.reuse, R8, PT ;  /* 0x000000080c00720c */ /* 0x040fe20003fc4070 */
[----:B------:R-:W-:Y:S01]  /*17170*/  @!P0 IMAD.MOV R10, RZ, RZ, -R10 ;  /* 0x000000ffff0a8224 */ /* 0x000fe200078e0a0a */
[----:B------:R-:W-:Y:S01]  /*17180*/  ISETP.GT.U32.AND P0, PT, R12, R14, PT ;  /* 0x0000000e0c00720c */ /* 0x000fe20003f04070 */
[----:B------:R-:W-:-:S02]  /*17190*/  VIADD R2, R23, 0x4d ;  /* 0x0000004d17027836 */ /* 0x000fc40000000000 */
[----:B------:R-:W-:Y:S01]  /*171a0*/  IMAD.HI.U32 R19, R0, R18, RZ ;  /* 0x0000001200137227 */ /* 0x000fe200078e00ff */
[----:B------:R0:W-:Y:S03]  /*171b0*/  STL [R1+0x138], R10 ;  /* 0x0001380a01007387 */ /* 0x0001e60000100800 */
[----:B------:R-:W-:Y:S02]  /*171c0*/  IMAD.MOV R19, RZ, RZ, -R19 ;  /* 0x000000ffff137224 */ /* 0x000fe400078e0a13 */
[--C-:B------:R-:W-:Y:S02]  /*171d0*/  @!P2 IMAD.IADD R4, R4, 0x1, -R12.reuse ;  /* 0x000000010404a824 */ /* 0x100fe400078e0a0c */
[----:B------:R-:W-:Y:S01]  /*171e0*/  @!P6 IMAD.IADD R8, R8, 0x1, -R12 ;  /* 0x000000010808e824 */ /* 0x000fe200078e0a0c */
[----:B------:R-:W-:Y:S01]  /*171f0*/  ISETP.GE.AND P6, PT, R6, RZ, PT ;  /* 0x000000ff0600720c */ /* 0x000fe20003fc6270 */
[----:B------:R-:W-:Y:S01]  /*17200*/  IMAD R6, R12, R19, R18 ;  /* 0x000000130c067224 */ /* 0x000fe200078e0212 */
[----:B0-----:R-:W-:Y:S01]  /*17210*/  IABS R10, R2 ;  /* 0x00000002000a7213 */ /* 0x001fe20000000000 */
[----:B------:R-:W-:Y:S01]  /*17220*/  @!P0 IMAD.IADD R14, R14, 0x1, -R12 ;  /* 0x000000010e0e8824 */ /* 0x000fe200078e0a0c */
[----:B------:R-:W-:Y:S01]  /*17230*/  ISETP.GT.U32.AND P2, PT, R12, R4, PT ;  /* 0x000000040c00720c */ /* 0x000fe20003f44070 */
[----:B------:R-:W-:Y:S01]  /*17240*/  IMAD.MOV.U32 R11, RZ, RZ, R17 ;  /* 0x000000ffff0b7224 */ /* 0x000fe200078e0011 */
[----:B------:R-:W-:Y:S01]  /*17250*/  ISETP.GE.AND P0, PT, R9, RZ, PT ;  /* 0x000000ff0900720c */ /* 0x000fe20003f06270 */
[----:B------:R-:W-:-:S04]  /*17260*/  IMAD.HI.U32 R13, R0, R10, RZ ;  /* 0x0000000a000d7227 */ /* 0x000fc800078e00ff */
[----:B------:R-:W-:Y:S01]  /*17270*/  @!P5 IMAD.MOV R16, RZ, RZ, -R16 ;  /* 0x000000ffff10d224 */ /* 0x000fe200078e0a10 */
[C---:B------:R-:W-:Y:S01]  /*17280*/  ISETP.GT.U32.AND P5, PT, R12.reuse, R6, PT ;  /* 0x000000060c00720c */ /* 0x040fe20003fa4070 */
[----:B------:R-:W-:Y:S02]  /*17290*/  VIADD R3, R23, 0x4c ;  /* 0x0000004c17037836 */ /* 0x000fe40000000000 */
[----:B------:R-:W-:Y:S02]  /*172a0*/  IMAD.MOV R13, RZ, RZ, -R13 ;  /* 0x000000ffff0d7224 */ /* 0x000fe400078e0a0d */
[----:B------:R-:W-:Y:S01]  /*172b0*/  @!P3 IMAD.MOV R11, RZ, RZ, -R11 ;  /* 0x000000ffff0bb224 */ /* 0x000fe200078e0a0b */
[C---:B------:R-:W-:Y:S01]  /*172c0*/  ISETP.GT.U32.AND P3, PT, R12.reuse, R8, PT ;  /* 0x000000080c00720c */ /* 0x040fe20003f64070 */
[----:B------:R-:W-:Y:S01]  /*172d0*/  @!P4 IMAD.MOV R15, RZ, RZ, -R15 ;  /* 0x000000ffff0fc224 */ /* 0x000fe200078e0a0f */
[----:B------:R-:W-:Y:S01]  /*172e0*/  ISETP.GE.AND P4, PT, R5, RZ, PT ;  /* 0x000000ff0500720c */ /* 0x000fe20003f86270 */
[----:B------:R-:W-:Y:S01]  /*172f0*/  IMAD R5, R12, R13, R10 ;  /* 0x0000000d0c057224 */ /* 0x000fe200078e020a */
[----:B------:R-:W-:Y:S01]  /*17300*/  IABS R9, R3 ;  /* 0x0000000300097213 */ /* 0x000fe20000000000 */
[----:B------:R0:W-:Y:S01]  /*17310*/  STL [R1+0x134], R11 ;  /* 0x0001340b01007387 */ /* 0x0001e20000100800 */
[----:B------:R-:W-:-:S02]  /*17320*/  @!P2 IMAD.IADD R4, R4, 0x1, -R12 ;  /* 0x000000010404a824 */ /* 0x000fc400078e0a0c */
[----:B------:R-:W-:Y:S01]  /*17330*/  ISETP.GT.U32.AND P2, PT, R12, R5, PT ;  /* 0x000000050c00720c */ /* 0x000fe20003f44070 */
[--C-:B------:R-:W-:Y:S01]  /*17340*/  @!P5 IMAD.IADD R6, R6, 0x1, -R12.reuse ;  /* 0x000000010606d824 */ /* 0x100fe200078e0a0c */
[----:B------:R-:W-:Y:S03]  /*17350*/  STL [R1+0x130], R16 ;  /* 0x0001301001007387 */ /* 0x000fe60000100800 */
[----:B------:R-:W-:Y:S01]  /*17360*/  @!P3 IMAD.IADD R8, R8, 0x1, -R12 ;  /* 0x000000010808b824 */ /* 0x000fe200078e0a0c */
[----:B------:R1:W-:Y:S01]  /*17370*/  STL [R1+0x12c], R15 ;  /* 0x00012c0f01007387 */ /* 0x0003e20000100800 */
[----:B0-----:R-:W-:Y:S01]  /*17380*/  IMAD.MOV.U32 R11, RZ, RZ, R14 ;  /* 0x000000ffff0b7224 */ /* 0x001fe200078e000e */
[----:B------:R-:W-:Y:S01]  /*17390*/  ISETP.GE.AND P3, PT, R2, RZ, PT ;  /* 0x000000ff0200720c */ /* 0x000fe20003f66270 */
[----:B------:R-:W-:Y:S01]  /*173a0*/  IMAD.HI.U32 R14, R0, R9, RZ ;  /* 0x00000009000e7227 */ /* 0x000fe200078e00ff */
[----:B------:R-:W-:-:S03]  /*173b0*/  ISETP.GT.U32.AND P5, PT, R12, R6, PT ;  /* 0x000000060c00720c */ /* 0x000fc60003fa4070 */
[----:B------:R-:W-:Y:S01]  /*173c0*/  @!P0 IMAD.MOV R11, RZ, RZ, -R11 ;  /* 0x000000ffff0b8224 */ /* 0x000fe200078e0a0b */
[----:B------:R-:W-:Y:S01]  /*173d0*/  ISETP.GE.AND P0, PT, R7, RZ, PT ;  /* 0x000000ff0700720c */ /* 0x000fe20003f06270 */
[----:B------:R-:W-:Y:S02]  /*173e0*/  IMAD.MOV R14, RZ, RZ, -R14 ;  /* 0x000000ffff0e7224 */ /* 0x000fe400078e0a0e */
[--C-:B------:R-:W-:Y:S01]  /*173f0*/  @!P2 IMAD.IADD R5, R5, 0x1, -R12.reuse ;  /* 0x000000010505a824 */ /* 0x100fe200078e0a0c */
[----:B------:R0:W-:Y:S01]  /*17400*/  STL [R1+0x128], R11 ;  /* 0x0001280b01007387 */ /* 0x0001e20000100800 */
[C---:B------:R-:W-:Y:S02]  /*17410*/  IMAD R2, R12.reuse, R14, R9 ;  /* 0x0000000e0c027224 */ /* 0x040fe400078e0209 */
[----:B------:R-:W-:Y:S01]  /*17420*/  VIADD R7, R23, 0x4b ;  /* 0x0000004b17077836 */ /* 0x000fe20000000000 */
[----:B------:R-:W-:Y:S01]  /*17430*/  ISETP.GT.U32.AND P2, PT, R12, R5, PT ;  /* 0x000000050c00720c */ /* 0x000fe20003f44070 */
[----:B------:R-:W-:-:S02]  /*17440*/  @!P5 IMAD.IADD R6, R6, 0x1, -R12 ;  /* 0x000000010606d824 */ /* 0x000fc400078e0a0c */
[----:B-1----:R-:W-:Y:S01]  /*17450*/  IMAD.MOV.U32 R15, RZ, RZ, R8 ;  /* 0x000000ffff0f7224 */ /* 0x002fe200078e0008 */
[----:B------:R-:W-:Y:S01]  /*17460*/  IABS R16, R7 ;  /* 0x0000000700107213 */ /* 0x000fe20000000000 */
[----:B------:R-:W-:Y:S01]  /*17470*/  IMAD.MOV.U32 R10, RZ, RZ, R6 ;  /* 0x000000ffff0a7224 */ /* 0x000fe200078e0006 */
[----:B------:R-:W-:Y:S01]  /*17480*/  ISETP.GE.AND P5, PT, R7, RZ, PT ;  /* 0x000000ff0700720c */ /* 0x000fe20003fa6270 */
[----:B0-----:R-:W-:Y:S02]  /*17490*/  IMAD.MOV.U32 R11, RZ, RZ, R4 ;  /* 0x000000ffff0b7224 */ /* 0x001fe400078e0004 */
[----:B------:R-:W-:Y:S02]  /*174a0*/  VIADD R4, R23, 0x4a ;  /* 0x0000004a17047836 */ /* 0x000fe40000000000 */
[----:B------:R-:W-:Y:S01]  /*174b0*/  @!P4 IMAD.MOV R11, RZ, RZ, -R11 ;  /* 0x000000ffff0bc224 */ /* 0x000fe200078e0a0b */
[----:B------:R-:W-:Y:S01]  /*174c0*/  ISETP.GT.U32.AND P4, PT, R12, R2, PT ;  /* 0x000000020c00720c */ /* 0x000fe20003f84070 */
[----:B------:R-:W-:Y:S01]  /*174d0*/  @!P6 IMAD.MOV R15, RZ, RZ, -R15 ;  /* 0x000000ffff0fe224 */ /* 0x000fe200078e0a0f */
[----:B------:R-:W-:Y:S01]  /*174e0*/  IABS R13, R4 ;  /* 0x00000004000d7213 */ /* 0x000fe20000000000 */
[----:B------:R-:W-:Y:S01]  /*174f0*/  IMAD.HI.U32 R8, R0, R16, RZ ;  /* 0x0000001000087227 */ /* 0x000fe200078e00ff */
[----:B------:R-:W-:-:S02]  /*17500*/  ISETP.GE.AND P6, PT, R3, RZ, PT ;  /* 0x000000ff0300720c */ /* 0x000fc40003fc6270 */
[----:B------:R-:W-:Y:S01]  /*17510*/  STL [R1+0x124], R15 ;  /* 0x0001240f01007387 */ /* 0x000fe20000100800 */
[----:B------:R-:W-:-:S03]  /*17520*/  IMAD.HI.U32 R7, R0, R13, RZ ;  /* 0x0000000d00077227 */ /* 0x000fc600078e00ff */
[----:B------:R-:W-:Y:S01]  /*17530*/  STL [R1+0x120], R11 ;  /* 0x0001200b01007387 */ /* 0x000fe20000100800 */
[----:B------:R-:W-:Y:S02]  /*17540*/  @!P0 IMAD.MOV R10, RZ, RZ, -R10 ;  /* 0x000000ffff0a8224 */ /* 0x000fe400078e0a0a */
[----:B------:R-:W-:Y:S02]  /*17550*/  @!P4 IMAD.IADD R2, R2, 0x1, -R12 ;  /* 0x000000010202c824 */ /* 0x000fe400078e0a0c */
[----:B------:R-:W-:Y:S01]  /*17560*/  IMAD.MOV R8, RZ, RZ, -R8 ;  /* 0x000000ffff087224 */ /* 0x000fe200078e0a08 */
[----:B------:R0:W-:Y:S01]  /*17570*/  STL [R1+0x11c], R10 ;  /* 0x00011c0a01007387 */ /* 0x0001e20000100800 */
[----:B------:R-:W-:Y:S01]  /*17580*/  IMAD.MOV R7, RZ, RZ, -R7 ;  /* 0x000000ffff077224 */ /* 0x000fe200078e0a07 */
[----:B------:R-:W-:Y:S01]  /*17590*/  ISETP.GT.U32.AND P4, PT, R12, R2, PT ;  /* 0x000000020c00720c */ /* 0x000fe20003f84070 */
[----:B------:R-:W-:Y:S01]  /*175a0*/  @!P2 IMAD.IADD R5, R5, 0x1, -R12 ;  /* 0x000000010505a824 */ /* 0x000fe200078e0a0c */
[----:B------:R-:W-:Y:S01]  /*175b0*/  ISETP.GE.AND P2, PT, R4, RZ, PT ;  /* 0x000000ff0400720c */ /* 0x000fe20003f46270 */
[----:B------:R-:W-:-:S02]  /*175c0*/  IMAD R16, R12, R8, R16 ;  /* 0x000000080c107224 */ /* 0x000fc400078e0210 */
[C---:B------:R-:W-:Y:S02]  /*175d0*/  IMAD R13, R12.reuse, R7, R13 ;  /* 0x000000070c0d7224 */ /* 0x040fe400078e020d */
[C---:B------:R-:W-:Y:S01]  /*175e0*/  VIADD R3, R23.reuse, 0x49 ;  /* 0x0000004917037836 */ /* 0x040fe20000000000 */
[C---:B------:R-:W-:Y:S01]  /*175f0*/  ISETP.GT.U32.AND P0, PT, R12.reuse, R16, PT ;  /* 0x000000100c00720c */ /* 0x040fe20003f04070 */
[----:B0-----:R-:W-:Y:S02]  /*17600*/  IMAD.MOV.U32 R10, RZ, RZ, R5 ;  /* 0x000000ffff0a7224 */ /* 0x001fe400078e0005 */
[----:B------:R-:W-:Y:S01]  /*17610*/  VIADD R7, R23, 0x47 ;  /* 0x0000004717077836 */ /* 0x000fe20000000000 */
[----:B------:R-:W-:Y:S01]  /*17620*/  IABS R8, R3 ;  /* 0x0000000300087213 */ /* 0x000fe20000000000 */
[----:B------:R-:W-:Y:S01]  /*17630*/  @!P3 IMAD.MOV R10, RZ, RZ, -R10 ;  /* 0x000000ffff0ab224 */ /* 0x000fe200078e0a0a */
[----:B------:R-:W-:Y:S01]  /*17640*/  ISETP.GT.U32.AND P3, PT, R12, R13, PT ;  /* 0x0000000d0c00720c */ /* 0x000fe20003f64070 */
[----:B------:R-:W-:Y:S01]  /*17650*/  @!P4 IMAD.IADD R2, R2, 0x1, -R12 ;  /* 0x000000010202c824 */ /* 0x000fe200078e0a0c */
[----:B------:R-:W-:Y:S01]  /*17660*/  IABS R5, R7 ;  /* 0x0000000700057213 */ /* 0x000fe20000000000 */
[----:B------:R-:W-:Y:S01]  /*17670*/  IMAD.HI.U32 R4, R0, R8, RZ ;  /* 0x0000000800047227 */ /* 0x000fe200078e00ff */
[----:B------:R0:W-:Y:S01]  /*17680*/  STL [R1+0x118], R10 ;  /* 0x0001180a01007387 */ /* 0x0001e20000100800 */
[----:B------:R-:W-:-:S02]  /*17690*/  ISETP.GE.AND P4, PT, R3, RZ, PT ;  /* 0x000000ff0300720c */ /* 0x000fc40003f86270 */
[----:B------:R-:W-:Y:S02]  /*176a0*/  @!P0 IMAD.IADD R16, R16, 0x1, -R12 ;  /* 0x0000000110108824 */ /* 0x000fe400078e0a0c */
[----:B------:R-:W-:Y:S02]  /*176b0*/  IMAD.MOV R4, RZ, RZ, -R4 ;  /* 0x000000ffff047224 */ /* 0x000fe400078e0a04 */
[----:B------:R-:W-:Y:S01]  /*176c0*/  VIADD R9, R23, 0x48 ;  /* 0x0000004817097836 */ /* 0x000fe20000000000 */
[C---:B------:R-:W-:Y:S01]  /*176d0*/  ISETP.GT.U32.AND P0, PT, R12.reuse, R16, PT ;  /* 0x000000100c00720c */ /* 0x040fe20003f04070 */
[----:B------:R-:W-:Y:S02]  /*176e0*/  @!P3 IMAD.IADD R13, R13, 0x1, -R12 ;  /* 0x000000010d0db824 */ /* 0x000fe400078e0a0c */
[----:B0-----:R-:W-:Y:S01]  /*176f0*/  IMAD.MOV.U32 R10, RZ, RZ, R2 ;  /* 0x000000ffff0a7224 */ /* 0x001fe200078e0002 */
[----:B------:R-:W-:Y:S01]  /*17700*/  IABS R6, R9 ;  /* 0x0000000900067213 */ /* 0x000fe20000000000 */
[C---:B------:R-:W-:Y:S01]  /*17710*/  IMAD R8, R12.reuse, R4, R8 ;  /* 0x000000040c087224 */ /* 0x040fe200078e0208 */
[----:B------:R-:W-:Y:S01]  /*17720*/  ISETP.GT.U32.AND P3, PT, R12, R13, PT ;  /* 0x0000000d0c00720c */ /* 0x000fe20003f64070 */
[----:B------:R-:W-:-:S02]  /*17730*/  @!P6 IMAD.MOV R10, RZ, RZ, -R10 ;  /* 0x000000ffff0ae224 */ /* 0x000fc400078e0a0a */
[----:B------:R-:W-:Y:S01]  /*17740*/  IMAD.HI.U32 R3, R0, R6, RZ ;  /* 0x0000000600037227 */ /* 0x000fe200078e00ff */
[----:B------:R-:W-:Y:S02]  /*17750*/  ISETP.GT.U32.AND P6, PT, R12, R8, PT ;  /* 0x000000080c00720c */ /* 0x000fe40003fc4070 */
[----:B------:R0:W-:Y:S01]  /*17760*/  STL [R1+0x114], R10 ;  /* 0x0001140a01007387 */ /* 0x0001e20000100800 */
[----:B------:R-:W-:Y:S02]  /*17770*/  IMAD.MOV R3, RZ, RZ, -R3 ;  /* 0x000000ffff037224 */ /* 0x000fe400078e0a03 */
[--C-:B------:R-:W-:Y:S02]  /*17780*/  @!P0 IMAD.IADD R16, R16, 0x1, -R12.reuse ;  /* 0x0000000110108824 */ /* 0x100fe400078e0a0c */
[----:B------:R-:W-:Y:S02]  /*17790*/  VIADD R2, R23, 0x46 ;  /* 0x0000004617027836 */ /* 0x000fe40000000000 */
[----:B------:R-:W-:-:S02]  /*177a0*/  @!P3 IMAD.IADD R13, R13, 0x1, -R12 ;  /* 0x000000010d0db824 */ /* 0x000fc400078e0a0c */
[----:B------:R-:W-:Y:S01]  /*177b0*/  IMAD R6, R12, R3, R6 ;  /* 0x000000030c067224 */ /* 0x000fe200078e0206 */
[----:B------:R-:W-:Y:S01]  /*177c0*/  IABS R20, R2 ;  /* 0x0000000200147213 */ /* 0x000fe20000000000 */
[----:B0-----:R-:W-:-:S03]  /*177d0*/  IMAD.HI.U32 R10, R0, R5, RZ ;  /* 0x00000005000a7227 */ /* 0x001fc600078e00ff */
[C---:B------:R-:W-:Y:S01]  /*177e0*/  ISETP.GT.U32.AND P0, PT, R12.reuse, R6, PT ;  /* 0x000000060c00720c */ /* 0x040fe20003f04070 */
[----:B------:R-:W-:Y:S02]  /*177f0*/  IMAD.MOV R10, RZ, RZ, -R10 ;  /* 0x000000ffff0a7224 */ /* 0x000fe400078e0a0a */
[----:B------:R-:W-:Y:S02]  /*17800*/  IMAD.MOV.U32 R11, RZ, RZ, R16 ;  /* 0x000000ffff0b7224 */ /* 0x000fe400078e0010 */
[----:B------:R-:W-:Y:S02]  /*17810*/  IMAD R5, R12, R10, R5 ;  /* 0x0000000a0c057224 */ /* 0x000fe400078e0205 */
[----:B------:R-:W-:Y:S02]  /*17820*/  @!P6 IMAD.IADD R8, R8, 0x1, -R12 ;  /* 0x000000010808e824 */ /* 0x000fe400078e0a0c */
[----:B------:R-:W-:Y:S01]  /*17830*/  @!P5 IMAD.MOV R11, RZ, RZ, -R11 ;  /* 0x000000ffff0bd224 */ /* 0x000fe200078e0a0b */
[C---:B------:R-:W-:Y:S01]  /*17840*/  ISETP.GT.U32.AND P3, PT, R12.reuse, R5, PT ;  /* 0x000000050c00720c */ /* 0x040fe20003f64070 */
[----:B------:R-:W-:Y:S01]  /*17850*/  VIADD R3, R23, 0x45 ;  /* 0x0000004517037836 */ /* 0x000fe20000000000 */
[----:B------:R-:W-:Y:S01]  /*17860*/  ISETP.GT.U32.AND P6, PT, R12, R8, PT ;  /* 0x000000080c00720c */ /* 0x000fe20003fc4070 */
[----:B------:R-:W-:Y:S01]  /*17870*/  IMAD.HI.U32 R14, R0, R20, RZ ;  /* 0x00000014000e7227 */ /* 0x000fe200078e00ff */
[----:B------:R0:W-:Y:S01]  /*17880*/  STL [R1+0x110], R11 ;  /* 0x0001100b01007387 */ /* 0x0001e20000100800 */
[----:B------:R-:W-:-:S02]  /*17890*/  ISETP.GE.AND P5, PT, R9, RZ, PT ;  /* 0x000000ff0900720c */ /* 0x000fc40003fa6270 */
[----:B------:R-:W-:Y:S01]  /*178a0*/  IABS R15, R3 ;  /* 0x00000003000f7213 */ /* 0x000fe20000000000 */
[----:B------:R-:W-:Y:S02]  /*178b0*/  IMAD.MOV R14, RZ, RZ, -R14 ;  /* 0x000000ffff0e7224 */ /* 0x000fe400078e0a0e */
[----:B------:R-:W-:Y:S02]  /*178c0*/  VIADD R4, R23, 0x44 ;  /* 0x0000004417047836 */ /* 0x000fe40000000000 */
[----:B------:R-:W-:Y:S02]  /*178d0*/  IMAD R20, R12, R14, R20 ;  /* 0x0000000e0c147224 */ /* 0x000fe400078e0214 */
[----:B0-----:R-:W-:Y:S01]  /*178e0*/  IMAD.MOV.U32 R11, RZ, RZ, R13 ;  /* 0x000000ffff0b7224 */ /* 0x001fe200078e000d */
[----:B------:R-:W-:Y:S01]  /*178f0*/  IABS R10, R4 ;  /* 0x00000004000a7213 */ /* 0x000fe20000000000 */
[----:B------:R-:W-:Y:S01]  /*17900*/  @!P3 IMAD.IADD R5, R5, 0x1, -R12 ;  /* 0x000000010505b824 */ /* 0x000fe200078e0a0c */
[----:B------:R-:W-:Y:S01]  /*17910*/  ISETP.GE.AND P3, PT, R7, RZ, PT ;  /* 0x000000ff0700720c */ /* 0x000fe20003f66270 */
[----:B------:R-:W-:-:S02]  /*17920*/  @!P2 IMAD.MOV R11, RZ, RZ, -R11 ;  /* 0x000000ffff0ba224 */ /* 0x000fc400078e0a0b */
[----:B------:R-:W-:Y:S01]  /*17930*/  IMAD.HI.U32 R9, R0, R15, RZ ;  /* 0x0000000f00097227 */ /* 0x000fe200078e00ff */
[----:B------:R-:W-:Y:S02]  /*17940*/  ISETP.GT.U32.AND P2, PT, R12, R5, PT ;  /* 0x000000050c00720c */ /* 0x000fe40003f44070 */
[----:B------:R0:W-:Y:S01]  /*17950*/  STL [R1+0x10c], R11 ;  /* 0x00010c0b01007387 */ /* 0x0001e20000100800 */
[--C-:B------:R-:W-:Y:S02]  /*17960*/  @!P0 IMAD.IADD R6, R6, 0x1, -R12.reuse ;  /* 0x0000000106068824 */ /* 0x100fe400078e0a0c */
[----:B------:R-:W-:Y:S01]  /*17970*/  @!P6 IMAD.IADD R8, R8, 0x1, -R12 ;  /* 0x000000010808e824 */ /* 0x000fe200078e0a0c */
[C---:B------:R-:W-:Y:S01]  /*17980*/  ISETP.GT.U32.AND P6, PT, R12.reuse, R20, PT ;  /* 0x000000140c00720c */ /* 0x040fe20003fc4070 */
[----:B------:R-:W-:Y:S01]  /*17990*/  IMAD.MOV R9, RZ, RZ, -R9 ;  /* 0x000000ffff097224 */ /* 0x000fe200078e0a09 */
[----:B------:R-:W-:Y:S01]  /*179a0*/  ISETP.GT.U32.AND P0, PT, R12, R6, PT ;  /* 0x000000060c00720c */ /* 0x000fe20003f04070 */
[----:B------:R-:W-:-:S04]  /*179b0*/  IMAD.HI.U32 R7, R0, R10, RZ ;  /* 0x0000000a00077227 */ /* 0x000fc800078e00ff */
[C---:B------:R-:W-:Y:S02]  /*179c0*/  IMAD R15, R12.reuse, R9, R15 ;  /* 0x000000090c0f7224 */ /* 0x040fe400078e020f */
[--C-:B------:R-:W-:Y:S02]  /*179d0*/  @!P2 IMAD.IADD R5, R5, 0x1, -R12.reuse ;  /* 0x000000010505a824 */ /* 0x100fe400078e0a0c */
[----:B------:R-:W-:Y:S01]  /*179e0*/  IMAD.MOV R7, RZ, RZ, -R7 ;  /* 0x000000ffff077224 */ /* 0x000fe200078e0a07 */
[----:B------:R-:W-:Y:S01]  /*179f0*/  ISETP.GT.U32.AND P2, PT, R12, R15, PT ;  /* 0x0000000f0c00720c */ /* 0x000fe20003f44070 */
[----:B------:R-:W-:Y:S02]  /*17a00*/  @!P6 IMAD.IADD R20, R20, 0x1, -R12 ;  /* 0x000000011414e824 */ /* 0x000fe400078e0a0c */
[----:B------:R-:W-:Y:S02]  /*17a10*/  IMAD R10, R12, R7, R10 ;  /* 0x000000070c0a7224 */ /* 0x000fe400078e020a */
[----:B------:R-:W-:Y:S01]  /*17a20*/  @!P0 IMAD.IADD R6, R6, 0x1, -R12 ;  /* 0x0000000106068824 */ /* 0x000fe200078e0a0c */
[----:B------:R-:W-:Y:S01]  /*17a30*/  ISETP.GE.AND P0, PT, R2, RZ, PT ;  /* 0x000000ff0200720c */ /* 0x000fe20003f06270 */
[----:B------:R-:W-:Y:S01]  /*17a40*/  VIADD R2, R23, 0x43 ;  /* 0x0000004317027836 */ /* 0x000fe20000000000 */
[C---:B------:R-:W-:Y:S01]  /*17a50*/  ISETP.GT.U32.AND P6, PT, R12.reuse, R20, PT ;  /* 0x000000140c00720c */ /* 0x040fe20003fc4070 */
[----:B------:R-:W-:Y:S01]  /*17a60*/  @!P4 IMAD.MOV R8, RZ, RZ, -R8 ;  /* 0x000000ffff08c224 */ /* 0x000fe200078e0a08 */
[----:B------:R-:W-:Y:S01]  /*17a70*/  ISETP.GT.U32.AND P4, PT, R12, R10, PT ;  /* 0x0000000a0c00720c */ /* 0x000fe20003f84070 */
[----:B0-----:R-:W-:Y:S01]  /*17a80*/  IMAD.MOV.U32 R11, RZ, RZ, R5 ;  /* 0x000000ffff0b7224 */ /* 0x001fe200078e0005 */
[----:B------:R-:W-:Y:S01]  /*17a90*/  IABS R9, R2 ;  /* 0x0000000200097213 */ /* 0x000fe20000000000 */
[----:B------:R-:W-:Y:S01]  /*17aa0*/  @!P2 IMAD.IADD R15, R15, 0x1, -R12 ;  /* 0x000000010f0fa824 */ /* 0x000fe200078e0a0c */
[----:B------:R0:W-:Y:S01]  /*17ab0*/  STL [R1+0x108], R8 ;  /* 0x0001080801007387 */ /* 0x0001e20000100800 */
[----:B------:R-:W-:-:S02]  /*17ac0*/  VIADD R13, R23, 0x42 ;  /* 0x00000042170d7836 */ /* 0x000fc40000000000 */
[----:B------:R-:W-:Y:S01]  /*17ad0*/  IMAD.MOV.U32 R14, RZ, RZ, R6 ;  /* 0x000000ffff0e7224 */ /* 0x000fe200078e0006 */
[----:B------:R-:W-:Y:S01]  /*17ae0*/  ISETP.GT.U32.AND P2, PT, R12, R15, PT ;  /* 0x0000000f0c00720c */ /* 0x000fe20003f44070 */
[----:B------:R-:W-:Y:S01]  /*17af0*/  @!P3 IMAD.MOV R11, RZ, RZ, -R11 ;  /* 0x000000ffff0bb224 */ /* 0x000fe200078e0a0b */
[----:B------:R-:W-:Y:S01]  /*17b00*/  ISETP.GE.AND P3, PT, R4, RZ, PT ;  /* 0x000000ff0400720c */ /* 0x000fe20003f66270 */
[----:B------:R-:W-:Y:S01]  /*17b10*/  IMAD.HI.U32 R4, R0, R9, RZ ;  /* 0x0000000900047227 */ /* 0x000fe200078e00ff */
[----:B------:R-:W-:-:S03]  /*17b20*/  IABS R7, R13 ;  /* 0x0000000d00077213 */ /* 0x000fc60000000000 */
[----:B------:R-:W-:Y:S01]  /*17b30*/  @!P5 IMAD.MOV R14, RZ, RZ, -R14 ;  /* 0x000000ffff0ed224 */ /* 0x000fe200078e0a0e */
[----:B------:R-:W-:Y:S01]  /*17b40*/  ISETP.GE.AND P5, PT, R3, RZ, PT ;  /* 0x000000ff0300720c */ /* 0x000fe20003fa6270 */
[----:B------:R-:W-:Y:S01]  /*17b50*/  @!P6 IMAD.IADD R20, R20, 0x1, -R12 ;  /* 0x000000011414e824 */ /* 0x000fe200078e0a0c */
[----:B------:R-:W-:Y:S01]  /*17b60*/  ISETP.GE.AND P6, PT, R2, RZ, PT ;  /* 0x000000ff0200720c */ /* 0x000fe20003fc6270 */
[----:B------:R-:W-:Y:S01]  /*17b70*/  VIADD R3, R23, 0x41 ;  /* 0x0000004117037836 */ /* 0x000fe20000000000 */
[----:B------:R-:W-:Y:S01]  /*17b80*/  STL [R1+0x104], R14 ;  /* 0x0001040e01007387 */ /* 0x000fe20000100800 */
[----:B------:R-:W-:Y:S02]  /*17b90*/  IMAD.MOV R4, RZ, RZ, -R4 ;  /* 0x000000ffff047224 */ /* 0x000fe400078e0a04 */
[----:B------:R-:W-:Y:S01]  /*17ba0*/  @!P4 IMAD.IADD R10, R10, 0x1, -R12 ;  /* 0x000000010a0ac824 */ /* 0x000fe200078e0a0c */
[----:B------:R-:W-:Y:S01]  /*17bb0*/  IABS R5, R3 ;  /* 0x0000000300057213 */ /* 0x000fe20000000000 */
[----:B------:R-:W-:Y:S01]  /*17bc0*/  IMAD.HI.U32 R2, R0, R7, RZ ;  /* 0x0000000700027227 */ /* 0x000fe200078e00ff */
[----:B------:R1:W-:Y:S02]  /*17bd0*/  STL [R1+0x100], R11 ;  /* 0x0001000b01007387 */ /* 0x0003e40000100800 */
[C---:B------:R-:W-:Y:S01]  /*17be0*/  ISETP.GT.U32.AND P4, PT, R12.reuse, R10, PT ;  /* 0x0000000a0c00720c */ /* 0x040fe20003f84070 */
[----:B------:R-:W-:-:S02]  /*17bf0*/  IMAD R9, R12, R4, R9 ;  /* 0x000000040c097224 */ /* 0x000fc400078e0209 */
[----:B------:R-:W-:Y:S02]  /*17c00*/  IMAD.MOV R2, RZ, RZ, -R2 ;  /* 0x000000ffff027224 */ /* 0x000fe400078e0a02 */
[----:B------:R-:W-:Y:S01]  /*17c10*/  @!P2 IMAD.IADD R15, R15, 0x1, -R12 ;  /* 0x000000010f0fa824 */ /* 0x000fe200078e0a0c */
[C---:B------:R-:W-:Y:S01]  /*17c20*/  ISETP.GT.U32.AND P2, PT, R12.reuse, R9, PT ;  /* 0x000000090c00720c */ /* 0x040fe20003f44070 */
[----:B------:R-:W-:Y:S02]  /*17c30*/  IMAD R7, R12, R2, R7 ;  /* 0x000000020c077224 */ /* 0x000fe400078e0207 */
[----:B------:R-:W-:-:S04]  /*17c40*/  IMAD.HI.U32 R2, R0, R5, RZ ;  /* 0x0000000500027227 */ /* 0x000fc800078e00ff */
[----:B------:R-:W-:Y:S02]  /*17c50*/  IMAD.MOV R2, RZ, RZ, -R2 ;  /* 0x000000ffff027224 */ /* 0x000fe400078e0a02 */
[--C-:B------:R-:W-:Y:S01]  /*17c60*/  @!P4 IMAD.IADD R10, R10, 0x1, -R12.reuse ;  /* 0x000000010a0ac824 */ /* 0x100fe200078e0a0c */
[C---:B------:R-:W-:Y:S01]  /*17c70*/  ISETP.GT.U32.AND P4, PT, R12.reuse, R7, PT ;  /* 0x000000070c00720c */ /* 0x040fe20003f84070 */
[C---:B------:R-:W-:Y:S02]  /*17c80*/  IMAD R5, R12.reuse, R2, R5 ;  /* 0x000000020c057224 */ /* 0x040fe400078e0205 */
[----:B------:R-:W-:Y:S02]  /*17c90*/  @!P2 IMAD.IADD R9, R9, 0x1, -R12 ;  /* 0x000000010909a824 */ /* 0x000fe400078e0a0c */
[C---:B------:R-:W-:Y:S01]  /*17ca0*/  VIADD R4, R23.reuse, 0x3e ;  /* 0x0000003e17047836 */ /* 0x040fe20000000000 */
[----:B------:R-:W-:Y:S01]  /*17cb0*/  ISETP.GT.U32.AND P2, PT, R12, R5, PT ;  /* 0x000000050c00720c */ /* 0x000fe20003f44070 */
[----:B0-----:R-:W-:-:S02]  /*17cc0*/  VIADD R8, R23, 0x40 ;  /* 0x0000004017087836 */ /* 0x001fc40000000000 */
[----:B-1----:R-:W-:Y:S01]  /*17cd0*/  IMAD.MOV.U32 R11, RZ, RZ, R20 ;  /* 0x000000ffff0b7224 */ /* 0x002fe200078e0014 */
[----:B------:R-:W-:Y:S01]  /*17ce0*/  IABS R17, R4 ;  /* 0x0000000400117213 */ /* 0x000fe20000000000 */
[----:B------:R-:W-:Y:S01]  /*17cf0*/  VIADD R6, R23, 0x3f ;  /* 0x0000003f17067836 */ /* 0x000fe20000000000 */
[----:B------:R-:W-:Y:S01]  /*17d00*/  IABS R19, R8 ;  /* 0x0000000800137213 */ /* 0x000fe20000000000 */
[--C-:B------:R-:W-:Y:S01]  /*17d10*/  @!P4 IMAD.IADD R7, R7, 0x1, -R12.reuse ;  /* 0x000000010707c824 */ /* 0x100fe200078e0a0c */
[----:B------:R-:W-:Y:S01]  /*17d20*/  ISETP.GE.AND P4, PT, R13, RZ, PT ;  /* 0x000000ff0d00720c */ /* 0x000fe20003f86270 */
[----:B------:R-:W-:Y:S01]  /*17d30*/  @!P0 IMAD.MOV R11, RZ, RZ, -R11 ;  /* 0x000000ffff0b8224 */ /* 0x000fe200078e0a0b */
[----:B------:R-:W-:Y:S01]  /*17d40*/  ISETP.GT.U32.AND P0, PT, R12, R9, PT ;  /* 0x000000090c00720c */ /* 0x000fe20003f04070 */
[----:B------:R-:W-:Y:S01]  /*17d50*/  IMAD.HI.U32 R13, R0, R17, RZ ;  /* 0x00000011000d7227 */ /* 0x000fe200078e00ff */
[----:B------:R-:W-:Y:S02]  /*17d60*/  IABS R18, R6 ;  /* 0x0000000600127213 */ /* 0x000fe40000000000 */
[----:B------:R0:W-:Y:S01]  /*17d70*/  STL [R1+0xd8], R11 ;  /* 0x0000d80b01007387 */ /* 0x0001e20000100800 */
[----:B------:R-:W-:Y:S01]  /*17d80*/  @!P2 IMAD.IADD R5, R5, 0x1, -R12 ;  /* 0x000000010505a824 */ /* 0x000fe200078e0a0c */
[----:B------:R-:W-:Y:S01]  /*17d90*/  ISETP.GT.U32.AND P2, PT, R12, R7, PT ;  /* 0x000000070c00720c */ /* 0x000fe20003f44070 */
[----:B------:R-:W-:-:S04]  /*17da0*/  IMAD.HI.U32 R14, R0, R19, RZ ;  /* 0x00000013000e7227 */ /* 0x000fc800078e00ff */
[----:B------:R-:W-:Y:S02]  /*17db0*/  IMAD.MOV R13, RZ, RZ, -R13 ;  /* 0x000000ffff0d7224 */ /* 0x000fe400078e0a0d */
[----:B------:R-:W-:-:S04]  /*17dc0*/  IMAD.HI.U32 R16, R0, R18, RZ ;  /* 0x0000001200107227 */ /* 0x000fc800078e00ff */
[----:B0-----:R-:W-:Y:S02]  /*17dd0*/  IMAD.MOV.U32 R11, RZ, RZ, R15 ;  /* 0x000000ffff0b7224 */ /* 0x001fe400078e000f */
[----:B------:R-:W-:Y:S02]  /*17de0*/  IMAD.MOV R14, RZ, RZ, -R14 ;  /* 0x000000ffff0e7224 */ /* 0x000fe400078e0a0e */
[C---:B------:R-:W-:Y:S02]  /*17df0*/  IMAD R17, R12.reuse, R13, R17 ;  /* 0x0000000d0c117224 */ /* 0x040fe400078e0211 */
[----:B------:R-:W-:Y:S01]  /*17e00*/  @!P5 IMAD.MOV R11, RZ, RZ, -R11 ;  /* 0x000000ffff0bd224 */ /* 0x000fe200078e0a0b */
[C---:B------:R-:W-:Y:S01]  /*17e10*/  ISETP.GT.U32.AND P5, PT, R12.reuse, R5, PT ;  /* 0x000000050c00720c */ /* 0x040fe20003fa4070 */
[----:B------:R-:W-:Y:S02]  /*17e20*/  IMAD.MOV R16, RZ, RZ, -R16 ;  /* 0x000000ffff107224 */ /* 0x000fe400078e0a10 */
[----:B------:R-:W-:Y:S01]  /*17e30*/  IMAD R19, R12, R14, R19 ;  /* 0x0000000e0c137224 */ /* 0x000fe200078e0213 */
[----:B------:R0:W-:Y:S01]  /*17e40*/  STL [R1+0xd0], R11 ;  /* 0x0000d00b01007387 */ /* 0x0001e20000100800 */
[----:B------:R-:W-:-:S02]  /*17e50*/  @!P0 IMAD.IADD R9, R9, 0x1, -R12 ;  /* 0x0000000109098824 */ /* 0x000fc400078e0a0c */
[----:B------:R-:W-:Y:S01]  /*17e60*/  @!P2 IMAD.IADD R7, R7, 0x1, -R12 ;  /* 0x000000010707a824 */ /* 0x000fe200078e0a0c */
[C---:B------:R-:W-:Y:S01]  /*17e70*/  ISETP.GT.U32.AND P2, PT, R12.reuse, R17, PT ;  /* 0x000000110c00720c */ /* 0x040fe20003f44070 */
[C---:B------:R-:W-:Y:S01]  /*17e80*/  IMAD R18, R12.reuse, R16, R18 ;  /* 0x000000100c127224 */ /* 0x040fe200078e0212 */
[C---:B------:R-:W-:Y:S01]  /*17e90*/  ISETP.GT.U32.AND P0, PT, R12.reuse, R19, PT ;  /* 0x000000130c00720c */ /* 0x040fe20003f04070 */
[----:B------:R-:W-:Y:S02]  /*17ea0*/  VIADD R2, R23, 0x3d ;  /* 0x0000003d17027836 */ /* 0x000fe40000000000 */
[----:B------:R-:W-:Y:S01]  /*17eb0*/  @!P3 IMAD.MOV R10, RZ, RZ, -R10 ;  /* 0x000000ffff0ab224 */ /* 0x000fe200078e0a0a */
[----:B------:R-:W-:Y:S01]  /*17ec0*/  ISETP.GT.U32.AND P3, PT, R12, R18, PT ;  /* 0x000000120c00720c */ /* 0x000fe20003f64070 */
[----:B0-----:R-:W-:Y:S01]  /*17ed0*/  IMAD.MOV.U32 R11, RZ, RZ, R9 ;  /* 0x000000ffff0b7224 */ /* 0x001fe200078e0009 */
[----:B------:R-:W-:Y:S01]  /*17ee0*/  IABS R14, R2 ;  /* 0x00000002000e7213 */ /* 0x000fe20000000000 */
[--C-:B------:R-:W-:Y:S01]  /*17ef0*/  @!P5 IMAD.IADD R5, R5, 0x1, -R12.reuse ;  /* 0x000000010505d824 */ /* 0x100fe200078e0a0c */
[----:B------:R0:W-:Y:S01]  /*17f00*/  STL [R1+0xcc], R10 ;  /* 0x0000cc0a01007387 */ /* 0x0001e20000100800 */
[----:B------:R-:W-:Y:S01]  /*17f10*/  @!P6 IMAD.MOV R11, RZ, RZ, -R11 ;  /* 0x000000ffff0be224 */ /* 0x000fe200078e0a0b */
[----:B------:R-:W-:Y:S01]  /*17f20*/  ISETP.GE.AND P6, PT, R3, RZ, PT ;  /* 0x000000ff0300720c */ /* 0x000fe20003fc6270 */
[----:B------:R-:W-:Y:S01]  /*17f30*/  VIADD R3, R23, 0x3c ;  /* 0x0000003c17037836 */ /* 0x000fe20000000000 */
[----:B------:R-:W-:Y:S01]  /*17f40*/  ISETP.GE.AND P5, PT, R8, RZ, PT ;  /* 0x000000ff0800720c */ /* 0x000fe20003fa6270 */
[----:B------:R-:W-:Y:S01]  /*17f50*/  @!P2 IMAD.IADD R17, R17, 0x1, -R12 ;  /* 0x000000011111a824 */ /* 0x000fe200078e0a0c */
[----:B------:R-:W-:Y:S01]  /*17f60*/  STL [R1+0xc8], R11 ;  /* 0x0000c80b01007387 */ /* 0x000fe20000100800 */
[----:B------:R-:W-:Y:S01]  /*17f70*/  IMAD.HI.U32 R9, R0, R14, RZ ;  /* 0x0000000e00097227 */ /* 0x000fe200078e00ff */
[----:B------:R-:W-:-:S03]  /*17f80*/  IABS R8, R3 ;  /* 0x0000000300087213 */ /* 0x000fc60000000000 */
[----:B0-----:R-:W-:Y:S02]  /*17f90*/  IMAD.MOV.U32 R10, RZ, RZ, R7 ;  /* 0x000000ffff0a7224 */ /* 0x001fe400078e0007 */
[----:B------:R-:W-:Y:S01]  /*17fa0*/  @!P0 IMAD.IADD R19, R19, 0x1, -R12 ;  /* 0x0000000113138824 */ /* 0x000fe200078e0a0c */
[----:B------:R-:W-:Y:S01]  /*17fb0*/  ISETP.GE.AND P0, PT, R6, RZ, PT ;  /* 0x000000ff0600720c */ /* 0x000fe20003f06270 */
[----:B------:R-:W-:Y:S01]  /*17fc0*/  @!P4 IMAD.MOV R10, RZ, RZ, -R10 ;  /* 0x000000ffff0ac224 */ /* 0x000fe200078e0a0a */
[----:B------:R-:W-:Y:S01]  /*17fd0*/  ISETP.GT.U32.AND P4, PT, R12, R17, PT ;  /* 0x000000110c00720c */ /* 0x000fe20003f84070 */
[----:B------:R-:W-:Y:S02]  /*17fe0*/  IMAD.MOV.U32 R7, RZ, RZ, R5 ;  /* 0x000000ffff077224 */ /* 0x000fe400078e0005 */
[----:B------:R-:W-:Y:S01]  /*17ff0*/  IMAD.MOV R9, RZ, RZ, -R9 ;  /* 0x000000ffff097224 */ /* 0x000fe200078e0a09 */
[----:B------:R0:W-:Y:S01]  /*18000*/  STL [R1+0xc4], R10 ;  /* 0x0000c40a01007387 */ /* 0x0001e20000100800 */
[----:B------:R-:W-:-:S04]  /*18010*/  IMAD.HI.U32 R5, R0, R8, RZ ;  /* 0x0000000800057227 */ /* 0x000fc800078e00ff */
[----:B------:R-:W-:Y:S01]  /*18020*/  @!P3 IMAD.IADD R18, R18, 0x1, -R12 ;  /* 0x000000011212b824 */ /* 0x000fe200078e0a0c */
[C---:B------:R-:W-:Y:S01]  /*18030*/  ISETP.GT.U32.AND P3, PT, R12.reuse, R19, PT ;  /* 0x000000130c00720c */ /* 0x040fe20003f64070 */
[C---:B------:R-:W-:Y:S02]  /*18040*/  IMAD R14, R12.reuse, R9, R14 ;  /* 0x000000090c0e7224 */ /* 0x040fe400078e020e */
[----:B------:R-:W-:Y:S01]  /*18050*/  IMAD.MOV R5, RZ, RZ, -R5 ;  /* 0x000000ffff057224 */ /* 0x000fe200078e0a05 */
[C---:B------:R-:W-:Y:S01]  /*18060*/  ISETP.GT.U32.AND P2, PT, R12.reuse, R18, PT ;  /* 0x000000120c00720c */ /* 0x040fe20003f44070 */
[----:B------:R-:W-:Y:S02]  /*18070*/  VIADD R6, R23, 0x3b ;  /* 0x0000003b17067836 */ /* 0x000fe40000000000 */
[----:B------:R-:W-:Y:S01]  /*18080*/  @!P6 IMAD.MOV R7, RZ, RZ, -R7 ;  /* 0x000000ffff07e224 */ /* 0x000fe200078e0a07 */
[C---:B------:R-:W-:Y:S01]  /*18090*/  ISETP.GT.U32.AND P6, PT, R12.reuse, R14, PT ;  /* 0x0000000e0c00720c */ /* 0x040fe20003fc4070 */
[C---:B------:R-:W-:Y:S01]  /*180a0*/  IMAD R8, R12.reuse, R5, R8 ;  /* 0x000000050c087224 */ /* 0x040fe200078e0208 */
[----:B------:R-:W-:Y:S01]  /*180b0*/  IABS R9, R6 ;  /* 0x0000000600097213 */ /* 0x000fe20000000000 */
[--C-:B------:R-:W-:Y:S01]  /*180c0*/  @!P4 IMAD.IADD R17, R17, 0x1, -R12.reuse ;  /* 0x000000011111c824 */ /* 0x100fe200078e0a0c */
[----:B------:R1:W-:Y:S01]  /*180d0*/  STL [R1+0xbc], R7 ;  /* 0x0000bc0701007387 */ /* 0x0003e20000100800 */
[----:B------:R-:W-:Y:S01]  /*180e0*/  @!P3 IMAD.IADD R19, R19, 0x1, -R12 ;  /* 0x000000011313b824 */ /* 0x000fe200078e0a0c */
[----:B------:R-:W-:Y:S01]  /*180f0*/  ISETP.GT.U32.AND P4, PT, R12, R8, PT ;  /* 0x000000080c00720c */ /* 0x000fe20003f84070 */
[----:B0-----:R-:W-:Y:S01]  /*18100*/  VIADD R10, R23, 0x3a ;  /* 0x0000003a170a7836 */ /* 0x001fe20000000000 */
[----:B------:R-:W-:Y:S01]  /*18110*/  ISETP.GE.AND P3, PT, R4, RZ, PT ;  /* 0x000000ff0400720c */ /* 0x000fe20003f66270 */
[----:B------:R-:W-:-:S04]  /*18120*/  IMAD.HI.U32 R4, R0, R9, RZ ;  /* 0x0000000900047227 */ /* 0x000fc800078e00ff */
[----:B------:R-:W-:Y:S01]  /*18130*/  IMAD.MOV.U32 R11, RZ, RZ, R19 ;  /* 0x000000ffff0b7224 */ /* 0x000fe200078e0013 */
[----:B-1----:R-:W-:Y:S01]  /*18140*/  IABS R7, R10 ;  /* 0x0000000a00077213 */ /* 0x002fe20000000000 */
[----:B------:R-:W-:Y:S01]  /*18150*/  @!P2 IMAD.IADD R18, R18, 0x1, -R12 ;  /* 0x000000011212a824 */ /* 0x000fe200078e0a0c */
[----:B------:R-:W-:Y:S01]  /*18160*/  ISETP.GE.AND P2, PT, R2, RZ, PT ;  /* 0x000000ff0200720c */ /* 0x000fe20003f46270 */
[----:B------:R-:W-:Y:S02]  /*18170*/  IMAD.MOV R4, RZ, RZ, -R4 ;  /* 0x000000ffff047224 */ /* 0x000fe400078e0a04 */
[----:B------:R-:W-:Y:S01]  /*18180*/  @!P6 IMAD.IADD R14, R14, 0x1, -R12 ;  /* 0x000000010e0ee824 */ /* 0x000fe200078e0a0c */
[----:B------:R-:W-:Y:S01]  /*18190*/  ISETP.GE.AND P6, PT, R3, RZ, PT ;  /* 0x000000ff0300720c */ /* 0x000fe20003fc6270 */
[----:B------:R-:W-:Y:S02]  /*181a0*/  @!P5 IMAD.MOV R11, RZ, RZ, -R11 ;  /* 0x000000ffff0bd224 */ /* 0x000fe400078e0a0b */
[----:B------:R-:W-:-:S02]  /*181b0*/  IMAD R9, R12, R4, R9 ;  /* 0x000000040c097224 */ /* 0x000fc400078e0209 */
[----:B------:R-:W-:Y:S01]  /*181c0*/  @!P4 IMAD.IADD R8, R8, 0x1, -R12 ;  /* 0x000000010808c824 */ /* 0x000fe200078e0a0c */
[----:B------:R-:W-:Y:S01]  /*181d0*/  ISETP.GT.U32.AND P4, PT, R12, R14, PT ;  /* 0x0000000e0c00720c */ /* 0x000fe20003f84070 */
[----:B------:R-:W-:Y:S01]  /*181e0*/  IMAD.MOV.U32 R20, RZ, RZ, R18 ;  /* 0x000000ffff147224 */ /* 0x000fe200078e0012 */
[----:B------:R0:W-:Y:S01]  /*181f0*/  STL [R1+0xb8], R11 ;  /* 0x0000b80b01007387 */ /* 0x0001e20000100800 */
[----:B------:R-:W-:Y:S01]  /*18200*/  IMAD.HI.U32 R15, R0, R7, RZ ;  /* 0x00000007000f7227 */ /* 0x000fe200078e00ff */
[----:B------:R-:W-:-:S03]  /*18210*/  ISETP.GT.U32.AND P5, PT, R12, R8, PT ;  /* 0x000000080c00720c */ /* 0x000fc60003fa4070 */
[----:B------:R-:W-:Y:S01]  /*18220*/  @!P0 IMAD.MOV R20, RZ, RZ, -R20 ;  /* 0x000000ffff148224 */ /* 0x000fe200078e0a14 */
[----:B------:R-:W-:Y:S01]  /*18230*/  ISETP.GT.U32.AND P0, PT, R12, R9, PT ;  /* 0x000000090c00720c */ /* 0x000fe20003f04070 */
[----:B------:R-:W-:Y:S02]  /*18240*/  IMAD.MOV R15, RZ, RZ, -R15 ;  /* 0x000000ffff0f7224 */ /* 0x000fe400078e0a0f */
[C---:B------:R-:W-:Y:S01]  /*18250*/  VIADD R4, R23.reuse, 0x39 ;  /* 0x0000003917047836 */ /* 0x040fe20000000000 */
[----:B------:R-:W-:Y:S01]  /*18260*/  STL [R1+0xb4], R20 ;  /* 0x0000b41401007387 */ /* 0x000fe20000100800 */
[----:B0-----:R-:W-:Y:S02]  /*18270*/  IMAD.MOV.U32 R11, RZ, RZ, R17 ;  /* 0x000000ffff0b7224 */ /* 0x001fe400078e0011 */
[----:B------:R-:W-:Y:S01]  /*18280*/  VIADD R3, R23, 0x38 ;  /* 0x0000003817037836 */ /* 0x000fe20000000000 */
[----:B------:R-:W-:Y:S01]  /*18290*/  IABS R16, R4 ;  /* 0x0000000400107213 */ /* 0x000fe20000000000 */
[----:B------:R-:W-:Y:S01]  /*182a0*/  @!P3 IMAD.MOV R11, RZ, RZ, -R11 ;  /* 0x000000ffff0bb224 */ /* 0x000fe200078e0a0b */
[----:B------:R-:W-:Y:S01]  /*182b0*/  ISETP.GE.AND P3, PT, R6, RZ, PT ;  /* 0x000000ff0600720c */ /* 0x000fe20003f66270 */
[----:B------:R-:W-:Y:S01]  /*182c0*/  IMAD R6, R12, R15, R7 ;  /* 0x0000000f0c067224 */ /* 0x000fe200078e0207 */
[----:B------:R-:W-:Y:S01]  /*182d0*/  IABS R13, R3 ;  /* 0x00000003000d7213 */ /* 0x000fe20000000000 */
[--C-:B------:R-:W-:Y:S01]  /*182e0*/  @!P4 IMAD.IADD R14, R14, 0x1, -R12.reuse ;  /* 0x000000010e0ec824 */ /* 0x100fe200078e0a0c */
[----:B------:R0:W-:Y:S01]  /*182f0*/  STL [R1+0xfc], R11 ;  /* 0x0000fc0b01007387 */ /* 0x0001e20000100800 */
[----:B------:R-:W-:Y:S01]  /*18300*/  @!P0 IMAD.IADD R9, R9, 0x1, -R12 ;  /* 0x0000000109098824 */ /* 0x000fe200078e0a0c */
[----:B------:R-:W-:Y:S01]  /*18310*/  ISETP.GT.U32.AND P4, PT, R12, R6, PT ;  /* 0x000000060c00720c */ /* 0x000fe20003f84070 */
[----:B------:R-:W-:-:S02]  /*18320*/  VIADD R5, R23, 0x37 ;  /* 0x0000003717057836 */ /* 0x000fc40000000000 */
[----:B------:R-:W-:Y:S01]  /*18330*/  IMAD.HI.U32 R17, R0, R16, RZ ;  /* 0x0000001000117227 */ /* 0x000fe200078e00ff */
[----:B------:R-:W-:Y:S02]  /*18340*/  ISETP.GT.U32.AND P0, PT, R12, R9, PT ;  /* 0x000000090c00720c */ /* 0x000fe40003f04070 */
[----:B------:R-:W-:Y:S01]  /*18350*/  IABS R2, R5 ;  /* 0x0000000500027213 */ /* 0x000fe20000000000 */
[----:B------:R-:W-:-:S04]  /*18360*/  IMAD.HI.U32 R7, R0, R13, RZ ;  /* 0x0000000d00077227 */ /* 0x000fc800078e00ff */
[----:B0-----:R-:W-:Y:S02]  /*18370*/  IMAD.MOV.U32 R11, RZ, RZ, R14 ;  /* 0x000000ffff0b7224 */ /* 0x001fe400078e000e */
[----:B------:R-:W-:Y:S02]  /*18380*/  IMAD.MOV R17, RZ, RZ, -R17 ;  /* 0x000000ffff117224 */ /* 0x000fe400078e0a11 */
[----:B------:R-:W-:Y:S02]  /*18390*/  IMAD.MOV R7, RZ, RZ, -R7 ;  /* 0x000000ffff077224 */ /* 0x000fe400078e0a07 */
[--C-:B------:R-:W-:Y:S02]  /*183a0*/  @!P4 IMAD.IADD R6, R6, 0x1, -R12.reuse ;  /* 0x000000010606c824 */ /* 0x100fe400078e0a0c */
[----:B------:R-:W-:Y:S01]  /*183b0*/  @!P5 IMAD.IADD R8, R8, 0x1, -R12 ;  /* 0x000000010808d824 */ /* 0x000fe200078e0a0c */
[----:B------:R-:W-:Y:S01]  /*183c0*/  ISETP.GE.AND P5, PT, R10, RZ, PT ;  /* 0x000000ff0a00720c */ /* 0x000fe20003fa6270 */
[----:B------:R-:W-:Y:S01]  /*183d0*/  @!P2 IMAD.MOV R11, RZ, RZ, -R11 ;  /* 0x000000ffff0ba224 */ /* 0x000fe200078e0a0b */
[----:B------:R-:W-:Y:S01]  /*183e0*/  ISETP.GT.U32.AND P2, PT, R12, R6, PT ;  /* 0x000000060c00720c */ /* 0x000fe20003f44070 */
[----:B------:R-:W-:-:S03]  /*183f0*/  IMAD.HI.U32 R10, R0, R2, RZ ;  /* 0x00000002000a7227 */ /* 0x000fc600078e00ff */
[----:B------:R0:W-:Y:S01]  /*18400*/  STL [R1+0xec], R11 ;  /* 0x0000ec0b01007387 */ /* 0x0001e20000100800 */
[C---:B------:R-:W-:Y:S02]  /*18410*/  IMAD R16, R12.reuse, R17, R16 ;  /* 0x000000110c107224 */ /* 0x040fe400078e0210 */
[C---:B------:R-:W-:Y:S02]  /*18420*/  IMAD R13, R12.reuse, R7, R13 ;  /* 0x000000070c0d7224 */ /* 0x040fe400078e020d */
[----:B------:R-:W-:Y:S01]  /*18430*/  IMAD.MOV R10, RZ, RZ, -R10 ;  /* 0x000000ffff0a7224 */ /* 0x000fe200078e0a0a */
[C---:B------:R-:W-:Y:S01]  /*18440*/  ISETP.GT.U32.AND P4, PT, R12.reuse, R16, PT ;  /* 0x000000100c00720c */ /* 0x040fe20003f84070 */
[----:B------:R-:W-:Y:S01]  /*18450*/  @!P0 IMAD.IADD R9, R9, 0x1, -R12 ;  /* 0x0000000109098824 */ /* 0x000fe200078e0a0c */
[----:B------:R-:W-:Y:S01]  /*18460*/  ISETP.GT.U32.AND P0, PT, R12, R13, PT ;  /* 0x0000000d0c00720c */ /* 0x000fe20003f04070 */
[----:B------:R-:W-:Y:S02]  /*18470*/  VIADD R15, R23, 0x36 ;  /* 0x00000036170f7836 */ /* 0x000fe40000000000 */
[----:B0-----:R-:W-:-:S02]  /*18480*/  IMAD.MOV.U32 R11, RZ, RZ, R8 ;  /* 0x000000ffff0b7224 */ /* 0x001fc400078e0008 */
[----:B------:R-:W-:Y:S01]  /*18490*/  IMAD R2, R12, R10, R2 ;  /* 0x0000000a0c027224 */ /* 0x000fe200078e0202 */
[----:B------:R-:W-:Y:S01]  /*184a0*/  IABS R7, R15 ;  /* 0x0000000f00077213 */ /* 0x000fe20000000000 */
[----:B------:R-:W-:Y:S02]  /*184b0*/  IMAD.MOV.U32 R10, RZ, RZ, R9 ;  /* 0x000000ffff0a7224 */ /* 0x000fe400078e0009 */
[----:B------:R-:W-:Y:S01]  /*184c0*/  @!P6 IMAD.MOV R11, RZ, RZ, -R11 ;  /* 0x000000ffff0be224 */ /* 0x000fe200078e0a0b */
[----:B------:R-:W-:Y:S01]  /*184d0*/  ISETP.GE.AND P6, PT, R4, RZ, PT ;  /* 0x000000ff0400720c */ /* 0x000fe20003fc6270 */
[----:B------:R-:W-:Y:S02]  /*184e0*/  VIADD R4, R23, 0x35 ;  /* 0x0000003517047836 */ /* 0x000fe40000000000 */
[----:B------:R-:W-:Y:S01]  /*184f0*/  @!P3 IMAD.MOV R10, RZ, RZ, -R10 ;  /* 0x000000ffff0ab224 */ /* 0x000fe200078e0a0a */
[----:B------:R-:W-:Y:S01]  /*18500*/  STL [R1+0xf0], R11 ;  /* 0x0000f00b01007387 */ /* 0x000fe20000100800 */
[----:B------:R-:W-:Y:S01]  /*18510*/  @!P2 IMAD.IADD R6, R6, 0x1, -R12 ;  /* 0x000000010606a824 */ /* 0x000fe200078e0a0c */
[----:B------:R-:W-:Y:S01]  /*18520*/  IABS R9, R4 ;  /* 0x0000000400097213 */ /* 0x000fe20000000000 */
[----:B------:R-:W-:Y:S01]  /*18530*/  IMAD.HI.U32 R8, R0, R7, RZ ;  /* 0x0000000700087227 */ /* 0x000fe200078e00ff */
[----:B------:R0:W-:Y:S01]  /*18540*/  STL [R1+0xf4], R10 ;  /* 0x0000f40a01007387 */ /* 0x0001e20000100800 */
[----:B------:R-:W-:-:S02]  /*18550*/  ISETP.GE.AND P2, PT, R3, RZ, PT ;  /* 0x000000ff0300720c */ /* 0x000fc40003f46270 */
[--C-:B------:R-:W-:Y:S01]  /*18560*/  @!P4 IMAD.IADD R16, R16, 0x1, -R12.reuse ;  /* 0x000000011010c824 */ /* 0x100fe200078e0a0c */
[----:B------:R-:W-:Y:S01]  /*18570*/  ISETP.GE.AND P4, PT, R5, RZ, PT ;  /* 0x000000ff0500720c */ /* 0x000fe20003f86270 */
[----:B------:R-:W-:Y:S01]  /*18580*/  @!P0 IMAD.IADD R13, R13, 0x1, -R12 ;  /* 0x000000010d0d8824 */ /* 0x000fe200078e0a0c */
[C---:B------:R-:W-:Y:S01]  /*18590*/  ISETP.GT.U32.AND P3, PT, R12.reuse, R2, PT ;  /* 0x000000020c00720c */ /* 0x040fe20003f64070 */
[----:B------:R-:W-:Y:S01]  /*185a0*/  IMAD.MOV R8, RZ, RZ, -R8 ;  /* 0x000000ffff087224 */ /* 0x000fe200078e0a08 */
[C---:B------:R-:W-:Y:S01]  /*185b0*/  ISETP.GT.U32.AND P0, PT, R12.reuse, R16, PT ;  /* 0x000000100c00720c */ /* 0x040fe20003f04070 */
[----:B------:R-:W-:Y:S02]  /*185c0*/  IMAD.MOV.U32 R5, RZ, RZ, R9 ;  /* 0x000000ffff057224 */ /* 0x000fe400078e0009 */
[----:B0-----:R-:W-:Y:S02]  /*185d0*/  IMAD.MOV.U32 R10, RZ, RZ, R6 ;  /* 0x000000ffff0a7224 */ /* 0x001fe400078e0006 */
[----:B------:R-:W-:-:S02]  /*185e0*/  IMAD R3, R12, R8, R7 ;  /* 0x000000080c037224 */ /* 0x000fc400078e0207 */
[----:B------:R-:W-:Y:S01]  /*185f0*/  @!P5 IMAD.MOV R10, RZ, RZ, -R10 ;  /* 0x000000ffff0ad224 */ /* 0x000fe200078e0a0a */
[----:B------:R-:W-:Y:S01]  /*18600*/  ISETP.GT.U32.AND P5, PT, R12, R13, PT ;  /* 0x0000000d0c00720c */ /* 0x000fe20003fa4070 */
[----:B------:R-:W-:-:S03]  /*18610*/  IMAD.HI.U32 R8, R0, R5, RZ ;  /* 0x0000000500087227 */ /* 0x000fc600078e00ff */
[----:B------:R0:W-:Y:S01]  /*18620*/  STL [R1+0xf8], R10 ;  /* 0x0000f80a01007387 */ /* 0x0001e20000100800 */
[----:B------:R-:W-:Y:S02]  /*18630*/  IMAD.MOV R8, RZ, RZ, -R8 ;  /* 0x000000ffff087224 */ /* 0x000fe400078e0a08 */
[--C-:B------:R-:W-:Y:S02]  /*18640*/  @!P3 IMAD.IADD R2, R2, 0x1, -R12.reuse ;  /* 0x000000010202b824 */ /* 0x100fe400078e0a0c */
[----:B------:R-:W-:Y:S02]  /*18650*/  IMAD R5, R12, R8, R5 ;  /* 0x000000080c057224 */ /* 0x000fe400078e0205 */
[--C-:B------:R-:W-:Y:S01]  /*18660*/  @!P0 IMAD.IADD R16, R16, 0x1, -R12.reuse ;  /* 0x0000000110108824 */ /* 0x100fe200078e0a0c */
[C---:B------:R-:W-:Y:S01]  /*18670*/  ISETP.GT.U32.AND P0, PT, R12.reuse, R3, PT ;  /* 0x000000030c00720c */ /* 0x040fe20003f04070 */
[----:B------:R-:W-:Y:S01]  /*18680*/  @!P5 IMAD.IADD R13, R13, 0x1, -R12 ;  /* 0x000000010d0dd824 */ /* 0x000fe200078e0a0c */
[C---:B------:R-:W-:Y:S01]  /*18690*/  ISETP.GT.U32.AND P5, PT, R12.reuse, R5, PT ;  /* 0x000000050c00720c */ /* 0x040fe20003fa4070 */
[C---:B------:R-:W-:Y:S01]  /*186a0*/  VIADD R9, R23.reuse, 0x34 ;  /* 0x0000003417097836 */ /* 0x040fe20000000000 */
[----:B------:R-:W-:Y:S01]  /*186b0*/  ISETP.GT.U32.AND P3, PT, R12, R2, PT ;  /* 0x000000020c00720c */ /* 0x000fe20003f64070 */
[----:B0-----:R-:W-:-:S02]  /*186c0*/  VIADD R10, R23, 0x33 ;  /* 0x00000033170a7836 */ /* 0x001fc40000000000 */
[----:B------:R-:W-:Y:S01]  /*186d0*/  VIADD R6, R23, 0x32 ;  /* 0x0000003217067836 */ /* 0x000fe20000000000 */
[----:B------:R-:W-:Y:S01]  /*186e0*/  IABS R7, R9 ;  /* 0x0000000900077213 */ /* 0x000fe20000000000 */
[----:B------:R-:W-:Y:S01]  /*186f0*/  IMAD.MOV.U32 R11, RZ, RZ, R13 ;  /* 0x000000ffff0b7224 */ /* 0x000fe200078e000d */
[----:B------:R-:W-:Y:S01]  /*18700*/  IABS R14, R10 ;  /* 0x0000000a000e7213 */ /* 0x000fe20000000000 */
[----:B------:R-:W-:Y:S01]  /*18710*/  IMAD.MOV.U32 R18, RZ, RZ, R16 ;  /* 0x000000ffff127224 */ /* 0x000fe200078e0010 */
[----:B------:R-:W-:Y:S01]  /*18720*/  IABS R8, R6 ;  /* 0x0000000600087213 */ /* 0x000fe20000000000 */
[--C-:B------:R-:W-:Y:S01]  /*18730*/  @!P0 IMAD.IADD R3, R3, 0x1, -R12.reuse ;  /* 0x0000000103038824 */ /* 0x100fe200078e0a0c */
[----:B------:R-:W-:Y:S01]  /*18740*/  ISETP.GE.AND P0, PT, R4, RZ, PT ;  /* 0x000000ff0400720c */ /* 0x000fe20003f06270 */
[----:B------:R-:W-:Y:S02]  /*18750*/  @!P5 IMAD.IADD R5, R5, 0x1, -R12 ;  /* 0x000000010505d824 */ /* 0x000fe400078e0a0c */
[----:B------:R-:W-:Y:S01]  /*18760*/  IMAD.HI.U32 R17, R0, R7, RZ ;  /* 0x0000000700117227 */ /* 0x000fe200078e00ff */
[----:B------:R-:W-:-:S03]  /*18770*/  ISETP.GT.U32.AND P5, PT, R12, R3, PT ;  /* 0x000000030c00720c */ /* 0x000fc60003fa4070 */
[----:B------:R-:W-:Y:S01]  /*18780*/  @!P3 IMAD.IADD R2, R2, 0x1, -R12 ;  /* 0x000000010202b824 */ /* 0x000fe200078e0a0c */
[----:B------:R-:W-:Y:S01]  /*18790*/  ISETP.GE.AND P3, PT, R15, RZ, PT ;  /* 0x000000ff0f00720c */ /* 0x000fe20003f66270 */
[----:B------:R-:W-:Y:S01]  /*187a0*/  @!P2 IMAD.MOV R11, RZ, RZ, -R11 ;  /* 0x000000ffff0ba224 */ /* 0x000fe200078e0a0b */
[----:B------:R-:W-:Y:S01]  /*187b0*/  ISETP.GT.U32.AND P2, PT, R12, R5, PT ;  /* 0x000000050c00720c */ /* 0x000fe20003f44070 */
[----:B------:R-:W-:Y:S02]  /*187c0*/  IMAD.MOV R17, RZ, RZ, -R17 ;  /* 0x000000ffff117224 */ /* 0x000fe400078e0a11 */
[----:B------:R-:W-:-:S04]  /*187d0*/  IMAD.HI.U32 R15, R0, R14, RZ ;  /* 0x0000000e000f7227 */ /* 0x000fc800078e00ff */
[----:B------:R-:W-:-:S04]  /*187e0*/  IMAD.HI.U32 R4, R0, R8, RZ ;  /* 0x0000000800047227 */ /* 0x000fc800078e00ff */
[C---:B------:R-:W-:Y:S02]  /*187f0*/  IMAD R7, R12.reuse, R17, R7 ;  /* 0x000000110c077224 */ /* 0x040fe400078e0207 */
[----:B------:R-:W-:Y:S02]  /*18800*/  IMAD.MOV R15, RZ, RZ, -R15 ;  /* 0x000000ffff0f7224 */ /* 0x000fe400078e0a0f */
[----:B------:R-:W-:Y:S02]  /*18810*/  IMAD.MOV R4, RZ, RZ, -R4 ;  /* 0x000000ffff047224 */ /* 0x000fe400078e0a04 */
[----:B------:R-:W-:Y:S01]  /*18820*/  @!P6 IMAD.MOV R18, RZ, RZ, -R18 ;  /* 0x000000ffff12e224 */ /* 0x000fe200078e0a12 */
[C---:B------:R-:W-:Y:S01]  /*18830*/  ISETP.GT.U32.AND P6, PT, R12.reuse, R7, PT ;  /* 0x000000070c00720c */ /* 0x040fe20003fc4070 */
[C---:B------:R-:W-:Y:S02]  /*18840*/  IMAD R14, R12.reuse, R15, R14 ;  /* 0x0000000f0c0e7224 */ /* 0x040fe400078e020e */
[C---:B------:R-:W-:Y:S01]  /*18850*/  IMAD R8, R12.reuse, R4, R8 ;  /* 0x000000040c087224 */ /* 0x040fe200078e0208 */
[----:B------:R-:W-:Y:S01]  /*18860*/  STL [R1+0xb0], R18 ;  /* 0x0000b01201007387 */ /* 0x000fe20000100800 */
[----:B------:R-:W-:Y:S01]  /*18870*/  @!P4 IMAD.MOV R2, RZ, RZ, -R2 ;  /* 0x000000ffff02c224 */ /* 0x000fe200078e0a02 */
[C---:B------:R-:W-:Y:S01]  /*18880*/  ISETP.GT.U32.AND P4, PT, R12.reuse, R14, PT ;  /* 0x0000000e0c00720c */ /* 0x040fe20003f84070 */
[--C-:B------:R-:W-:Y:S01]  /*18890*/  @!P5 IMAD.IADD R3, R3, 0x1, -R12.reuse ;  /* 0x000000010303d824 */ /* 0x100fe200078e0a0c */
[----:B------:R0:W-:Y:S01]  /*188a0*/  STL [R1+0xdc], R11 ;  /* 0x0000dc0b01007387 */ /* 0x0001e20000100800 */
[--C-:B------:R-:W-:Y:S01]  /*188b0*/  @!P2 IMAD.IADD R5, R5, 0x1, -R12.reuse ;  /* 0x000000010505a824 */ /* 0x100fe200078e0a0c */
[----:B------:R-:W-:Y:S01]  /*188c0*/  ISETP.GT.U32.AND P2, PT, R12, R8, PT ;  /* 0x000000080c00720c */ /* 0x000fe20003f44070 */
[C---:B------:R-:W-:Y:S01]  /*188d0*/  VIADD R4, R23.reuse, 0x31 ;  /* 0x0000003117047836 */ /* 0x040fe20000000000 */
[----:B------:R1:W-:Y:S01]  /*188e0*/  STL [R1+0xe0], R2 ;  /* 0x0000e00201007387 */ /* 0x0003e20000100800 */
[----:B------:R-:W-:Y:S01]  /*188f0*/  VIADD R15, R23, 0x30 ;  /* 0x00000030170f7836 */ /* 0x000fe20000000000 */
[----:B------:R-:W-:Y:S01]  /*18900*/  ISETP.GE.AND P5, PT, R9, RZ, PT ;  /* 0x000000ff0900720c */ /* 0x000fe20003fa6270 */
[----:B------:R-:W-:Y:S01]  /*18910*/  @!P6 IMAD.IADD R7, R7, 0x1, -R12 ;  /* 0x000000010707e824 */ /* 0x000fe200078e0a0c */
[----:B------:R-:W-:Y:S01]  /*18920*/  ISETP.GE.AND P6, PT, R10, RZ, PT ;  /* 0x000000ff0a00720c */ /* 0x000fe20003fc6270 */
[----:B------:R-:W-:Y:S01]  /*18930*/  VIADD R13, R23, 0x2e ;  /* 0x0000002e170d7836 */ /* 0x000fe20000000000 */
[----:B------:R-:W-:Y:S01]  /*18940*/  IABS R9, R15 ;  /* 0x0000000f00097213 */ /* 0x000fe20000000000 */
[----:B0-----:R-:W-:-:S02]  /*18950*/  IMAD.MOV.U32 R11, RZ, RZ, R3 ;  /* 0x000000ffff0b7224 */ /* 0x001fc400078e0003 */
[--C-:B------:R-:W-:Y:S01]  /*18960*/  @!P4 IMAD.IADD R14, R14, 0x1, -R12.reuse ;  /* 0x000000010e0ec824 */ /* 0x100fe200078e0a0c */
[----:B-1----:R-:W-:Y:S01]  /*18970*/  IABS R2, R4 ;  /* 0x0000000400027213 */ /* 0x002fe20000000000 */
[----:B------:R-:W-:Y:S01]  /*18980*/  @!P3 IMAD.MOV R11, RZ, RZ, -R11 ;  /* 0x000000ffff0bb224 */ /* 0x000fe200078e0a0b */
[----:B------:R-:W-:Y:S01]  /*18990*/  ISETP.GT.U32.AND P4, PT, R12, R7, PT ;  /* 0x000000070c00720c */ /* 0x000fe20003f84070 */
[----:B------:R-:W-:Y:S01]  /*189a0*/  @!P2 IMAD.IADD R8, R8, 0x1, -R12 ;  /* 0x000000010808a824 */ /* 0x000fe200078e0a0c */
[----:B------:R-:W-:Y:S01]  /*189b0*/  ISETP.GE.AND P2, PT, R6, RZ, PT ;  /* 0x000000ff0600720c */ /* 0x000fe20003f46270 */
[----:B------:R-:W-:Y:S01]  /*189c0*/  IMAD.HI.U32 R10, R0, R2, RZ ;  /* 0x00000002000a7227 */ /* 0x000fe200078e00ff */
[----:B------:R0:W-:Y:S01]  /*189d0*/  STL [R1+0xe8], R11 ;  /* 0x0000e80b01007387 */ /* 0x0001e20000100800 */
[----:B------:R-:W-:Y:S02]  /*189e0*/  ISETP.GT.U32.AND P3, PT, R12, R14, PT ;  /* 0x0000000e0c00720c */ /* 0x000fe40003f64070 */
[----:B------:R-:W-:-:S02]  /*189f0*/  IMAD.MOV R10, RZ, RZ, -R10 ;  /* 0x000000ffff0a7224 */ /* 0x000fc400078e0a0a */
[----:B------:R-:W-:Y:S02]  /*18a00*/  VIADD R3, R23, 0x2f ;  /* 0x0000002f17037836 */ /* 0x000fe40000000000 */
[C---:B------:R-:W-:Y:S02]  /*18a10*/  IMAD R2, R12.reuse, R10, R2 ;  /* 0x0000000a0c027224 */ /* 0x040fe400078e0202 */
[----:B------:R-:W-:Y:S01]  /*18a20*/  @!P4 IMAD.IADD R7, R7, 0x1, -R12 ;  /* 0x000000010707c824 */ /* 0x000fe200078e0a0c */
[----:B------:R-:W-:Y:S01]  /*18a30*/  IABS R6, R3 ;  /* 0x0000000300067213 */ /* 0x000fe20000000000 */
[----:B0-----:R-:W-:Y:S01]  /*18a40*/  IMAD.MOV.U32 R11, RZ, RZ, R5 ;  /* 0x000000ffff0b7224 */ /* 0x001fe200078e0005 */
[----:B------:R-:W-:Y:S01]  /*18a50*/  ISETP.GT.U32.AND P4, PT, R12, R2, PT ;  /* 0x000000020c00720c */ /* 0x000fe20003f84070 */
[----:B------:R-:W-:-:S04]  /*18a60*/  IMAD.HI.U32 R5, R0, R9, RZ ;  /* 0x0000000900057227 */ /* 0x000fc800078e00ff */
[----:B------:R-:W-:Y:S01]  /*18a70*/  @!P0 IMAD.MOV R11, RZ, RZ, -R11 ;  /* 0x000000ffff0b8224 */ /* 0x000fe200078e0a0b */
[C---:B------:R-:W-:Y:S01]  /*18a80*/  ISETP.GT.U32.AND P0, PT, R12.reuse, R8, PT ;  /* 0x000000080c00720c */ /* 0x040fe20003f04070 */
[----:B------:R-:W-:Y:S02]  /*18a90*/  IMAD.MOV R10, RZ, RZ, -R5 ;  /* 0x000000ffff0a7224 */ /* 0x000fe400078e0a05 */
[----:B------:R-:W-:Y:S01]  /*18aa0*/  IMAD.MOV.U32 R5, RZ, RZ, R6 ;  /* 0x000000ffff057224 */ /* 0x000fe200078e0006 */
[----:B------:R0:W-:Y:S01]  /*18ab0*/  STL [R1+0xe4], R11 ;  /* 0x0000e40b01007387 */ /* 0x0001e20000100800 */
[----:B------:R-:W-:Y:S01]  /*18ac0*/  IMAD R9, R12, R10, R9 ;  /* 0x0000000a0c097224 */ /* 0x000fe200078e0209 */
[----:B------:R-:W-:Y:S01]  /*18ad0*/  IABS R6, R13 ;  /* 0x0000000d00067213 */ /* 0x000fe20000000000 */
[----:B------:R-:W-:Y:S01]  /*18ae0*/  @!P4 IMAD.IADD R2, R2, 0x1, -R12 ;  /* 0x000000010202c824 */ /* 0x000fe200078e0a0c */
[----:B------:R-:W-:Y:S01]  /*18af0*/  ISETP.GE.AND P4, PT, R15, RZ, PT ;  /* 0x000000ff0f00720c */ /* 0x000fe20003f86270 */
[----:B------:R-:W-:-:S04]  /*18b00*/  IMAD.HI.U32 R16, R0, R5, RZ ;  /* 0x0000000500107227 */ /* 0x000fc800078e00ff */
[----:B------:R-:W-:Y:S01]  /*18b10*/  @!P0 IMAD.IADD R8, R8, 0x1, -R12 ;  /* 0x0000000108088824 */ /* 0x000fe200078e0a0c */
[----:B------:R-:W-:Y:S01]  /*18b20*/  ISETP.GT.U32.AND P0, PT, R12, R9, PT ;  /* 0x000000090c00720c */ /* 0x000fe20003f04070 */
[----:B0-----:R-:W-:Y:S02]  /*18b30*/  IMAD.MOV.U32 R11, RZ, RZ, R7 ;  /* 0x000000ffff0b7224 */ /* 0x001fe400078e0007 */
[----:B------:R-:W-:-:S04]  /*18b40*/  IMAD.HI.U32 R7, R0, R6, RZ ;  /* 0x0000000600077227 */ /* 0x000fc800078e00ff */
[----:B------:R-:W-:Y:S02]  /*18b50*/  @!P5 IMAD.MOV R11, RZ, RZ, -R11 ;  /* 0x000000ffff0bd224 */ /* 0x000fe400078e0a0b */
[----:B------:R-:W-:Y:S01]  /*18b60*/  @!P3 IMAD.IADD R14, R14, 0x1, -R12 ;  /* 0x000000010e0eb824 */ /* 0x000fe200078e0a0c */
[----:B------:R-:W-:Y:S01]  /*18b70*/  ISETP.GE.AND P3, PT, R4, RZ, PT ;  /* 0x000000ff0400720c */ /* 0x000fe20003f66270 */
[----:B------:R-:W-:Y:S01]  /*18b80*/  IMAD.MOV R16, RZ, RZ, -R16 ;  /* 0x000000ffff107224 */ /* 0x000fe200078e0a10 */
[----:B------:R0:W-:Y:S01]  /*18b90*/  STL [R1+0xac], R11 ;  /* 0x0000ac0b01007387 */ /* 0x0001e20000100800 */
[----:B------:R-:W-:Y:S01]  /*18ba0*/  @!P0 IMAD.IADD R9, R9, 0x1, -R12 ;  /* 0x0000000109098824 */ /* 0x000fe200078e0a0c */
[C---:B------:R-:W-:Y:S01]  /*18bb0*/  ISETP.GT.U32.AND P0, PT, R12.reuse, R2, PT ;  /* 0x000000020c00720c */ /* 0x040fe20003f04070 */
[----:B------:R-:W-:Y:S02]  /*18bc0*/  IMAD.MOV R7, RZ, RZ, -R7 ;  /* 0x000000ffff077224 */ /* 0x000fe400078e0a07 */
[C---:B------:R-:W-:Y:S01]  /*18bd0*/  IMAD R5, R12.reuse, R16, R5 ;  /* 0x000000100c057224 */ /* 0x040fe200078e0205 */
[C---:B------:R-:W-:Y:S01]  /*18be0*/  ISETP.GT.U32.AND P5, PT, R12.reuse, R9, PT ;  /* 0x000000090c00720c */ /* 0x040fe20003fa4070 */
[----:B------:R-:W-:-:S02]  /*18bf0*/  IMAD R6, R12, R7, R6 ;  /* 0x000000070c067224 */ /* 0x000fc400078e0206 */
[C---:B------:R-:W-:Y:S02]  /*18c00*/  VIADD R4, R23.reuse, 0x2c ;  /* 0x0000002c17047836 */ /* 0x040fe40000000000 */
[----:B0-----:R-:W-:Y:S02]  /*18c10*/  IMAD.MOV.U32 R11, RZ, RZ, R14 ;  /* 0x000000ffff0b7224 */ /* 0x001fe400078e000e */
[----:B------:R-:W-:Y:S01]  /*18c20*/  VIADD R10, R23, 0x2d ;  /* 0x0000002d170a7836 */ /* 0x000fe20000000000 */
[----:B------:R-:W-:Y:S01]  /*18c30*/  IABS R17, R4 ;  /* 0x0000000400117213 */ /* 0x000fe20000000000 */
[----:B------:R-:W-:Y:S01]  /*18c40*/  @!P6 IMAD.MOV R11, RZ, RZ, -R11 ;  /* 0x000000ffff0be224 */ /* 0x000fe200078e0a0b */
[----:B------:R-:W-:Y:S01]  /*18c50*/  ISETP.GT.U32.AND P6, PT, R12, R5, PT ;  /* 0x000000050c00720c */ /* 0x000fe20003fc4070 */
[----:B------:R-:W-:Y:S01]  /*18c60*/  @!P0 IMAD.IADD R2, R2, 0x1, -R12 ;  /* 0x0000000102028824 */ /* 0x000fe200078e0a0c */
[----:B------:R-:W-:Y:S01]  /*18c70*/  ISETP.GT.U32.AND P0, PT, R12, R6, PT ;  /* 0x000000060c00720c */ /* 0x000fe20003f04070 */
[----:B------:R-:W-:Y:S01]  /*18c80*/  @!P2 IMAD.MOV R8, RZ, RZ, -R8 ;  /* 0x000000ffff08a224 */ /* 0x000fe200078e0a08 */
[----:B------:R-:W-:Y:S01]  /*18c90*/  IABS R15, R10 ;  /* 0x0000000a000f7213 */ /* 0x000fe20000000000 */
[----:B------:R0:W-:Y:S01]  /*18ca0*/  STL [R1+0xa8], R11 ;  /* 0x0000a80b01007387 */ /* 0x0001e20000100800 */
[----:B------:R-:W-:Y:S01]  /*18cb0*/  ISETP.GE.AND P2, PT, R3, RZ, PT ;  /* 0x000000ff0300720c */ /* 0x000fe20003f46270 */
[----:B------:R-:W-:-:S02]  /*18cc0*/  VIADD R3, R23, 0x2b ;  /* 0x0000002b17037836 */ /* 0x000fc40000000000 */
[----:B------:R-:W-:Y:S01]  /*18cd0*/  IMAD.HI.U32 R7, R0, R17, RZ ;  /* 0x0000001100077227 */ /* 0x000fe200078e00ff */
[----:B------:R1:W-:Y:S02]  /*18ce0*/  STL [R1+0xd4], R8 ;  /* 0x0000d40801007387 */ /* 0x0003e40000100800 */
[----:B------:R-:W-:Y:S01]  /*18cf0*/  IABS R16, R3 ;  /* 0x0000000300107213 */ /* 0x000fe20000000000 */
[----:B------:R-:W-:Y:S01]  /*18d00*/  @!P6 IMAD.IADD R5, R5, 0x1, -R12 ;  /* 0x000000010505e824 */ /* 0x000fe200078e0a0c */
[----:B------:R-:W-:Y:S01]  /*18d10*/  ISETP.GE.AND P6, PT, R10, RZ, PT ;  /* 0x000000ff0a00720c */ /* 0x000fe20003fc6270 */
[----:B0-----:R-:W-:Y:S02]  /*18d20*/  IMAD.MOV.U32 R11, RZ, RZ, R2 ;  /* 0x000000ffff0b7224 */ /* 0x001fe400078e0002 */
[----:B------:R-:W-:Y:S02]  /*18d30*/  @!P0 IMAD.IADD R6, R6, 0x1, -R12 ;  /* 0x0000000106068824 */ /* 0x000fe400078e0a0c */
[----:B------:R-:W-:-:S02]  /*18d40*/  IMAD.MOV R7, RZ, RZ, -R7 ;  /* 0x000000ffff077224 */ /* 0x000fc400078e0a07 */
[----:B-1----:R-:W-:Y:S01]  /*18d50*/  IMAD.HI.U32 R8, R0, R15, RZ ;  /* 0x0000000f00087227 */ /* 0x002fe200078e00ff */
[----:B------:R-:W-:-:S03]  /*18d60*/  ISETP.GT.U32.AND P0, PT, R12, R6, PT ;  /* 0x000000060c00720c */ /* 0x000fc60003f04070 */
[----:B------:R-:W-:Y:S01]  /*18d70*/  @!P3 IMAD.MOV R11, RZ, RZ, -R11 ;  /* 0x000000ffff0bb224 */ /* 0x000fe200078e0a0b */
[C---:B------:R-:W-:Y:S01]  /*18d80*/  ISETP.GT.U32.AND P3, PT, R12.reuse, R5, PT ;  /* 0x000000050c00720c */ /* 0x040fe20003f64070 */
[----:B------:R-:W-:Y:S02]  /*18d90*/  IMAD.MOV R8, RZ, RZ, -R8 ;  /* 0x000000ffff087224 */ /* 0x000fe400078e0a08 */
[----:B------:R-:W-:Y:S01]  /*18da0*/  IMAD R17, R12, R7, R17 ;  /* 0x000000070c117224 */ /* 0x000fe200078e0211 */
[----:B------:R0:W-:Y:S01]  /*18db0*/  STL [R1+0xa4], R11 ;  /* 0x0000a40b01007387 */ /* 0x0001e20000100800 */
[----:B------:R-:W-:-:S04]  /*18dc0*/  IMAD.HI.U32 R7, R0, R16, RZ ;  /* 0x0000001000077227 */ /* 0x000fc800078e00ff */
[----:B------:R-:W-:Y:S01]  /*18dd0*/  @!P5 IMAD.IADD R9, R9, 0x1, -R12 ;  /* 0x000000010909d824 */ /* 0x000fe200078e0a0c */
[----:B------:R-:W-:Y:S01]  /*18de0*/  ISETP.GE.AND P5, PT, R13, RZ, PT ;  /* 0x000000ff0d00720c */ /* 0x000fe20003fa6270 */
[C---:B------:R-:W-:Y:S02]  /*18df0*/  IMAD R15, R12.reuse, R8, R15 ;  /* 0x000000080c0f7224 */ /* 0x040fe400078e020f */
[----:B------:R-:W-:Y:S02]  /*18e00*/  IMAD.MOV R7, RZ, RZ, -R7 ;  /* 0x000000ffff077224 */ /* 0x000fe400078e0a07 */
[----:B------:R-:W-:Y:S01]  /*18e10*/  @!P4 IMAD.MOV R9, RZ, RZ, -R9 ;  /* 0x000000ffff09c224 */ /* 0x000fe200078e0a09 */
[C---:B------:R-:W-:Y:S01]  /*18e20*/  ISETP.GT.U32.AND P4, PT, R12.reuse, R15, PT ;  /* 0x0000000f0c00720c */ /* 0x040fe20003f84070 */
[C---:B------:R-:W-:Y:S02]  /*18e30*/  IMAD R16, R12.reuse, R7, R16 ;  /* 0x000000070c107224 */ /* 0x040fe400078e0210 */
[--C-:B------:R-:W-:Y:S01]  /*18e40*/  @!P3 IMAD.IADD R5, R5, 0x1, -R12.reuse ;  /* 0x000000010505b824 */ /* 0x100fe200078e0a0c */
[----:B------:R-:W-:Y:S01]  /*18e50*/  ISETP.GT.U32.AND P3, PT, R12, R17, PT ;  /* 0x000000110c00720c */ /* 0x000fe20003f64070 */
[C---:B------:R-:W-:Y:S01]  /*18e60*/  VIADD R2, R23.reuse, 0x2a ;  /* 0x0000002a17027836 */ /* 0x040fe20000000000 */
[----:B------:R-:W-:Y:S01]  /*18e70*/  STL [R1+0xa0], R9 ;  /* 0x0000a00901007387 */ /* 0x000fe20000100800 */
[----:B------:R-:W-:Y:S01]  /*18e80*/  @!P0 IMAD.IADD R6, R6, 0x1, -R12 ;  /* 0x0000000106068824 */ /* 0x000fe200078e0a0c */
[----:B------:R-:W-:Y:S01]  /*18e90*/  ISETP.GT.U32.AND P0, PT, R12, R16, PT ;  /* 0x000000100c00720c */ /* 0x000fe20003f04070 */
[C---:B------:R-:W-:Y:S01]  /*18ea0*/  VIADD R10, R23.reuse, 0x29 ;  /* 0x00000029170a7836 */ /* 0x040fe20000000000 */
[----:B------:R-:W-:Y:S01]  /*18eb0*/  IABS R8, R2 ;  /* 0x0000000200087213 */ /* 0x000fe20000000000 */
[----:B------:R-:W-:-:S02]  /*18ec0*/  VIADD R13, R23, 0x28 ;  /* 0x00000028170d7836 */ /* 0x000fc40000000000 */
[--C-:B------:R-:W-:Y:S01]  /*18ed0*/  @!P4 IMAD.IADD R15, R15, 0x1, -R12.reuse ;  /* 0x000000010f0fc824 */ /* 0x100fe200078e0a0c */
[----:B------:R-:W-:Y:S01]  /*18ee0*/  IABS R7, R10 ;  /* 0x0000000a00077213 */ /* 0x000fe20000000000 */
[----:B------:R-:W-:Y:S01]  /*18ef0*/  IMAD.HI.U32 R14, R0, R8, RZ ;  /* 0x00000008000e7227 */ /* 0x000fe200078e00ff */
[----:B------:R-:W-:Y:S02]  /*18f00*/  ISETP.GE.AND P4, PT, R4, RZ, PT ;  /* 0x000000ff0400720c */ /* 0x000fe40003f86270 */
[----:B------:R-:W-:Y:S01]  /*18f10*/  IABS R4, R13 ;  /* 0x0000000d00047213 */ /* 0x000fe20000000000 */
[----:B------:R-:W-:Y:S01]  /*18f20*/  @!P3 IMAD.IADD R17, R17, 0x1, -R12 ;  /* 0x000000011111b824 */ /* 0x000fe200078e0a0c */
[----:B------:R-:W-:Y:S01]  /*18f30*/  ISETP.GT.U32.AND P3, PT, R12, R15, PT ;  /* 0x0000000f0c00720c */ /* 0x000fe20003f64070 */
[----:B0-----:R-:W-:Y:S02]  /*18f40*/  IMAD.MOV.U32 R11, RZ, RZ, R5 ;  /* 0x000000ffff0b7224 */ /* 0x001fe400078e0005 */
[----:B------:R-:W-:-:S02]  /*18f50*/  IMAD.MOV R14, RZ, RZ, -R14 ;  /* 0x000000ffff0e7224 */ /* 0x000fc400078e0a0e */
[----:B------:R-:W-:Y:S02]  /*18f60*/  @!P0 IMAD.IADD R16, R16, 0x1, -R12 ;  /* 0x0000000110108824 */ /* 0x000fe400078e0a0c */
[----:B------:R-:W-:Y:S01]  /*18f70*/  @!P2 IMAD.MOV R11, RZ, RZ, -R11 ;  /* 0x000000ffff0ba224 */ /* 0x000fe200078e0a0b */
[C---:B------:R-:W-:Y:S01]  /*18f80*/  ISETP.GT.U32.AND P2, PT, R12.reuse, R17, PT ;  /* 0x000000110c00720c */ /* 0x040fe20003f44070 */
[C---:B------:R-:W-:Y:S01]  /*18f90*/  IMAD R8, R12.reuse, R14, R8 ;  /* 0x0000000e0c087224 */ /* 0x040fe200078e0208 */
[----:B------:R-:W-:Y:S01]  /*18fa0*/  ISETP.GT.U32.AND P0, PT, R12, R16, PT ;  /* 0x000000100c00720c */ /* 0x000fe20003f04070 */
[C---:B------:R-:W-:Y:S01]  /*18fb0*/  IMAD.HI.U32 R14, R0.reuse, R7, RZ ;  /* 0x00000007000e7227 */ /* 0x040fe200078e00ff */
[----:B------:R0:W-:Y:S03]  /*18fc0*/  STL [R1+0x9c], R11 ;  /* 0x00009c0b01007387 */ /* 0x0001e60000100800 */
[----:B------:R-:W-:-:S04]  /*18fd0*/  IMAD.HI.U32 R5, R0, R4, RZ ;  /* 0x0000000400057227 */ /* 0x000fc800078e00ff */
[----:B------:R-:W-:Y:S02]  /*18fe0*/  IMAD.MOV R14, RZ, RZ, -R14 ;  /* 0x000000ffff0e7224 */ /* 0x000fe400078e0a0e */
[----:B------:R-:W-:Y:S02]  /*18ff0*/  IMAD.MOV R5, RZ, RZ, -R5 ;  /* 0x000000ffff057224 */ /* 0x000fe400078e0a05 */
[C---:B------:R-:W-:Y:S02]  /*19000*/  IMAD R7, R12.reuse, R14, R7 ;  /* 0x0000000e0c077224 */ /* 0x040fe400078e0207 */
[----:B------:R-:W-:Y:S01]  /*19010*/  @!P5 IMAD.MOV R6, RZ, RZ, -R6 ;  /* 0x000000ffff06d224 */ /* 0x000fe200078e0a06 */
[C---:B------:R-:W-:Y:S01]  /*19020*/  ISETP.GT.U32.AND P5, PT, R12.reuse, R8, PT ;  /* 0x000000080c00720c */ /* 0x040fe20003fa4070 */
[----:B------:R-:W-:Y:S01]  /*19030*/  @!P3 IMAD.IADD R15, R15, 0x1, -R12 ;  /* 0x000000010f0fb824 */ /* 0x000fe200078e0a0c */
[----:B------:R-:W-:Y:S01]  /*19040*/  ISETP.GE.AND P3, PT, R3, RZ, PT ;  /* 0x000000ff0300720c */ /* 0x000fe20003f66270 */
[C---:B------:R-:W-:Y:S01]  /*19050*/  IMAD R3, R12.reuse, R5, R4 ;  /* 0x000000050c037224 */ /* 0x040fe200078e0204 */
[----:B------:R-:W-:Y:S01]  /*19060*/  STL [R1+0x98], R6 ;  /* 0x0000980601007387 */ /* 0x000fe20000100800 */
[--C-:B------:R-:W-:Y:S01]  /*19070*/  @!P2 IMAD.IADD R17, R17, 0x1, -R12.reuse ;  /* 0x000000011111a824 */ /* 0x100fe200078e0a0c */
[----:B------:R-:W-:Y:S01]  /*19080*/  ISETP.GT.U32.AND P2, PT, R12, R7, PT ;  /* 0x000000070c00720c */ /* 0x000fe20003f44070 */
[----:B------:R-:W-:Y:S01]  /*19090*/  @!P0 IMAD.IADD R16, R16, 0x1, -R12 ;  /* 0x0000000110108824 */ /* 0x000fe200078e0a0c */
[----:B------:R-:W-:Y:S01]  /*190a0*/  ISETP.GT.U32.AND P0, PT, R12, R3, PT ;  /* 0x000000030c00720c */ /* 0x000fe20003f04070 */
[----:B------:R-:W-:-:S02]  /*190b0*/  VIADD R4, R23, 0x26 ;  /* 0x0000002617047836 */ /* 0x000fc40000000000 */
[----:B0-----:R-:W-:Y:S02]  /*190c0*/  IMAD.MOV.U32 R11, RZ, RZ, R15 ;  /* 0x000000ffff0b7224 */ /* 0x001fe400078e000f */
[--C-:B------:R-:W-:Y:S01]  /*190d0*/  @!P5 IMAD.IADD R8, R8, 0x1, -R12.reuse ;  /* 0x000000010808d824 */ /* 0x100fe200078e0a0c */
[----:B------:R-:W-:Y:S01]  /*190e0*/  IABS R14, R4 ;  /* 0x00000004000e7213 */ /* 0x000fe20000000000 */
[----:B------:R-:W-:Y:S01]  /*190f0*/  @!P6 IMAD.MOV R11, RZ, RZ, -R11 ;  /* 0x000000ffff0be224 */ /* 0x000fe200078e0a0b */
[----:B------:R-:W-:Y:S01]  /*19100*/  ISETP.GE.AND P5, PT, R2, RZ, PT ;  /* 0x000000ff0200720c */ /* 0x000fe20003fa6270 */
[----:B------:R-:W-:Y:S02]  /*19110*/  VIADD R9, R23, 0x27 ;  /* 0x0000002717097836 */ /* 0x000fe40000000000 */
[--C-:B------:R-:W-:Y:S01]  /*19120*/  @!P2 IMAD.IADD R7, R7, 0x1, -R12.reuse ;  /* 0x000000010707a824 */ /* 0x100fe200078e0a0c */
[----:B------:R-:W-:Y:S01]  /*19130*/  ISETP.GT.U32.AND P2, PT, R12, R8, PT ;  /* 0x000000080c00720c */ /* 0x000fe20003f44070 */
[----:B------:R-:W-:Y:S01]  /*19140*/  @!P0 IMAD.IADD R3, R3, 0x1, -R12 ;  /* 0x0000000103038824 */ /* 0x000fe200078e0a0c */
[----:B------:R-:W-:Y:S01]  /*19150*/  IABS R18, R9 ;  /* 0x0000000900127213 */ /* 0x000fe20000000000 */
[----:B------:R-:W-:Y:S01]  /*19160*/  IMAD.HI.U32 R15, R0, R14, RZ ;  /* 0x0000000e000f7227 */ /* 0x000fe200078e00ff */
[C---:B------:R-:W-:Y:S01]  /*19170*/  ISETP.GT.U32.AND P0, PT, R12.reuse, R7, PT ;  /* 0x000000070c00720c */ /* 0x040fe20003f04070 */
[----:B------:R0:W-:Y:S01]  /*19180*/  STL [R1+0x94], R11 ;  /* 0x0000940b01007387 */ /* 0x0001e20000100800 */
[----:B------:R-:W-:Y:S01]  /*19190*/  ISETP.GT.U32.AND P6, PT, R12, R3, PT ;  /* 0x000000030c00720c */ /* 0x000fe20003fc4070 */
[----:B------:R-:W-:-:S02]  /*191a0*/  IMAD.MOV R15, RZ, RZ, -R15 ;  /* 0x000000ffff0f7224 */ /* 0x000fc400078e0a0f */
[----:B------:R-:W-:-:S04]  /*191b0*/  IMAD.HI.U32 R19, R0, R18, RZ ;  /* 0x0000001200137227 */ /* 0x000fc800078e00ff */
[----:B------:R-:W-:Y:S01]  /*191c0*/  @!P2 IMAD.IADD R8, R8, 0x1, -R12 ;  /* 0x000000010808a824 */ /* 0x000fe200078e0a0c */
[----:B------:R-:W-:Y:S01]  /*191d0*/  ISETP.GE.AND P2, PT, R13, RZ, PT ;  /* 0x000000ff0d00720c */ /* 0x000fe20003f46270 */
[C---:B------:R-:W-:Y:S02]  /*191e0*/  IMAD R13, R12.reuse, R15, R14 ;  /* 0x0000000f0c0d7224 */ /* 0x040fe400078e020e */
[----:B------:R-:W-:Y:S02]  /*191f0*/  IMAD.MOV R19, RZ, RZ, -R19 ;  /* 0x000000ffff137224 */ /* 0x000fe400078e0a13 */
[----:B------:R-:W-:Y:S01]  /*19200*/  @!P6 IMAD.IADD R3, R3, 0x1, -R12 ;  /* 0x000000010303e824 */ /* 0x000fe200078e0a0c */
[C---:B------:R-:W-:Y:S01]  /*19210*/  ISETP.GT.U32.AND P6, PT, R12.reuse, R13, PT ;  /* 0x0000000d0c00720c */ /* 0x040fe20003fc4070 */
[----:B0-----:R-:W-:Y:S02]  /*19220*/  IMAD.MOV.U32 R11, RZ, RZ, R16 ;  /* 0x000000ffff0b7224 */ /* 0x001fe400078e0010 */
[----:B------:R-:W-:Y:S01]  /*19230*/  IMAD R2, R12, R19, R18 ;  /* 0x000000130c027224 */ /* 0x000fe200078e0212 */
[----:B------:R-:W-:Y:S01]  /*19240*/  IABS R18, R22 ;  /* 0x0000001600127213 */ /* 0x000fe20000000000 */
[----:B------:R-:W-:Y:S01]  /*19250*/  @!P3 IMAD.MOV R11, RZ, RZ, -R11 ;  /* 0x000000ffff0bb224 */ /* 0x000fe200078e0a0b */
[----:B------:R-:W-:Y:S01]  /*19260*/  ISETP.GE.AND P3, PT, R10, RZ, PT ;  /* 0x000000ff0a00720c */ /* 0x000fe20003f66270 */
[----:B------:R-:W-:-:S02]  /*19270*/  VIADD R5, R23, 0x25 ;  /* 0x0000002517057836 */ /* 0x000fc40000000000 */
[----:B------:R-:W-:Y:S01]  /*19280*/  @!P4 IMAD.MOV R17, RZ, RZ, -R17 ;  /* 0x000000ffff11c224 */ /* 0x000fe200078e0a11 */
[----:B------:R-:W-:Y:S01]  /*19290*/  ISETP.GT.U32.AND P4, PT, R12, R2, PT ;  /* 0x000000020c00720c */ /* 0x000fe20003f84070 */
[--C-:B------:R-:W-:Y:S01]  /*192a0*/  @!P0 IMAD.IADD R7, R7, 0x1, -R12.reuse ;  /* 0x0000000107078824 */ /* 0x100fe200078e0a0c */
[----:B------:R-:W-:Y:S01]  /*192b0*/  IABS R6, R5 ;  /* 0x0000000500067213 */ /* 0x000fe20000000000 */
[----:B------:R-:W-:Y:S01]  /*192c0*/  @!P6 IMAD.IADD R13, R13, 0x1, -R12 ;  /* 0x000000010d0de824 */ /* 0x000fe200078e0a0c */
[----:B------:R0:W-:Y:S01]  /*192d0*/  STL [R1+0x90], R17 ;  /* 0x0000901101007387 */ /* 0x0001e20000100800 */
[----:B------:R-:W-:Y:S01]  /*192e0*/  IMAD.MOV.U32 R16, RZ, RZ, R8 ;  /* 0x000000ffff107224 */ /* 0x000fe200078e0008 */
[----:B------:R-:W-:Y:S01]  /*192f0*/  ISETP.GE.AND P0, PT, R9, RZ, PT ;  /* 0x000000ff0900720c */ /* 0x000fe20003f06270 */
[----:B------:R-:W-:Y:S01]  /*19300*/  IMAD.HI.U32 R10, R0, R6, RZ ;  /* 0x00000006000a7227 */ /* 0x000fe200078e00ff */
[----:B------:R1:W-:Y:S01]  /*19310*/  STL [R1+0x8c], R11 ;  /* 0x00008c0b01007387 */ /* 0x0003e20000100800 */
[----:B------:R-:W-:-:S02]  /*19320*/  ISETP.GT.U32.AND P6, PT, R12, R13, PT ;  /* 0x0000000d0c00720c */ /* 0x000fc40003fc4070 */
[----:B------:R-:W-:Y:S01]  /*19330*/  @!P5 IMAD.MOV R16, RZ, RZ, -R16 ;  /* 0x000000ffff10d224 */ /* 0x000fe200078e0a10 */
[----:B------:R-:W-:Y:S01]  /*19340*/  ISETP.GE.AND P5, PT, R5, RZ, PT ;  /* 0x000000ff0500720c */ /* 0x000fe20003fa6270 */
[----:B------:R-:W-:Y:S01]  /*19350*/  @!P2 IMAD.MOV R3, RZ, RZ, -R3 ;  /* 0x000000ffff03a224 */ /* 0x000fe200078e0a03 */
[----:B0-----:R-:W-:Y:S01]  /*19360*/  IABS R17, R21 ;  /* 0x0000001500117213 */ /* 0x001fe20000000000 */
[----:B------:R-:W-:Y:S01]  /*19370*/  IMAD.MOV R10, RZ, RZ, -R10 ;  /* 0x000000ffff0a7224 */ /* 0x000fe200078e0a0a */
[----:B------:R-:W-:Y:S01]  /*19380*/  STL [R1+0x88], R16 ;  /* 0x0000881001007387 */ /* 0x000fe20000100800 */
[----:B------:R-:W-:Y:S02]  /*19390*/  VIADD R5, R23, 0x24 ;  /* 0x0000002417057836 */ /* 0x000fe40000000000 */
[----:B-1----:R-:W-:Y:S02]  /*193a0*/  IMAD.MOV.U32 R11, RZ, RZ, R7 ;  /* 0x000000ffff0b7224 */ /* 0x002fe400078e0007 */
[----:B------:R-:W-:Y:S01]  /*193b0*/  @!P4 IMAD.IADD R2, R2, 0x1, -R12 ;  /* 0x000000010202c824 */ /* 0x000fe200078e0a0c */
[----:B------:R-:W-:Y:S01]  /*193c0*/  ISETP.GE.AND P4, PT, R4, RZ, PT ;  /* 0x000000ff0400720c */ /* 0x000fe20003f86270 */
[----:B------:R-:W-:Y:S01]  /*193d0*/  @!P3 IMAD.MOV R11, RZ, RZ, -R11 ;  /* 0x000000ffff0bb224 */ /* 0x000fe200078e0a0b */
[----:B------:R-:W-:Y:S01]  /*193e0*/  ISETP.GE.AND P2, PT, R5, RZ, PT ;  /* 0x000000ff0500720c */ /* 0x000fe20003f46270 */
[C---:B------:R-:W-:Y:S01]  /*193f0*/  IMAD R4, R12.reuse, R10, R6 ;  /* 0x0000000a0c047224 */ /* 0x040fe200078e0206 */
[C---:B------:R-:W-:Y:S01]  /*19400*/  ISETP.GT.U32.AND P3, PT, R12.reuse, R2, PT ;  /* 0x000000020c00720c */ /* 0x040fe20003f64070 */
[----:B------:R-:W-:Y:S01]  /*19410*/  @!P6 IMAD.IADD R13, R13, 0x1, -R12 ;  /* 0x000000010d0de824 */ /* 0x000fe200078e0a0c */
[----:B------:R-:W-:Y:S01]  /*19420*/  STL [R1+0x84], R11 ;  /* 0x0000840b01007387 */ /* 0x000fe20000100800 */
[C---:B------:R-:W-:Y:S01]  /*19430*/  VIADD R15, R23.reuse, 0x23 ;  /* 0x00000023170f7836 */ /* 0x040fe20000000000 */
[----:B------:R-:W-:Y:S01]  /*19440*/  ISETP.GT.U32.AND P6, PT, R12, R4, PT ;  /* 0x000000040c00720c */ /* 0x000fe20003fc4070 */
[----:B------:R-:W-:Y:S01]  /*19450*/  VIADD R20, R23, 0x22 ;  /* 0x0000002217147836 */ /* 0x000fe20000000000 */
[----:B------:R0:W-:Y:S01]  /*19460*/  STL [R1+0x80], R3 ;  /* 0x0000800301007387 */ /* 0x0001e20000100800 */
[----:B------:R-:W-:-:S03]  /*19470*/  IMAD.HI.U32 R6, R0, R18, RZ ;  /* 0x0000001200067227 */ /* 0x000fc600078e00ff */
[----:B------:R-:W-:Y:S01]  /*19480*/  IABS R19, R20 ;  /* 0x0000001400137213 */ /* 0x000fe20000000000 */
[----:B------:R-:W-:Y:S02]  /*19490*/  IMAD.MOV R6, RZ, RZ, -R6 ;  /* 0x000000ffff067224 */ /* 0x000fe400078e0a06 */
[--C-:B------:R-:W-:Y:S01]  /*194a0*/  @!P3 IMAD.IADD R2, R2, 0x1, -R12.reuse ;  /* 0x000000010202b824 */ /* 0x100fe200078e0a0c */
[----:B------:R-:W-:Y:S01]  /*194b0*/  ISETP.GE.AND P3, PT, R15, RZ, PT ;  /* 0x000000ff0f00720c */ /* 0x000fe20003f66270 */
[----:B------:R-:W-:Y:S01]  /*194c0*/  IMAD.HI.U32 R7, R0, R19, RZ ;  /* 0x0000001300077227 */ /* 0x000fe200078e00ff */
[----:B0-----:R-:W-:Y:S02]  /*194d0*/  IABS R3, R5 ;  /* 0x0000000500037213 */ /* 0x001fe40000000000 */
[----:B------:R-:W-:Y:S01]  /*194e0*/  IABS R15, R15 ;  /* 0x0000000f000f7213 */ /* 0x000fe20000000000 */
[----:B------:R-:W-:Y:S02]  /*194f0*/  @!P6 IMAD.IADD R4, R4, 0x1, -R12 ;  /* 0x000000010404e824 */ /* 0x000fe400078e0a0c */
[----:B------:R-:W-:-:S04]  /*19500*/  IMAD.HI.U32 R9, R0, R3, RZ ;  /* 0x0000000300097227 */ /* 0x000fc800078e00ff */
[----:B------:R-:W-:Y:S02]  /*19510*/  IMAD.MOV R9, RZ, RZ, -R9 ;  /* 0x000000ffff097224 */ /* 0x000fe400078e0a09 */
[----:B------:R-:W-:-:S04]  /*19520*/  IMAD.HI.U32 R5, R0, R17, RZ ;  /* 0x0000001100057227 */ /* 0x000fc800078e00ff */
[C---:B------:R-:W-:Y:S02]  /*19530*/  IMAD R3, R12.reuse, R9, R3 ;  /* 0x000000090c037224 */ /* 0x040fe400078e0203 */
[----:B------:R-:W-:Y:S02]  /*19540*/  IMAD.MOV.U32 R11, RZ, RZ, R2 ;  /* 0x000000ffff0b7224 */ /* 0x000fe400078e0002 */
[----:B------:R-:W-:Y:S01]  /*19550*/  IMAD.MOV R5, RZ, RZ, -R5 ;  /* 0x000000ffff057224 */ /* 0x000fe200078e0a05 */
[----:B------:R-:W-:Y:S01]  /*19560*/  ISETP.GT.U32.AND P6, PT, R12, R3, PT ;  /* 0x000000030c00720c */ /* 0x000fe20003fc4070 */
[----:B------:R-:W-:-:S04]  /*19570*/  IMAD.HI.U32 R8, R0, R15, RZ ;  /* 0x0000000f00087227 */ /* 0x000fc800078e00ff */
[----:B------:R-:W-:Y:S02]  /*19580*/  @!P0 IMAD.MOV R11, RZ, RZ, -R11 ;  /* 0x000000ffff0b8224 */ /* 0x000fe400078e0a0b */
[C---:B------:R-:W-:Y:S02]  /*19590*/  IMAD R17, R12.reuse, R5, R17 ;  /* 0x000000050c117224 */ /* 0x040fe400078e0211 */
[----:B------:R-:W-:Y:S01]  /*195a0*/  IMAD.MOV R8, RZ, RZ, -R8 ;  /* 0x000000ffff087224 */ /* 0x000fe200078e0a08 */
[----:B------:R0:W-:Y:S01]  /*195b0*/  STL [R1+0x7c], R11 ;  /* 0x00007c0b01007387 */ /* 0x0001e20000100800 */
[----:B------:R-:W-:Y:S02]  /*195c0*/  IMAD.MOV R7, RZ, RZ, -R7 ;  /* 0x000000ffff077224 */ /* 0x000fe400078e0a07 */
[----:B------:R-:W-:Y:S01]  /*195d0*/  @!P6 IMAD.IADD R3, R3, 0x1, -R12 ;  /* 0x000000010303e824 */ /* 0x000fe200078e0a0c */
[----:B------:R-:W-:Y:S01]  /*195e0*/  ISETP.GT.U32.AND P6, PT, R12, R4, PT ;  /* 0x000000040c00720c */ /* 0x000fe20003fc4070 */
[----:B------:R-:W-:-:S02]  /*195f0*/  VIADD R5, R23, 0x1f ;  /* 0x0000001f17057836 */ /* 0x000fc40000000000 */
[C---:B------:R-:W-:Y:S01]  /*19600*/  IMAD R15, R12.reuse, R8, R15 ;  /* 0x000000080c0f7224 */ /* 0x040fe200078e020f */
[C---:B------:R-:W-:Y:S01]  /*19610*/  ISETP.GT.U32.AND P0, PT, R12.reuse, R3, PT ;  /* 0x000000030c00720c */ /* 0x040fe20003f04070 */
[C---:B------:R-:W-:Y:S01]  /*19620*/  IMAD R19, R12.reuse, R7, R19 ;  /* 0x000000070c137224 */ /* 0x040fe200078e0213 */
[----:B------:R-:W-:Y:S01]  /*19630*/  IABS R16, R5 ;  /* 0x0000000500107213 */ /* 0x000fe20000000000 */
[----:B0-----:R-:W-:Y:S02]  /*19640*/  IMAD.MOV.U32 R11, RZ, RZ, R13 ;  /* 0x000000ffff0b7224 */ /* 0x001fe400078e000d */
[C---:B------:R-:W-:Y:S02]  /*19650*/  IMAD R18, R12.reuse, R6, R18 ;  /* 0x000000060c127224 */ /* 0x040fe400078e0212 */
[----:B------:R-:W-:Y:S01]  /*19660*/  @!P4 IMAD.MOV R11, RZ, RZ, -R11 ;  /* 0x000000ffff0bc224 */ /* 0x000fe200078e0a0b */
[----:B------:R-:W-:Y:S01]  /*19670*/  ISETP.GT.U32.AND P4, PT, R12, R15, PT ;  /* 0x0000000f0c00720c */ /* 0x000fe20003f84070 */
[----:B------:R-:W-:Y:S01]  /*19680*/  @!P6 IMAD.IADD R4, R4, 0x1, -R12 ;  /* 0x000000010404e824 */ /* 0x000fe200078e0a0c */
[----:B------:R-:W-:Y:S01]  /*19690*/  ISETP.GT.U32.AND P6, PT, R12, R19, PT ;  /* 0x000000130c00720c */ /* 0x000fe20003fc4070 */
[----:B------:R-:W-:Y:S01]  /*196a0*/  IMAD.HI.U32 R25, R0, R16, RZ ;  /* 0x0000001000197227 */ /* 0x000fe200078e00ff */
[----:B------:R0:W-:Y:S03]  /*196b0*/  STL [R1+0x78], R11 ;  /* 0x0000780b01007387 */ /* 0x0001e60000100800 */
[----:B------:R-:W-:-:S02]  /*196c0*/  IMAD.MOV R25, RZ, RZ, -R25 ;  /* 0x000000ffff197224 */ /* 0x000fc400078e0a19 */
[----:B------:R-:W-:Y:S01]  /*196d0*/  @!P0 IMAD.IADD R3, R3, 0x1, -R12 ;  /* 0x0000000103038824 */ /* 0x000fe200078e0a0c */
[C---:B------:R-:W-:Y:S01]  /*196e0*/  ISETP.GT.U32.AND P0, PT, R12.reuse, R18, PT ;  /* 0x000000120c00720c */ /* 0x040fe20003f04070 */
[C---:B------:R-:W-:Y:S02]  /*196f0*/  IMAD R16, R12.reuse, R25, R16 ;  /* 0x000000190c107224 */ /* 0x040fe400078e0210 */
[--C-:B------:R-:W-:Y:S01]  /*19700*/  @!P4 IMAD.IADD R15, R15, 0x1, -R12.reuse ;  /* 0x000000010f0fc824 */ /* 0x100fe200078e0a0c */
[C---:B------:R-:W-:Y:S01]  /*19710*/  ISETP.GT.U32.AND P4, PT, R12.reuse, R17, PT ;  /* 0x000000110c00720c */ /* 0x040fe20003f84070 */
[----:B------:R-:W-:Y:S01]  /*19720*/  @!P6 IMAD.IADD R19, R19, 0x1, -R12 ;  /* 0x000000011313e824 */ /* 0x000fe200078e0a0c */
[----:B------:R-:W-:Y:S01]  /*19730*/  ISETP.GT.U32.AND P6, PT, R12, R16, PT ;  /* 0x000000100c00720c */ /* 0x000fe20003fc4070 */
[C---:B------:R-:W-:Y:S02]  /*19740*/  VIADD R9, R23.reuse, 0x1d ;  /* 0x0000001d17097836 */ /* 0x040fe40000000000 */
[----:B------:R-:W-:-:S02]  /*19750*/  VIADD R8, R23, 0x1e ;  /* 0x0000001e17087836 */ /* 0x000fc40000000000 */
[----:B0-----:R-:W-:Y:S01]  /*19760*/  IMAD.MOV.U32 R11, RZ, RZ, R4 ;  /* 0x000000ffff0b7224 */ /* 0x001fe200078e0004 */
[----:B------:R-:W-:Y:S01]  /*19770*/  IABS R7, R9 ;  /* 0x0000000900077213 */ /* 0x000fe20000000000 */
[--C-:B------:R-:W-:Y:S01]  /*19780*/  @!P0 IMAD.IADD R18, R18, 0x1, -R12.reuse ;  /* 0x0000000112128824 */ /* 0x100fe200078e0a0c */
[----:B------:R-:W-:Y:S01]  /*19790*/  IABS R2, R8 ;  /* 0x0000000800027213 */ /* 0x000fe20000000000 */
[----:B------:R-:W-:Y:S01]  /*197a0*/  VIADD R10, R23, 0x1c ;  /* 0x0000001c170a7836 */ /* 0x000fe20000000000 */
[C---:B------:R-:W-:Y:S01]  /*197b0*/  ISETP.GT.U32.AND P0, PT, R12.reuse, R15, PT ;  /* 0x0000000f0c00720c */ /* 0x040fe20003f04070 */
[--C-:B------:R-:W-:Y:S01]  /*197c0*/  @!P4 IMAD.IADD R17, R17, 0x1, -R12.reuse ;  /* 0x000000011111c824 */ /* 0x100fe200078e0a0c */
[----:B------:R-:W-:Y:S01]  /*197d0*/  ISETP.GT.U32.AND P4, PT, R12, R19, PT ;  /* 0x000000130c00720c */ /* 0x000fe20003f84070 */
[----:B------:R-:W-:Y:S01]  /*197e0*/  @!P6 IMAD.IADD R16, R16, 0x1, -R12 ;  /* 0x000000011010e824 */ /* 0x000fe200078e0a0c */
[----:B------:R-:W-:Y:S01]  /*197f0*/  IABS R6, R10 ;  /* 0x0000000a00067213 */ /* 0x000fe20000000000 */
[----:B------:R-:W-:Y:S01]  /*19800*/  IMAD.HI.U32 R14, R0, R7, RZ ;  /* 0x00000007000e7227 */ /* 0x000fe200078e00ff */
[----:B------:R-:W-:-:S03]  /*19810*/  ISETP.GT.U32.AND P6, PT, R12, R17, PT ;  /* 0x000000110c00720c */ /* 0x000fc60003fc4070 */
[----:B------:R-:W-:-:S04]  /*19820*/  IMAD.HI.U32 R24, R0, R2, RZ ;  /* 0x0000000200187227 */ /* 0x000fc800078e00ff */
[----:B------:R-:W-:Y:S01]  /*19830*/  @!P5 IMAD.MOV R11, RZ, RZ, -R11 ;  /* 0x000000ffff0bd224 */ /* 0x000fe200078e0a0b */
[C---:B------:R-:W-:Y:S01]  /*19840*/  ISETP.GT.U32.AND P5, PT, R12.reuse, R18, PT ;  /* 0x000000120c00720c */ /* 0x040fe20003fa4070 */
[----:B------:R-:W-:Y:S01]  /*19850*/  @!P2 IMAD.MOV R3, RZ, RZ, -R3 ;  /* 0x000000ffff03a224 */ /* 0x000fe200078e0a03 */
[C---:B------:R-:W-:Y:S01]  /*19860*/  ISETP.GT.U32.AND P2, PT, R12.reuse, R16, PT ;  /* 0x000000100c00720c */ /* 0x040fe20003f44070 */
[----:B------:R-:W-:Y:S01]  /*19870*/  IMAD.MOV R14, RZ, RZ, -R14 ;  /* 0x000000ffff0e7224 */ /* 0x000fe200078e0a0e */
[----:B------:R0:W-:Y:S01]  /*19880*/  STL [R1+0x74], R11 ;  /* 0x0000740b01007387 */ /* 0x0001e20000100800 */
[----:B------:R-:W-:Y:S02]  /*19890*/  IMAD.MOV R24, RZ, RZ, -R24 ;  /* 0x000000ffff187224 */ /* 0x000fe400078e0a18 */
[C---:B------:R-:W-:Y:S01]  /*198a0*/  IMAD R7, R12.reuse, R14, R7 ;  /* 0x0000000e0c077224 */ /* 0x040fe200078e0207 */
[----:B------:R1:W-:Y:S01]  /*198b0*/  STL [R1+0x70], R3 ;  /* 0x0000700301007387 */ /* 0x0003e20000100800 */
[----:B------:R-:W-:-:S02]  /*198c0*/  IMAD R2, R12, R24, R2 ;  /* 0x000000180c027224 */ /* 0x000fc400078e0202 */
[----:B------:R-:W-:-:S04]  /*198d0*/  IMAD.HI.U32 R13, R0, R6, RZ ;  /* 0x00000006000d7227 */ /* 0x000fc800078e00ff */
[--C-:B------:R-:W-:Y:S01]  /*198e0*/  @!P0 IMAD.IADD R15, R15, 0x1, -R12.reuse ;  /* 0x000000010f0f8824 */ /* 0x100fe200078e0a0c */
[C---:B------:R-:W-:Y:S01]  /*198f0*/  ISETP.GT.U32.AND P0, PT, R12.reuse, R2, PT ;  /* 0x000000020c00720c */ /* 0x040fe20003f04070 */
[--C-:B------:R-:W-:Y:S01]  /*19900*/  @!P4 IMAD.IADD R19, R19, 0x1, -R12.reuse ;  /* 0x000000011313c824 */ /* 0x100fe200078e0a0c */
[----:B------:R-:W-:Y:S01]  /*19910*/  ISETP.GT.U32.AND P4, PT, R12, R7, PT ;  /* 0x000000070c00720c */ /* 0x000fe20003f84070 */
[----:B------:R-:W-:Y:S02]  /*19920*/  IMAD.MOV R13, RZ, RZ, -R13 ;  /* 0x000000ffff0d7224 */ /* 0x000fe400078e0a0d */
[--C-:B------:R-:W-:Y:S01]  /*19930*/  @!P5 IMAD.IADD R18, R18, 0x1, -R12.reuse ;  /* 0x000000011212d824 */ /* 0x100fe200078e0a0c */
[----:B------:R-:W-:Y:S01]  /*19940*/  ISETP.GE.AND P5, PT, R20, RZ, PT ;  /* 0x000000ff1400720c */ /* 0x000fe20003fa6270 */
[----:B------:R-:W-:Y:S01]  /*19950*/  @!P2 IMAD.IADD R16, R16, 0x1, -R12 ;  /* 0x000000011010a824 */ /* 0x000fe200078e0a0c */
[----:B------:R-:W-:Y:S01]  /*19960*/  ISETP.GE.AND P2, PT, R22, RZ, PT ;  /* 0x000000ff1600720c */ /* 0x000fe20003f46270 */
[----:B0-----:R-:W-:-:S02]  /*19970*/  IMAD.MOV.U32 R11, RZ, RZ, R15 ;  /* 0x000000ffff0b7224 */ /* 0x001fc400078e000f */
[C---:B------:R-:W-:Y:S02]  /*19980*/  IMAD R6, R12.reuse, R13, R6 ;  /* 0x0000000d0c067224 */ /* 0x040fe400078e0206 */
[----:B------:R-:W-:Y:S02]  /*19990*/  VIADD R14, R23, 0x1a ;  /* 0x0000001a170e7836 */ /* 0x000fe40000000000 */
[----:B------:R-:W-:Y:S02]  /*199a0*/  @!P3 IMAD.MOV R11, RZ, RZ, -R11 ;  /* 0x000000ffff0bb224 */ /* 0x000fe400078e0a0b */
[--C-:B------:R-:W-:Y:S01]  /*199b0*/  @!P6 IMAD.IADD R17, R17, 0x1, -R12.reuse ;  /* 0x000000011111e824 */ /* 0x100fe200078e0a0c */
[----:B-1----:R-:W-:Y:S01]  /*199c0*/  IABS R3, R14 ;  /* 0x0000000e00037213 */ /* 0x002fe20000000000 */
[----:B------:R-:W-:Y:S01]  /*199d0*/  VIADD R13, R23, 0x1b ;  /* 0x0000001b170d7836 */ /* 0x000fe20000000000 */
[----:B------:R-:W-:Y:S01]  /*199e0*/  ISETP.GT.U32.AND P6, PT, R12, R6, PT ;  /* 0x000000060c00720c */ /* 0x000fe20003fc4070 */
[----:B------:R-:W-:Y:S01]  /*199f0*/  IMAD.MOV.U32 R25, RZ, RZ, R19 ;  /* 0x000000ffff197224 */ /* 0x000fe200078e0013 */
[----:B------:R0:W-:Y:S01]  /*19a00*/  STL [R1+0x6c], R11 ;  /* 0x00006c0b01007387 */ /* 0x0001e20000100800 */
[--C-:B------:R-:W-:Y:S01]  /*19a10*/  @!P4 IMAD.IADD R7, R7, 0x1, -R12.reuse ;  /* 0x000000010707c824 */ /* 0x100fe200078e0a0c */
[----:B------:R-:W-:Y:S01]  /*19a20*/  ISETP.GE.AND P4, PT, R5, RZ, PT ;  /* 0x000000ff0500720c */ /* 0x000fe20003f86270 */
[----:B------:R-:W-:Y:S01]  /*19a30*/  @!P0 IMAD.IADD R2, R2, 0x1, -R12 ;  /* 0x0000000102028824 */ /* 0x000fe200078e0a0c */
[----:B------:R-:W-:Y:S01]  /*19a40*/  IABS R4, R13 ;  /* 0x0000000d00047213 */ /* 0x000fe20000000000 */
[----:B------:R-:W-:Y:S01]  /*19a50*/  IMAD.HI.U32 R20, R0, R3, RZ ;  /* 0x0000000300147227 */ /* 0x000fe200078e00ff */
[----:B------:R-:W-:-:S02]  /*19a60*/  ISETP.GE.AND P0, PT, R21, RZ, PT ;  /* 0x000000ff1500720c */ /* 0x000fc40003f06270 */
[C---:B------:R-:W-:Y:S01]  /*19a70*/  ISETP.GT.U32.AND P3, PT, R12.reuse, R2, PT ;  /* 0x000000020c00720c */ /* 0x040fe20003f64070 */
[----:B------:R-:W-:Y:S01]  /*19a80*/  @!P5 IMAD.MOV R25, RZ, RZ, -R25 ;  /* 0x000000ffff19d224 */ /* 0x000fe200078e0a19 */
[----:B------:R-:W-:Y:S01]  /*19a90*/  ISETP.GT.U32.AND P5, PT, R12, R7, PT ;  /* 0x000000070c00720c */ /* 0x000fe20003fa4070 */
[----:B0-----:R-:W-:Y:S02]  /*19aa0*/  IMAD.MOV.U32 R11, RZ, RZ, R18 ;  /* 0x000000ffff0b7224 */ /* 0x001fe400078e0012 */
[----:B------:R-:W-:Y:S01]  /*19ab0*/  IMAD.MOV R20, RZ, RZ, -R20 ;  /* 0x000000ffff147224 */ /* 0x000fe200078e0a14 */
[----:B------:R-:W-:Y:S01]  /*19ac0*/  STL [R1+0x68], R25 ;  /* 0x0000681901007387 */ /* 0x000fe20000100800 */
[----:B------:R-:W-:Y:S02]  /*19ad0*/  @!P2 IMAD.MOV R11, RZ, RZ, -R11 ;  /* 0x000000ffff0ba224 */ /* 0x000fe400078e0a0b */
[----:B------:R-:W-:-:S03]  /*19ae0*/  IMAD.HI.U32 R24, R0, R4, RZ ;  /* 0x0000000400187227 */ /* 0x000fc600078e00ff */
[----:B------:R0:W-:Y:S01]  /*19af0*/  STL [R1+0x64], R11 ;  /* 0x0000640b01007387 */ /* 0x0001e20000100800 */
[----:B------:R-:W-:Y:S02]  /*19b00*/  VIADD R5, R23, 0x19 ;  /* 0x0000001917057836 */ /* 0x000fe40000000000 */
[----:B------:R-:W-:Y:S02]  /*19b10*/  IMAD R3, R12, R20, R3 ;  /* 0x000000140c037224 */ /* 0x000fe400078e0203 */
[----:B------:R-:W-:Y:S01]  /*19b20*/  @!P6 IMAD.IADD R6, R6, 0x1, -R12 ;  /* 0x000000010606e824 */ /* 0x000fe200078e0a0c */
[----:B------:R-:W-:Y:S01]  /*19b30*/  IABS R15, R5 ;  /* 0x00000005000f7213 */ /* 0x000fe20000000000 */
[----:B------:R-:W-:Y:S02]  /*19b40*/  IMAD.MOV R24, RZ, RZ, -R24 ;  /* 0x000000ffff187224 */ /* 0x000fe400078e0a18 */
[----:B------:R-:W-:Y:S01]  /*19b50*/  @!P0 IMAD.MOV R17, RZ, RZ, -R17 ;  /* 0x000000ffff118224 */ /* 0x000fe200078e0a11 */
[----:B------:R-:W-:Y:S01]  /*19b60*/  ISETP.GT.U32.AND P2, PT, R12, R6, PT ;  /* 0x000000060c00720c */ /* 0x000fe20003f44070 */
[----:B0-----:R-:W-:Y:S01]  /*19b70*/  IMAD.MOV.U32 R11, RZ, RZ, R16 ;  /* 0x000000ffff0b7224 */ /* 0x001fe200078e0010 */
[----:B------:R-:W-:Y:S01]  /*19b80*/  ISETP.GE.AND P0, PT, R8, RZ, PT ;  /* 0x000000ff0800720c */ /* 0x000fe20003f06270 */
[C---:B------:R-:W-:Y:S01]  /*19b90*/  IMAD R4, R12.reuse, R24, R4 ;  /* 0x000000180c047224 */ /* 0x040fe200078e0204 */
[----:B------:R-:W-:Y:S01]  /*19ba0*/  STL [R1+0x60], R17 ;  /* 0x0000601101007387 */ /* 0x000fe20000100800 */
[----:B------:R-:W-:Y:S01]  /*19bb0*/  @!P4 IMAD.MOV R11, RZ, RZ, -R11 ;  /* 0x000000ffff0bc224 */ /* 0x000fe200078e0a0b */
[----:B------:R-:W-:Y:S01]  /*19bc0*/  ISETP.GT.U32.AND P4, PT, R12, R3, PT ;  /* 0x000000030c00720c */ /* 0x000fe20003f84070 */
[--C-:B------:R-:W-:Y:S01]  /*19bd0*/  @!P5 IMAD.IADD R7, R7, 0x1, -R12.reuse ;  /* 0x000000010707d824 */ /* 0x100fe200078e0a0c */
[----:B------:R-:W-:Y:S01]  /*19be0*/  ISETP.GE.AND P5, PT, R10, RZ, PT ;  /* 0x000000ff0a00720c */ /* 0x000fe20003fa6270 */
[--C-:B------:R-:W-:Y:S01]  /*19bf0*/  @!P3 IMAD.IADD R2, R2, 0x1, -R12.reuse ;  /* 0x000000010202b824 */ /* 0x100fe200078e0a0c */
[----:B------:R-:W-:Y:S01]  /*19c00*/  ISETP.GT.U32.AND P6, PT, R12, R4, PT ;  /* 0x000000040c00720c */ /* 0x000fe20003fc4070 */
[----:B------:R-:W-:Y:S01]  /*19c10*/  IMAD.HI.U32 R8, R0, R15, RZ ;  /* 0x0000000f00087227 */ /* 0x000fe200078e00ff */
[----:B------:R-:W-:Y:S01]  /*19c20*/  ISETP.GE.AND P3, PT, R9, RZ, PT ;  /* 0x000000ff0900720c */ /* 0x000fe20003f66270 */
[----:B------:R0:W-:Y:S02]  /*19c30*/  STL [R1+0x58], R11 ;  /* 0x0000580b01007387 */ /* 0x0001e40000100800 */
[----:B------:R-:W-:Y:S01]  /*19c40*/  @!P2 IMAD.IADD R6, R6, 0x1, -R12 ;  /* 0x000000010606a824 */ /* 0x000fe200078e0a0c */
[----:B------:R-:W-:-:S03]  /*19c50*/  ISETP.GE.AND P2, PT, R13, RZ, PT ;  /* 0x000000ff0d00720c */ /* 0x000fc60003f46270 */
[----:B------:R-:W-:Y:S02]  /*19c60*/  @!P4 IMAD.IADD R3, R3, 0x1, -R12 ;  /* 0x000000010303c824 */ /* 0x000fe400078e0a0c */
[----:B------:R-:W-:Y:S02]  /*19c70*/  @!P5 IMAD.MOV R6, RZ, RZ, -R6 ;  /* 0x000000ffff06d224 */ /* 0x000fe400078e0a06 */
[----:B0-----:R-:W-:Y:S01]  /*19c80*/  IMAD.MOV.U32 R11, RZ, RZ, R2 ;  /* 0x000000ffff0b7224 */ /* 0x001fe200078e0002 */
[C---:B------:R-:W-:Y:S01]  /*19c90*/  ISETP.GT.U32.AND P4, PT, R12.reuse, R3, PT ;  /* 0x000000030c00720c */ /* 0x040fe20003f84070 */
[----:B------:R-:W-:Y:S02]  /*19ca0*/  IMAD.MOV R2, RZ, RZ, -R8 ;  /* 0x000000ffff027224 */ /* 0x000fe400078e0a08 */
[----:B------:R-:W-:Y:S02]  /*19cb0*/  VIADD R8, R23, 0x18 ;  /* 0x0000001817087836 */ /* 0x000fe40000000000 */
[----:B------:R-:W-:-:S02]  /*19cc0*/  IMAD R2, R12, R2, R15 ;  /* 0x000000020c027224 */ /* 0x000fc400078e020f */
[--C-:B------:R-:W-:Y:S01]  /*19cd0*/  @!P6 IMAD.IADD R4, R4, 0x1, -R12.reuse ;  /* 0x000000010404e824 */ /* 0x100fe200078e0a0c */
[----:B------:R-:W-:Y:S01]  /*19ce0*/  IABS R17, R8 ;  /* 0x0000000800117213 */ /* 0x000fe20000000000 */
[----:B------:R-:W-:Y:S01]  /*19cf0*/  @!P0 IMAD.MOV R11, RZ, RZ, -R11 ;  /* 0x000000ffff0b8224 */ /* 0x000fe200078e0a0b */
[C---:B------:R-:W-:Y:S01]  /*19d00*/  ISETP.GT.U32.AND P5, PT, R12.reuse, R2, PT ;  /* 0x000000020c00720c */ /* 0x040fe20003fa4070 */
[----:B------:R-:W-:Y:S01]  /*19d10*/  @!P3 IMAD.MOV R7, RZ, RZ, -R7 ;  /* 0x000000ffff07b224 */ /* 0x000fe200078e0a07 */
[----:B------:R-:W-:Y:S01]  /*19d20*/  ISETP.GT.U32.AND P0, PT, R12, R4, PT ;  /* 0x000000040c00720c */ /* 0x000fe20003f04070 */
[----:B------:R-:W-:Y:S01]  /*19d30*/  @!P4 IMAD.IADD R3, R3, 0x1, -R12 ;  /* 0x000000010303c824 */ /* 0x000fe200078e0a0c */
[----:B------:R-:W-:Y:S01]  /*19d40*/  STL [R1+0x54], R11 ;  /* 0x0000540b01007387 */ /* 0x000fe20000100800 */
[----:B------:R-:W-:Y:S01]  /*19d50*/  ISETP.GE.AND P6, PT, R14, RZ, PT ;  /* 0x000000ff0e00720c */ /* 0x000fe20003fc6270 */
[----:B------:R-:W-:Y:S01]  /*19d60*/  VIADD R14, R23, 0x13 ;  /* 0x00000013170e7836 */ /* 0x000fe20000000000 */
[----:B------:R-:W-:Y:S01]  /*19d70*/  ISETP.GE.AND P3, PT, R5, RZ, PT ;  /* 0x000000ff0500720c */ /* 0x000fe20003f66270 */
[----:B------:R0:W-:Y:S01]  /*19d80*/  STL [R1+0x50], R7 ;  /* 0x0000500701007387 */ /* 0x0001e20000100800 */
[----:B------:R-:W-:-:S02]  /*19d90*/  VIADD R5, R23, 0x16 ;  /* 0x0000001617057836 */ /* 0x000fc40000000000 */
[----:B------:R-:W-:Y:S01]  /*19da0*/  IMAD.MOV.U32 R9, RZ, RZ, R3 ;  /* 0x000000ffff097224 */ /* 0x000fe200078e0003 */
[----:B------:R1:W-:Y:S01]  /*19db0*/  STL [R1+0x4c], R6 ;  /* 0x00004c0601007387 */ /* 0x0003e20000100800 */
[--C-:B------:R-:W-:Y:S01]  /*19dc0*/  @!P5 IMAD.IADD R2, R2, 0x1, -R12.reuse ;  /* 0x000000010202d824 */ /* 0x100fe200078e0a0c */
[----:B------:R-:W-:Y:S01]  /*19dd0*/  IABS R15, R5 ;  /* 0x00000005000f7213 */ /* 0x000fe20000000000 */
[----:B------:R-:W-:Y:S01]  /*19de0*/  @!P0 IMAD.IADD R4, R4, 0x1, -R12 ;  /* 0x0000000104048824 */ /* 0x000fe200078e0a0c */
[----:B------:R-:W-:Y:S01]  /*19df0*/  ISETP.GE.AND P0, PT, R8, RZ, PT ;  /* 0x000000ff0800720c */ /* 0x000fe20003f06270 */
[C---:B------:R-:W-:Y:S01]  /*19e00*/  VIADD R3, R23.reuse, 0x14 ;  /* 0x0000001417037836 */ /* 0x040fe20000000000 */
[----:B------:R-:W-:Y:S01]  /*19e10*/  ISETP.GT.U32.AND P5, PT, R12, R2, PT ;  /* 0x000000020c00720c */ /* 0x000fe20003fa4070 */
[----:B0-----:R-:W-:Y:S02]  /*19e20*/  VIADD R7, R23, 0x17 ;  /* 0x0000001717077836 */ /* 0x001fe40000000000 */
[----:B------:R-:W-:-:S02]  /*19e30*/  @!P6 IMAD.MOV R9, RZ, RZ, -R9 ;  /* 0x000000ffff09e224 */ /* 0x000fc400078e0a09 */
[----:B-1----:R-:W-:Y:S01]  /*19e40*/  IMAD.HI.U32 R6, R0, R17, RZ ;  /* 0x0000001100067227 */ /* 0x002fe200078e00ff */
[----:B------:R-:W-:Y:S02]  /*19e50*/  IABS R16, R7 ;  /* 0x0000000700107213 */ /* 0x000fe40000000000 */
[----:B------:R-:W-:Y:S01]  /*19e60*/  ISETP.GE.AND P4, PT, R7, RZ, PT ;  /* 0x000000ff0700720c */ /* 0x000fe20003f86270 */
[----:B------:R-:W-:Y:S02]  /*19e70*/  IMAD.MOV R6, RZ, RZ, -R6 ;  /* 0x000000ffff067224 */ /* 0x000fe400078e0a06 */
[----:B------:R-:W-:Y:S02]  /*19e80*/  IMAD.MOV.U32 R10, RZ, RZ, R4 ;  /* 0x000000ffff0a7224 */ /* 0x000fe400078e0004 */
[----:B------:R-:W-:Y:S02]  /*19e90*/  IMAD R17, R12, R6, R17 ;  /* 0x000000060c117224 */ /* 0x000fe400078e0211 */
[----:B------:R-:W-:-:S03]  /*19ea0*/  IMAD.HI.U32 R6, R0, R16, RZ ;  /* 0x0000001000067227 */ /* 0x000fc600078e00ff */
[----:B------:R-:W-:Y:S01]  /*19eb0*/  ISETP.GT.U32.AND P6, PT, R12, R17, PT ;  /* 0x000000110c00720c */ /* 0x000fe20003fc4070 */
[----:B------:R-:W-:-:S04]  /*19ec0*/  IMAD.HI.U32 R4, R0, R15, RZ ;  /* 0x0000000f00047227 */ /* 0x000fc800078e00ff */
[----:B------:R-:W-:Y:S02]  /*19ed0*/  IMAD.MOV R6, RZ, RZ, -R6 ;  /* 0x000000ffff067224 */ /* 0x000fe400078e0a06 */
[----:B------:R-:W-:Y:S02]  /*19ee0*/  IMAD.MOV R4, RZ, RZ, -R4 ;  /* 0x000000ffff047224 */ /* 0x000fe400078e0a04 */
[----:B------:R-:W-:Y:S02]  /*19ef0*/  IMAD R16, R12, R6, R16 ;  /* 0x000000060c107224 */ /* 0x000fe400078e0210 */
[--C-:B------:R-:W-:Y:S02]  /*19f00*/  @!P5 IMAD.IADD R2, R2, 0x1, -R12.reuse ;  /* 0x000000010202d824 */ /* 0x100fe400078e0a0c */
[C---:B------:R-:W-:Y:S01]  /*19f10*/  IMAD R15, R12.reuse, R4, R15 ;  /* 0x000000040c0f7224 */ /* 0x040fe200078e020f */
[----:B------:R-:W-:Y:S01]  /*19f20*/  ISETP.GT.U32.AND P5, PT, R12, R16, PT ;  /* 0x000000100c00720c */ /* 0x000fe20003fa4070 */
[----:B------:R-:W-:-:S02]  /*19f30*/  @!P6 IMAD.IADD R17, R17, 0x1, -R12 ;  /* 0x000000011111e824 */ /* 0x000fc400078e0a0c */
[----:B------:R-:W-:Y:S01]  /*19f40*/  VIADD R7, R23, 0x15 ;  /* 0x0000001517077836 */ /* 0x000fe20000000000 */
[----:B------:R-:W-:Y:S01]  /*19f50*/  ISETP.GT.U32.AND P6, PT, R12, R15, PT ;  /* 0x0000000f0c00720c */ /* 0x000fe20003fc4070 */
[----:B------:R-:W-:Y:S01]  /*19f60*/  @!P2 IMAD.MOV R10, RZ, RZ, -R10 ;  /* 0x000000ffff0aa224 */ /* 0x000fe200078e0a0a */
[----:B------:R-:W-:Y:S01]  /*19f70*/  ISETP.GE.AND P2, PT, R5, RZ, PT ;  /* 0x000000ff0500720c */ /* 0x000fe20003f46270 */
[----:B------:R-:W-:Y:S01]  /*19f80*/  IMAD.MOV.U32 R8, RZ, RZ, R2 ;  /* 0x000000ffff087224 */ /* 0x000fe200078e0002 */
[----:B------:R-:W-:Y:S01]  /*19f90*/  IABS R13, R7 ;  /* 0x00000007000d7213 */ /* 0x000fe20000000000 */
[----:B------:R-:W-:Y:S01]  /*19fa0*/  VIADD R4, R23, 0x12 ;  /* 0x0000001217047836 */ /* 0x000fe20000000000 */
[----:B------:R0:W-:Y:S01]  /*19fb0*/  STL [R1+0x48], R10 ;  /* 0x0000480a01007387 */ /* 0x0001e20000100800 */
[----:B------:R-:W-:Y:S02]  /*19fc0*/  @!P3 IMAD.MOV R8, RZ, RZ, -R8 ;  /* 0x000000ffff08b224 */ /* 0x000fe400078e0a08 */
[--C-:B------:R-:W-:Y:S01]  /*19fd0*/  @!P5 IMAD.IADD R16, R16, 0x1, -R12.reuse ;  /* 0x000000011010d824 */ /* 0x100fe200078e0a0c */
[----:B------:R-:W-:Y:S01]  /*19fe0*/  ISETP.GT.U32.AND P5, PT, R12, R17, PT ;  /* 0x000000110c00720c */ /* 0x000fe20003fa4070 */
[----:B------:R-:W-:Y:S01]  /*19ff0*/  IMAD.HI.U32 R5, R0, R13, RZ ;  /* 0x0000000d00057227 */ /* 0x000fe200078e00ff */
[----:B------:R1:W-:Y:S02]  /*1a000*/  STL [R1+0x44], R9 ;  /* 0x0000440901007387 */ /* 0x0003e40000100800 */
[C---:B------:R-:W-:Y:S01]  /*1a010*/  ISETP.GT.U32.AND P3, PT, R12.reuse, R16, PT ;  /* 0x000000100c00720c */ /* 0x040fe20003f64070 */
[----:B------:R-:W-:Y:S01]  /*1a020*/  @!P6 IMAD.IADD R15, R15, 0x1, -R12 ;  /* 0x000000010f0fe824 */ /* 0x000fe200078e0a0c */
[----:B0-----:R-:W-:Y:S01]  /*1a030*/  IABS R10, R3 ;  /* 0x00000003000a7213 */ /* 0x001fe20000000000 */
[----:B------:R-:W-:Y:S01]  /*1a040*/  IMAD.MOV R5, RZ, RZ, -R5 ;  /* 0x000000ffff057224 */ /* 0x000fe200078e0a05 */
[----:B------:R0:W-:Y:S02]  /*1a050*/  STL [R1+0x40], R8 ;  /* 0x0000400801007387 */ /* 0x0001e40000100800 */
[----:B------:R-:W-:Y:S01]  /*1a060*/  ISETP.GT.U32.AND P6, PT, R12, R15, PT ;  /* 0x0000000f0c00720c */ /* 0x000fe20003fc4070 */
[----:B------:R-:W-:Y:S01]  /*1a070*/  IMAD.HI.U32 R2, R0, R10, RZ ;  /* 0x0000000a00027227 */ /* 0x000fe200078e00ff */
[----:B-1----:R-:W-:-:S03]  /*1a080*/  IABS R9, R14 ;  /* 0x0000000e00097213 */ /* 0x002fc60000000000 */
[C---:B------:R-:W-:Y:S02]  /*1a090*/  IMAD R13, R12.reuse, R5, R13 ;  /* 0x000000050c0d7224 */ /* 0x040fe400078e020d */
[----:B------:R-:W-:Y:S01]  /*1a0a0*/  IMAD.MOV R2, RZ, RZ, -R2 ;  /* 0x000000ffff027224 */ /* 0x000fe200078e0a02 */
[----:B0-----:R-:W-:Y:S01]  /*1a0b0*/  IABS R8, R4 ;  /* 0x0000000400087213 */ /* 0x001fe20000000000 */
[----:B------:R-:W-:Y:S01]  /*1a0c0*/  @!P5 IMAD.IADD R17, R17, 0x1, -R12 ;  /* 0x000000011111d824 */ /* 0x000fe200078e0a0c */
[C---:B------:R-:W-:Y:S01]  /*1a0d0*/  ISETP.GT.U32.AND P5, PT, R12.reuse, R13, PT ;  /* 0x0000000d0c00720c */ /* 0x040fe20003fa4070 */
[----:B------:R-:W-:Y:S02]  /*1a0e0*/  IMAD R10, R12, R2, R10 ;  /* 0x000000020c0a7224 */ /* 0x000fe400078e020a */
[----:B------:R-:W-:-:S04]  /*1a0f0*/  IMAD.HI.U32 R18, R0, R9, RZ ;  /* 0x0000000900127227 */ /* 0x000fc800078e00ff */
[----:B------:R-:W-:Y:S01]  /*1a100*/  @!P3 IMAD.IADD R16, R16, 0x1, -R12 ;  /* 0x000000011010b824 */ /* 0x000fe200078e0a0c */
[C---:B------:R-:W-:Y:S01]  /*1a110*/  ISETP.GT.U32.AND P3, PT, R12.reuse, R10, PT ;  /* 0x0000000a0c00720c */ /* 0x040fe20003f64070 */
[----:B------:R-:W-:Y:S02]  /*1a120*/  IMAD.MOV R18, RZ, RZ, -R18 ;  /* 0x000000ffff127224 */ /* 0x000fe400078e0a12 */
[----:B------:R-:W-:Y:S01]  /*1a130*/  @!P6 IMAD.IADD R15, R15, 0x1, -R12 ;  /* 0x000000010f0fe824 */ /* 0x000fe200078e0a0c */
[----:B------:R-:W-:Y:S01]  /*1a140*/  ISETP.GE.AND P6, PT, R7, RZ, PT ;  /* 0x000000ff0700720c */ /* 0x000fe20003fc6270 */
[----:B------:R-:W-:Y:S02]  /*1a150*/  IMAD R7, R12, R18, R9 ;  /* 0x000000120c077224 */ /* 0x000fe400078e0209 */
[----:B------:R-:W-:Y:S02]  /*1a160*/  IMAD.MOV.U32 R11, RZ, RZ, R17 ;  /* 0x000000ffff0b7224 */ /* 0x000fe400078e0011 */
[----:B------:R-:W-:-:S04]  /*1a170*/  IMAD.HI.U32 R2, R0, R8, RZ ;  /* 0x0000000800027227 */ /* 0x000fc800078e00ff */
[----:B------:R-:W-:Y:S01]  /*1a180*/  @!P5 IMAD.IADD R13, R13, 0x1, -R12 ;  /* 0x000000010d0dd824 */ /* 0x000fe200078e0a0c */
[C---:B------:R-:W-:Y:S01]  /*1a190*/  ISETP.GT.U32.AND P5, PT, R12.reuse, R7, PT ;  /* 0x000000070c00720c */ /* 0x040fe20003fa4070 */
[----:B------:R-:W-:Y:S02]  /*1a1a0*/  @!P0 IMAD.MOV R11, RZ, RZ, -R11 ;  /* 0x000000ffff0b8224 */ /* 0x000fe400078e0a0b */
[----:B------:R-:W-:Y:S02]  /*1a1b0*/  IMAD.MOV R2, RZ, RZ, -R2 ;  /* 0x000000ffff027224 */ /* 0x000fe400078e0a02 */
[----:B------:R-:W-:Y:S01]  /*1a1c0*/  VIADD R5, R23, 0x11 ;  /* 0x0000001117057836 */ /* 0x000fe20000000000 */
[----:B------:R0:W-:Y:S01]  /*1a1d0*/  STL [R1+0x3c], R11 ;  /* 0x00003c0b01007387 */ /* 0x0001e20000100800 */
[----:B------:R-:W-:Y:S02]  /*1a1e0*/  IMAD R8, R12, R2, R8 ;  /* 0x000000020c087224 */ /* 0x000fe400078e0208 */
[----:B------:R-:W-:Y:S01]  /*1a1f0*/  @!P3 IMAD.IADD R10, R10, 0x1, -R12 ;  /* 0x000000010a0ab824 */ /* 0x000fe200078e0a0c */
[C---:B------:R-:W-:Y:S01]  /*1a200*/  ISETP.GT.U32.AND P3, PT, R12.reuse, R13, PT ;  /* 0x0000000d0c00720c */ /* 0x040fe20003f64070 */
[----:B------:R-:W-:Y:S01]  /*1a210*/  IMAD.MOV.U32 R19, RZ, RZ, R16 ;  /* 0x000000ffff137224 */ /* 0x000fe200078e0010 */
[----:B------:R-:W-:Y:S01]  /*1a220*/  IABS R6, R5 ;  /* 0x0000000500067213 */ /* 0x000fe20000000000 */
[----:B------:R-:W-:Y:S01]  /*1a230*/  @!P5 IMAD.IADD R7, R7, 0x1, -R12 ;  /* 0x000000010707d824 */ /* 0x000fe200078e0a0c */
[C---:B------:R-:W-:Y:S01]  /*1a240*/  ISETP.GT.U32.AND P0, PT, R12.reuse, R10, PT ;  /* 0x0000000a0c00720c */ /* 0x040fe20003f04070 */
[----:B------:R-:W-:Y:S01]  /*1a250*/  @!P4 IMAD.MOV R19, RZ, RZ, -R19 ;  /* 0x000000ffff13c224 */ /* 0x000fe200078e0a13 */
[----:B------:R-:W-:Y:S01]  /*1a260*/  ISETP.GE.AND P4, PT, R3, RZ, PT ;  /* 0x000000ff0300720c */ /* 0x000fe20003f86270 */
[----:B0-----:R-:W-:Y:S01]  /*1a270*/  IMAD.MOV.U32 R11, RZ, RZ, R15 ;  /* 0x000000ffff0b7224 */ /* 0x001fe200078e000f */
[----:B------:R-:W-:Y:S01]  /*1a280*/  ISETP.GT.U32.AND P5, PT, R12, R7, PT ;  /* 0x000000070c00720c */ /* 0x000fe20003fa4070 */
[----:B------:R-:W-:Y:S01]  /*1a290*/  IMAD.HI.U32 R9, R0, R6, RZ ;  /* 0x0000000600097227 */ /* 0x000fe200078e00ff */
[----:B------:R-:W-:Y:S03]  /*1a2a0*/  STL [R1+0x38], R19 ;  /* 0x0000381301007387 */ /* 0x000fe60000100800 */
[----:B------:R-:W-:Y:S01]  /*1a2b0*/  @!P2 IMAD.MOV R11, RZ, RZ, -R11 ;  /* 0x000000ffff0ba224 */ /* 0x000fe200078e0a0b */
[----:B------:R-:W-:Y:S01]  /*1a2c0*/  ISETP.GT.U32.AND P2, PT, R12, R8, PT ;  /* 0x000000080c00720c */ /* 0x000fe20003f44070 */
[----:B------:R-:W-:-:S02]  /*1a2d0*/  IMAD.MOV R3, RZ, RZ, -R9 ;  /* 0x000000ffff037224 */ /* 0x000fc400078e0a09 */
[----:B------:R-:W-:Y:S01]  /*1a2e0*/  @!P3 IMAD.IADD R13, R13, 0x1, -R12 ;  /* 0x000000010d0db824 */ /* 0x000fe200078e0a0c */
[----:B------:R0:W-:Y:S01]  /*1a2f0*/  STL [R1+0x34], R11 ;  /* 0x0000340b01007387 */ /* 0x0001e20000100800 */
[----:B------:R-:W-:Y:S02]  /*1a300*/  IMAD R6, R12, R3, R6 ;  /* 0x000000030c067224 */ /* 0x000fe400078e0206 */
[----:B------:R-:W-:Y:S02]  /*1a310*/  VIADD R3, R23, 0xf ;  /* 0x0000000f17037836 */ /* 0x000fe40000000000 */
[--C-:B------:R-:W-:Y:S01]  /*1a320*/  @!P0 IMAD.IADD R10, R10, 0x1, -R12.reuse ;  /* 0x000000010a0a8824 */ /* 0x100fe200078e0a0c */
[----:B------:R-:W-:Y:S01]  /*1a330*/  ISETP.GE.AND P0, PT, R14, RZ, PT ;  /* 0x000000ff0e00720c */ /* 0x000fe20003f06270 */
[--C-:B------:R-:W-:Y:S01]  /*1a340*/  @!P5 IMAD.IADD R7, R7, 0x1, -R12.reuse ;  /* 0x000000010707d824 */ /* 0x100fe200078e0a0c */
[----:B------:R-:W-:Y:S01]  /*1a350*/  IABS R14, R3 ;  /* 0x00000003000e7213 */ /* 0x000fe20000000000 */
[----:B------:R-:W-:Y:S01]  /*1a360*/  @!P2 IMAD.IADD R8, R8, 0x1, -R12 ;  /* 0x000000010808a824 */ /* 0x000fe200078e0a0c */
[----:B------:R-:W-:Y:S01]  /*1a370*/  ISETP.GT.U32.AND P3, PT, R12, R6, PT ;  /* 0x000000060c00720c */ /* 0x000fe20003f64070 */
[----:B0-----:R-:W-:Y:S01]  /*1a380*/  IMAD.MOV.U32 R11, RZ, RZ, R13 ;  /* 0x000000ffff0b7224 */ /* 0x001fe200078e000d */
[----:B------:R-:W-:Y:S01]  /*1a390*/  ISETP.GE.AND P2, PT, R4, RZ, PT ;  /* 0x000000ff0400720c */ /* 0x000fe20003f46270 */
[----:B------:R-:W-:Y:S01]  /*1a3a0*/  IMAD.MOV.U32 R4, RZ, RZ, R14 ;  /* 0x000000ffff047224 */ /* 0x000fe200078e000e */
[----:B------:R-:W-:Y:S01]  /*1a3b0*/  ISETP.GE.AND P5, PT, R5, RZ, PT ;  /* 0x000000ff0500720c */ /* 0x000fe20003fa6270 */
[----:B------:R-:W-:Y:S01]  /*1a3c0*/  @!P6 IMAD.MOV R11, RZ, RZ, -R11 ;  /* 0x000000ffff0be224 */ /* 0x000fe200078e0a0b */
[----:B------:R-:W-:Y:S01]  /*1a3d0*/  ISETP.GT.U32.AND P6, PT, R12, R8, PT ;  /* 0x000000080c00720c */ /* 0x000fe20003fc4070 */
[----:B------:R-:W-:-:S03]  /*1a3e0*/  IMAD.HI.U32 R5, R0, R4, RZ ;  /* 0x0000000400057227 */ /* 0x000fc600078e00ff */
[----:B------:R0:W-:Y:S01]  /*1a3f0*/  STL [R1+0x30], R11 ;  /* 0x0000300b01007387 */ /* 0x0001e20000100800 */
[----:B------:R-:W-:Y:S02]  /*1a400*/  @!P4 IMAD.MOV R10, RZ, RZ, -R10 ;  /* 0x000000ffff0ac224 */ /* 0x000fe400078e0a0a */
[----:B------:R-:W-:Y:S02]  /*1a410*/  IMAD.MOV R5, RZ, RZ, -R5 ;  /* 0x000000ffff057224 */ /* 0x000fe400078e0a05 */
[----:B------:R-:W-:Y:S01]  /*1a420*/  @!P3 IMAD.IADD R6, R6, 0x1, -R12 ;  /* 0x000000010606b824 */ /* 0x000fe200078e0a0c */
[----:B------:R-:W-:Y:S01]  /*1a430*/  STL [R1+0x2c], R10 ;  /* 0x00002c0a01007387 */ /* 0x000fe20000100800 */
[----:B------:R-:W-:Y:S02]  /*1a440*/  IMAD R4, R12, R5, R4 ;  /* 0x000000050c047224 */ /* 0x000fe400078e0204 */
[----:B------:R-:W-:Y:S01]  /*1a450*/  @!P6 IMAD.IADD R8, R8, 0x1, -R12 ;  /* 0x000000010808e824 */ /* 0x000fe200078e0a0c */
[----:B------:R-:W-:Y:S01]  /*1a460*/  ISETP.GT.U32.AND P3, PT, R12, R6, PT ;  /* 0x000000060c00720c */ /* 0x000fe20003f64070 */
[----:B0-----:R-:W-:Y:S01]  /*1a470*/  IMAD.MOV.U32 R11, RZ, RZ, R7 ;  /* 0x000000ffff0b7224 */ /* 0x001fe200078e0007 */
[----:B------:R-:W-:Y:S01]  /*1a480*/  ISETP.GE.AND P6, PT, R3, RZ, PT ;  /* 0x000000ff0300720c */ /* 0x000fe20003fc6270 */
[----:B------:R-:W-:-:S02]  /*1a490*/  VIADD R2, R23, 0x10 ;  /* 0x0000001017027836 */ /* 0x000fc40000000000 */
[----:B------:R-:W-:Y:S02]  /*1a4a0*/  @!P0 IMAD.MOV R11, RZ, RZ, -R11 ;  /* 0x000000ffff0b8224 */ /* 0x000fe400078e0a0b */
[C---:B------:R-:W-:Y:S01]  /*1a4b0*/  VIADD R16, R23.reuse, 0xe ;  /* 0x0000000e17107836 */ /* 0x040fe20000000000 */
[----:B------:R-:W-:Y:S01]  /*1a4c0*/  IABS R9, R2 ;  /* 0x0000000200097213 */ /* 0x000fe20000000000 */
[C---:B------:R-:W-:Y:S01]  /*1a4d0*/  VIADD R5, R23.reuse, 0xd ;  /* 0x0000000d17057836 */ /* 0x040fe20000000000 */
[----:B------:R0:W-:Y:S01]  /*1a4e0*/  STL [R1+0x28], R11 ;  /* 0x0000280b01007387 */ /* 0x0001e20000100800 */
[----:B------:R-:W-:Y:S01]  /*1a4f0*/  VIADD R3, R23, 0xb ;  /* 0x0000000b17037836 */ /* 0x000fe20000000000 */
[----:B------:R-:W-:Y:S01]  /*1a500*/  ISETP.GE.AND P0, PT, R2, RZ, PT ;  /* 0x000000ff0200720c */ /* 0x000fe20003f06270 */
[----:B------:R-:W-:Y:S01]  /*1a510*/  IMAD.HI.U32 R13, R0, R9, RZ ;  /* 0x00000009000d7227 */ /* 0x000fe200078e00ff */
[----:B------:R-:W-:Y:S02]  /*1a520*/  IABS R2, R5 ;  /* 0x0000000500027213 */ /* 0x000fe40000000000 */
[----:B------:R-:W-:Y:S01]  /*1a530*/  IABS R14, R3 ;  /* 0x00000003000e7213 */ /* 0x000fe20000000000 */
[----:B------:R-:W-:Y:S01]  /*1a540*/  @!P3 IMAD.IADD R6, R6, 0x1, -R12 ;  /* 0x000000010606b824 */ /* 0x000fe200078e0a0c */
[----:B------:R-:W-:Y:S01]  /*1a550*/  ISETP.GE.AND P3, PT, R16, RZ, PT ;  /* 0x000000ff1000720c */ /* 0x000fe20003f66270 */
[----:B------:R-:W-:Y:S01]  /*1a560*/  IMAD.MOV R13, RZ, RZ, -R13 ;  /* 0x000000ffff0d7224 */ /* 0x000fe200078e0a0d */
[----:B------:R-:W-:Y:S01]  /*1a570*/  IABS R16, R16 ;  /* 0x0000001000107213 */ /* 0x000fe20000000000 */
[----:B0-----:R-:W-:-:S02]  /*1a580*/  IMAD.MOV.U32 R11, RZ, RZ, R8 ;  /* 0x000000ffff0b7224 */ /* 0x001fc400078e0008 */
[C---:B------:R-:W-:Y:S02]  /*1a590*/  IMAD R9, R12.reuse, R13, R9 ;  /* 0x0000000d0c097224 */ /* 0x040fe400078e0209 */
[----:B------:R-:W-:Y:S01]  /*1a5a0*/  @!P2 IMAD.MOV R11, RZ, RZ, -R11 ;  /* 0x000000ffff0ba224 */ /* 0x000fe200078e0a0b */
[----:B------:R-:W-:Y:S01]  /*1a5b0*/  ISETP.GT.U32.AND P2, PT, R12, R4, PT ;  /* 0x000000040c00720c */ /* 0x000fe20003f44070 */
[----:B------:R-:W-:Y:S01]  /*1a5c0*/  IMAD.HI.U32 R8, R0, R16, RZ ;  /* 0x0000001000087227 */ /* 0x000fe200078e00ff */
[----:B------:R-:W-:Y:S02]  /*1a5d0*/  ISETP.GT.U32.AND P4, PT, R12, R9, PT ;  /* 0x000000090c00720c */ /* 0x000fe40003f84070 */
[----:B------:R-:W-:Y:S01]  /*1a5e0*/  STL [R1+0x24], R11 ;  /* 0x0000240b01007387 */ /* 0x000fe20000100800 */
[----:B------:R-:W-:Y:S02]  /*1a5f0*/  IMAD.MOV R8, RZ, RZ, -R8 ;  /* 0x000000ffff087224 */ /* 0x000fe400078e0a08 */
[----:B------:R-:W-:-:S02]  /*1a600*/  IMAD.MOV.U32 R10, RZ, RZ, R6 ;  /* 0x000000ffff0a7224 */ /* 0x000fc400078e0006 */
[----:B------:R-:W-:Y:S02]  /*1a610*/  IMAD R16, R12, R8, R16 ;  /* 0x000000080c107224 */ /* 0x000fe400078e0210 */
[----:B------:R-:W-:Y:S01]  /*1a620*/  @!P5 IMAD.MOV R10, RZ, RZ, -R10 ;  /* 0x000000ffff0ad224 */ /* 0x000fe200078e0a0a */
[----:B------:R-:W-:Y:S01]  /*1a630*/  ISETP.GE.AND P5, PT, R5, RZ, PT ;  /* 0x000000ff0500720c */ /* 0x000fe20003fa6270 */
[--C-:B------:R-:W-:Y:S02]  /*1a640*/  @!P2 IMAD.IADD R4, R4, 0x1, -R12.reuse ;  /* 0x000000010404a824 */ /* 0x100fe400078e0a0c */
[----:B------:R-:W-:Y:S01]  /*1a650*/  @!P4 IMAD.IADD R9, R9, 0x1, -R12 ;  /* 0x000000010909c824 */ /* 0x000fe200078e0a0c */
[----:B------:R0:W-:Y:S01]  /*1a660*/  STL [R1+0x20], R10 ;  /* 0x0000200a01007387 */ /* 0x0001e20000100800 */
[----:B------:R-:W-:Y:S01]  /*1a670*/  IMAD.HI.U32 R6, R0, R2, RZ ;  /* 0x0000000200067227 */ /* 0x000fe200078e00ff */
[C---:B------:R-:W-:Y:S02]  /*1a680*/  ISETP.GT.U32.AND P2, PT, R12.reuse, R4, PT ;  /* 0x000000040c00720c */ /* 0x040fe40003f44070 */
[----:B------:R-:W-:Y:S01]  /*1a690*/  ISETP.GT.U32.AND P4, PT, R12, R9, PT ;  /* 0x000000090c00720c */ /* 0x000fe20003f84070 */
[----:B------:R-:W-:-:S04]  /*1a6a0*/  IMAD.HI.U32 R5, R0, R14, RZ ;  /* 0x0000000e00057227 */ /* 0x000fc800078e00ff */
[----:B------:R-:W-:Y:S02]  /*1a6b0*/  IMAD.MOV R6, RZ, RZ, -R6 ;  /* 0x000000ffff067224 */ /* 0x000fe400078e0a06 */
[----:B------:R-:W-:Y:S02]  /*1a6c0*/  VIADD R7, R23, 0xa ;  /* 0x0000000a17077836 */ /* 0x000fe40000000000 */
[----:B------:R-:W-:Y:S02]  /*1a6d0*/  IMAD.MOV R5, RZ, RZ, -R5 ;  /* 0x000000ffff057224 */ /* 0x000fe400078e0a05 */
[--C-:B------:R-:W-:Y:S01]  /*1a6e0*/  @!P2 IMAD.IADD R4, R4, 0x1, -R12.reuse ;  /* 0x000000010404a824 */ /* 0x100fe200078e0a0c */
[C---:B------:R-:W-:Y:S01]  /*1a6f0*/  ISETP.GT.U32.AND P2, PT, R12.reuse, R16, PT ;  /* 0x000000100c00720c */ /* 0x040fe20003f44070 */
[----:B------:R-:W-:Y:S01]  /*1a700*/  @!P4 IMAD.IADD R9, R9, 0x1, -R12 ;  /* 0x000000010909c824 */ /* 0x000fe200078e0a0c */
[----:B------:R-:W-:Y:S01]  /*1a710*/  IABS R15, R7 ;  /* 0x00000007000f7213 */ /* 0x000fe20000000000 */
[----:B------:R-:W-:Y:S01]  /*1a720*/  IMAD R2, R12, R6, R2 ;  /* 0x000000060c027224 */ /* 0x000fe200078e0202 */
[----:B------:R-:W-:Y:S01]  /*1a730*/  ISETP.GE.AND P4, PT, R3, RZ, PT ;  /* 0x000000ff0300720c */ /* 0x000fe20003f86270 */
[----:B------:R-:W-:-:S02]  /*1a740*/  IMAD.MOV.U32 R22, RZ, RZ, R4 ;  /* 0x000000ffff167224 */ /* 0x000fc400078e0004 */
[----:B0-----:R-:W-:Y:S02]  /*1a750*/  IMAD.MOV.U32 R10, RZ, RZ, R9 ;  /* 0x000000ffff0a7224 */ /* 0x001fe400078e0009 */
[C---:B------:R-:W-:Y:S02]  /*1a760*/  IMAD R14, R12.reuse, R5, R14 ;  /* 0x000000050c0e7224 */ /* 0x040fe400078e020e */
[----:B------:R-:W-:Y:S01]  /*1a770*/  @!P6 IMAD.MOV R22, RZ, RZ, -R22 ;  /* 0x000000ffff16e224 */ /* 0x000fe200078e0a16 */
[----:B------:R-:W-:Y:S01]  /*1a780*/  ISETP.GT.U32.AND P6, PT, R12, R2, PT ;  /* 0x000000020c00720c */ /* 0x000fe20003fc4070 */
[----:B------:R-:W-:Y:S02]  /*1a790*/  @!P2 IMAD.IADD R16, R16, 0x1, -R12 ;  /* 0x000000011010a824 */ /* 0x000fe400078e0a0c */
[----:B------:R-:W-:Y:S01]  /*1a7a0*/  @!P0 IMAD.MOV R10, RZ, RZ, -R10 ;  /* 0x000000ffff0a8224 */ /* 0x000fe200078e0a0a */
[----:B------:R-:W-:Y:S01]  /*1a7b0*/  ISETP.GE.AND P0, PT, R7, RZ, PT ;  /* 0x000000ff0700720c */ /* 0x000fe20003f06270 */
[----:B------:R-:W-:Y:S01]  /*1a7c0*/  IMAD.HI.U32 R3, R0, R15, RZ ;  /* 0x0000000f00037227 */ /* 0x000fe200078e00ff */
[----:B------:R-:W-:-:S02]  /*1a7d0*/  ISETP.GT.U32.AND P2, PT, R12, R16, PT ;  /* 0x000000100c00720c */ /* 0x000fc40003f44070 */
[----:B------:R0:W-:Y:S01]  /*1a7e0*/  STL [R1+0x1c], R10 ;  /* 0x00001c0a01007387 */ /* 0x0001e20000100800 */
[----:B------:R-:W-:Y:S02]  /*1a7f0*/  IMAD.MOV R3, RZ, RZ, -R3 ;  /* 0x000000ffff037224 */ /* 0x000fe400078e0a03 */
[C---:B------:R-:W-:Y:S01]  /*1a800*/  VIADD R8, R23.reuse, 0x8 ;  /* 0x0000000817087836 */ /* 0x040fe20000000000 */
[----:B------:R1:W-:Y:S01]  /*1a810*/  STL [R1+0x18], R22 ;  /* 0x0000181601007387 */ /* 0x0003e20000100800 */
[C---:B------:R-:W-:Y:S02]  /*1a820*/  VIADD R9, R23.reuse, 0x7 ;  /* 0x0000000717097836 */ /* 0x040fe40000000000 */
[C---:B------:R-:W-:Y:S01]  /*1a830*/  VIADD R11, R23.reuse, 0x5 ;  /* 0x00000005170b7836 */ /* 0x040fe20000000000 */
[----:B------:R-:W-:Y:S01]  /*1a840*/  IABS R19, R8 ;  /* 0x0000000800137213 */ /* 0x000fe20000000000 */
[----:B------:R-:W-:Y:S01]  /*1a850*/  IMAD R15, R12, R3, R15 ;  /* 0x000000030c0f7224 */ /* 0x000fe200078e020f */
[----:B------:R-:W-:Y:S01]  /*1a860*/  IABS R3, R9 ;  /* 0x0000000900037213 */ /* 0x000fe20000000000 */
[--C-:B------:R-:W-:Y:S01]  /*1a870*/  @!P2 IMAD.IADD R16, R16, 0x1, -R12.reuse ;  /* 0x000000011010a824 */ /* 0x100fe200078e0a0c */
[----:B------:R-:W-:Y:S01]  /*1a880*/  ISETP.GT.U32.AND P2, PT, R12, R14, PT ;  /* 0x0000000e0c00720c */ /* 0x000fe20003f44070 */
[----:B0-----:R-:W-:Y:S01]  /*1a890*/  VIADD R10, R23, 0x6 ;  /* 0x00000006170a7836 */ /* 0x001fe20000000000 */
[----:B------:R-:W-:Y:S01]  /*1a8a0*/  IABS R18, R11 ;  /* 0x0000000b00127213 */ /* 0x000fe20000000000 */
[----:B------:R-:W-:-:S02]  /*1a8b0*/  @!P6 IMAD.IADD R2, R2, 0x1, -R12 ;  /* 0x000000010202e824 */ /* 0x000fc400078e0a0c */
[----:B------:R-:W-:Y:S01]  /*1a8c0*/  IMAD.HI.U32 R7, R0, R19, RZ ;  /* 0x0000001300077227 */ /* 0x000fe200078e00ff */
[----:B------:R-:W-:Y:S02]  /*1a8d0*/  IABS R20, R10 ;  /* 0x0000000a00147213 */ /* 0x000fe40000000000 */
[----:B------:R-:W-:Y:S01]  /*1a8e0*/  ISETP.GT.U32.AND P6, PT, R12, R2, PT ;  /* 0x000000020c00720c */ /* 0x000fe20003fc4070 */
[----:B------:R-:W-:-:S04]  /*1a8f0*/  IMAD.HI.U32 R6, R0, R3, RZ ;  /* 0x0000000300067227 */ /* 0x000fc800078e00ff */
[----:B------:R-:W-:Y:S02]  /*1a900*/  @!P2 IMAD.IADD R14, R14, 0x1, -R12 ;  /* 0x000000010e0ea824 */ /* 0x000fe400078e0a0c */
[----:B------:R-:W-:-:S03]  /*1a910*/  IMAD.HI.U32 R5, R0, R20, RZ ;  /* 0x0000001400057227 */ /* 0x000fc600078e00ff */
[----:B------:R-:W-:Y:S01]  /*1a920*/  ISETP.GT.U32.AND P2, PT, R12, R14, PT ;  /* 0x0000000e0c00720c */ /* 0x000fe20003f44070 */
[----:B------:R-:W-:-:S04]  /*1a930*/  IMAD.HI.U32 R4, R0, R18, RZ ;  /* 0x0000001200047227 */ /* 0x000fc800078e00ff */
[----:B------:R-:W-:Y:S02]  /*1a940*/  VIADD R13, R23, 0x9 ;  /* 0x00000009170d7836 */ /* 0x000fe40000000000 */
[----:B------:R-:W-:Y:S02]  /*1a950*/  IMAD.MOV R7, RZ, RZ, -R7 ;  /* 0x000000ffff077224 */ /* 0x000fe400078e0a07 */
[----:B------:R-:W-:Y:S01]  /*1a960*/  IMAD.MOV R6, RZ, RZ, -R6 ;  /* 0x000000ffff067224 */ /* 0x000fe200078e0a06 */
[----:B------:R-:W-:Y:S01]  /*1a970*/  IABS R17, R13 ;  /* 0x0000000d00117213 */ /* 0x000fe20000000000 */
[----:B------:R-:W-:Y:S02]  /*1a980*/  IMAD.MOV R5, RZ, RZ, -R5 ;  /* 0x000000ffff057224 */ /* 0x000fe400078e0a05 */
[----:B------:R-:W-:Y:S02]  /*1a990*/  IMAD.MOV R4, RZ, RZ, -R4 ;  /* 0x000000ffff047224 */ /* 0x000fe400078e0a04 */
[----:B------:R-:W-:-:S02]  /*1a9a0*/  IMAD R19, R12, R7, R19 ;  /* 0x000000070c137224 */ /* 0x000fc400078e0213 */
[C---:B------:R-:W-:Y:S02]  /*1a9b0*/  IMAD R3, R12.reuse, R6, R3 ;  /* 0x000000060c037224 */ /* 0x040fe400078e0203 */
[C---:B------:R-:W-:Y:S02]  /*1a9c0*/  IMAD R20, R12.reuse, R5, R20 ;  /* 0x000000050c147224 */ /* 0x040fe400078e0214 */
[----:B------:R-:W-:Y:S02]  /*1a9d0*/  IMAD R18, R12, R4, R18 ;  /* 0x000000040c127224 */ /* 0x000fe400078e0212 */
[C---:B------:R-:W-:Y:S02]  /*1a9e0*/  VIADD R7, R23.reuse, 0x4 ;  /* 0x0000000417077836 */ /* 0x040fe40000000000 */
[C---:B------:R-:W-:Y:S02]  /*1a9f0*/  VIADD R4, R23.reuse, 0x3 ;  /* 0x0000000317047836 */ /* 0x040fe40000000000 */
[C---:B------:R-:W-:Y:S01]  /*1aa00*/  VIADD R6, R23.reuse, 0x2 ;  /* 0x0000000217067836 */ /* 0x040fe20000000000 */
[----:B------:R-:W-:Y:S01]  /*1aa10*/  IABS R28, R7 ;  /* 0x00000007001c7213 */ /* 0x000fe20000000000 */
[----:B------:R-:W-:Y:S01]  /*1aa20*/  VIADD R5, R23, 0x1 ;  /* 0x0000000117057836 */ /* 0x000fe20000000000 */
[----:B------:R-:W-:Y:S01]  /*1aa30*/  IABS R24, R4 ;  /* 0x0000000400187213 */ /* 0x000fe20000000000 */
[----:B------:R-:W-:Y:S01]  /*1aa40*/  IMAD.MOV.U32 R23, RZ, RZ, R16 ;  /* 0x000000ffff177224 */ /* 0x000fe200078e0010 */
[----:B------:R-:W-:Y:S01]  /*1aa50*/  IABS R25, R6 ;  /* 0x0000000600197213 */ /* 0x000fe20000000000 */
[----:B------:R-:W-:Y:S01]  /*1aa60*/  IMAD.HI.U32 R21, R0, R17, RZ ;  /* 0x0000001100157227 */ /* 0x000fe200078e00ff */
[----:B------:R-:W-:-:S03]  /*1aa70*/  IABS R26, R5 ;  /* 0x00000005001a7213 */ /* 0x000fc60000000000 */
[----:B------:R-:W-:Y:S02]  /*1aa80*/  @!P3 IMAD.MOV R23, RZ, RZ, -R23 ;  /* 0x000000ffff17b224 */ /* 0x000fe400078e0a17 */
[--C-:B------:R-:W-:Y:S01]  /*1aa90*/  @!P6 IMAD.IADD R2, R2, 0x1, -R12.reuse ;  /* 0x000000010202e824 */ /* 0x100fe200078e0a0c */
[----:B------:R-:W-:Y:S01]  /*1aaa0*/  ISETP.GT.U32.AND P6, PT, R12, R15, PT ;  /* 0x0000000f0c00720c */ /* 0x000fe20003fc4070 */
[----:B------:R-:W-:Y:S01]  /*1aab0*/  @!P2 IMAD.IADD R14, R14, 0x1, -R12 ;  /* 0x000000010e0ea824 */ /* 0x000fe200078e0a0c */
[----:B------:R0:W-:Y:S01]  /*1aac0*/  STL [R1+0x37b0], R23 ;  /* 0x0037b01701007387 */ /* 0x0001e20000100800 */
[----:B------:R-:W-:Y:S01]  /*1aad0*/  IMAD.MOV R21, RZ, RZ, -R21 ;  /* 0x000000ffff157224 */ /* 0x000fe200078e0a15 */
[C---:B------:R-:W-:Y:S01]  /*1aae0*/  ISETP.GT.U32.AND P2, PT, R12.reuse, R3, PT ;  /* 0x000000030c00720c */ /* 0x040fe20003f44070 */
[----:B------:R-:W-:Y:S01]  /*1aaf0*/  @!P5 IMAD.MOV R2, RZ, RZ, -R2 ;  /* 0x000000ffff02d224 */ /* 0x000fe200078e0a02 */
[----:B------:R-:W-:Y:S01]  /*1ab00*/  ISETP.GT.U32.AND P5, PT, R12, R19, PT ;  /* 0x000000130c00720c */ /* 0x000fe20003fa4070 */
[----:B------:R-:W-:-:S02]  /*1ab10*/  @!P4 IMAD.MOV R14, RZ, RZ, -R14 ;  /* 0x000000ffff0ec224 */ /* 0x000fc400078e0a0e */
[----:B------:R-:W-:Y:S01]  /*1ab20*/  IMAD R17, R12, R21, R17 ;  /* 0x000000150c117224 */ /* 0x000fe200078e0211 */
[----:B------:R-:W-:Y:S01]  /*1ab30*/  STL [R1+0x37b4], R2 ;  /* 0x0037b40201007387 */ /* 0x000fe20000100800 */
[----:B-1----:R-:W-:Y:S01]  /*1ab40*/  IMAD.HI.U32 R22, R0, R28, RZ ;  /* 0x0000001c00167227 */ /* 0x002fe200078e00ff */
[----:B0-----:R-:W0:Y:S02]  /*1ab50*/  S2R R23, SR_TID.X ;  /* 0x0000000000177919 */ /* 0x001e240000002100 */
[C---:B------:R-:W-:Y:S01]  /*1ab60*/  ISETP.GT.U32.AND P3, PT, R12.reuse, R17, PT ;  /* 0x000000110c00720c */ /* 0x040fe20003f64070 */
[--C-:B------:R-:W-:Y:S01]  /*1ab70*/  @!P6 IMAD.IADD R15, R15, 0x1, -R12.reuse ;  /* 0x000000010f0fe824 */ /* 0x100fe200078e0a0c */
[----:B------:R-:W-:Y:S01]  /*1ab80*/  ISETP.GT.U32.AND P6, PT, R12, R20, PT ;  /* 0x000000140c00720c */ /* 0x000fe20003fc4070 */
[----:B------:R1:W-:Y:S02]  /*1ab90*/  STL [R1+0x37b8], R14 ;  /* 0x0037b80e01007387 */ /* 0x0003e40000100800 */
[----:B------:R-:W-:-:S02]  /*1aba0*/  @!P5 IMAD.IADD R19, R19, 0x1, -R12 ;  /* 0x000000011313d824 */ /* 0x000fc400078e0a0c */
[----:B------:R-:W-:Y:S02]  /*1abb0*/  @!P2 IMAD.IADD R3, R3, 0x1, -R12 ;  /* 0x000000010303a824 */ /* 0x000fe400078e0a0c */
[----:B------:R-:W-:Y:S01]  /*1abc0*/  IMAD.HI.U32 R21, R0, R24, RZ ;  /* 0x0000001800157227 */ /* 0x000fe200078e00ff */
[----:B------:R-:W-:-:S03]  /*1abd0*/  ISETP.GT.U32.AND P2, PT, R12, R19, PT ;  /* 0x000000130c00720c */ /* 0x000fc60003f44070 */
[----:B------:R-:W-:Y:S01]  /*1abe0*/  IMAD.HI.U32 R16, R0, R25, RZ ;  /* 0x0000001900107227 */ /* 0x000fe200078e00ff */
[----:B-1----:R-:W2:Y:S03]  /*1abf0*/  LDL R14, [R1+0x630] ;  /* 0x00063000010e7983 */ /* 0x002ea60000100800 */
[--C-:B------:R-:W-:Y:S01]  /*1ac00*/  @!P3 IMAD.IADD R17, R17, 0x1, -R12.reuse ;  /* 0x000000011111b824 */ /* 0x100fe200078e0a0c */
[----:B------:R-:W-:Y:S01]  /*1ac10*/  ISETP.GT.U32.AND P3, PT, R12, R15, PT ;  /* 0x0000000f0c00720c */ /* 0x000fe20003f64070 */
[----:B------:R-:W-:Y:S01]  /*1ac20*/  @!P6 IMAD.IADD R20, R20, 0x1, -R12 ;  /* 0x000000011414e824 */ /* 0x000fe200078e0a0c */
[C---:B------:R-:W-:Y:S01]  /*1ac30*/  ISETP.GT.U32.AND P6, PT, R12.reuse, R3, PT ;  /* 0x000000030c00720c */ /* 0x040fe20003fc4070 */
[----:B------:R-:W-:Y:S01]  /*1ac40*/  IMAD.MOV R22, RZ, RZ, -R22 ;  /* 0x000000ffff167224 */ /* 0x000fe200078e0a16 */
[----:B------:R-:W-:Y:S01]  /*1ac50*/  ISETP.GT.U32.AND P5, PT, R12, R17, PT ;  /* 0x000000110c00720c */ /* 0x000fe20003fa4070 */
[----:B------:R-:W-:-:S02]  /*1ac60*/  IMAD.MOV R21, RZ, RZ, -R21 ;  /* 0x000000ffff157224 */ /* 0x000fc400078e0a15 */
[----:B------:R-:W-:Y:S02]  /*1ac70*/  IMAD.MOV R16, RZ, RZ, -R16 ;  /* 0x000000ffff107224 */ /* 0x000fe400078e0a10 */
[C---:B------:R-:W-:Y:S02]  /*1ac80*/  IMAD R22, R12.reuse, R22, R28 ;  /* 0x000000160c167224 */ /* 0x040fe400078e021c */
[C---:B------:R-:W-:Y:S02]  /*1ac90*/  IMAD R24, R12.reuse, R21, R24 ;  /* 0x000000150c187224 */ /* 0x040fe400078e0218 */
[C---:B------:R-:W-:Y:S01]  /*1aca0*/  IMAD R25, R12.reuse, R16, R25 ;  /* 0x000000100c197224 */ /* 0x040fe200078e0219 */
[----:B0-----:R-:W-:Y:S01]  /*1acb0*/  SHF.R.U32.HI R23, RZ, 0x5, R23 ;  /* 0x00000005ff177819 */ /* 0x001fe20000011617 */
[--C-:B------:R-:W-:Y:S01]  /*1acc0*/  @!P2 IMAD.IADD R19, R19, 0x1, -R12.reuse ;  /* 0x000000011313a824 */ /* 0x100fe200078e0a0c */
[C---:B------:R-:W-:Y:S01]  /*1acd0*/  ISETP.GT.U32.AND P4, PT, R12.reuse, R20, PT ;  /* 0x000000140c00720c */ /* 0x040fe20003f84070 */
[--C-:B------:R-:W-:Y:S01]  /*1ace0*/  @!P5 IMAD.IADD R17, R17, 0x1, -R12.reuse ;  /* 0x000000011111d824 */ /* 0x100fe200078e0a0c */
[----:B------:R-:W-:Y:S01]  /*1acf0*/  SGXT.U32 R23, R23, 0x1 ;  /* 0x000000011717781a */ /* 0x000fe20000000000 */
[--C-:B------:R-:W-:Y:S01]  /*1ad00*/  @!P6 IMAD.IADD R3, R3, 0x1, -R12.reuse ;  /* 0x000000010303e824 */ /* 0x100fe200078e0a0c */
[C---:B------:R-:W-:Y:S01]  /*1ad10*/  ISETP.GT.U32.AND P5, PT, R12.reuse, R22, PT ;  /* 0x000000160c00720c */ /* 0x040fe20003fa4070 */
[----:B------:R-:W-:Y:S01]  /*1ad20*/  IMAD R2, RZ, RZ, -UR6 ;  /* 0x80000006ff027e24 */ /* 0x000fe2000f8e02ff */
[----:B------:R-:W-:Y:S01]  /*1ad30*/  LOP3.LUT R23, R23, 0x7e, RZ, 0xfc, !PT ;  /* 0x0000007e17177812 */ /* 0x000fe200078efcff */
[----:B------:R-:W-:Y:S01]  /*1ad40*/  @!P3 IMAD.IADD R15, R15, 0x1, -R12 ;  /* 0x000000010f0fb824 */ /* 0x000fe200078e0a0c */
[----:B------:R-:W-:Y:S01]  /*1ad50*/  ISETP.GT.U32.AND P2, PT, R12, R24, PT ;  /* 0x000000180c00720c */ /* 0x000fe20003f44070 */
[----:B------:R-:W-:Y:S01]  /*1ad60*/  IMAD.HI.U32 R29, R0, R26, RZ ;  /* 0x0000001a001d7227 */ /* 0x000fe200078e00ff */
[----:B------:R-:W-:Y:S01]  /*1ad70*/  ISETP.GT.U32.AND P6, PT, R12, R25, PT ;  /* 0x000000190c00720c */ /* 0x000fe20003fc4070 */
[----:B------:R-:W0:Y:S02]  /*1ad80*/  LDC R21, c[0x0][0x230] ;  /* 0x00008c00ff157b82 */ /* 0x000e240000000800 */
[----:B------:R-:W-:-:S02]  /*1ad90*/  IMAD R23, R23, UR6, RZ ;  /* 0x0000000617177c24 */ /* 0x000fc4000f8e02ff */
[--C-:B------:R-:W-:Y:S02]  /*1ada0*/  @!P4 IMAD.IADD R20, R20, 0x1, -R12.reuse ;  /* 0x000000011414c824 */ /* 0x100fe400078e0a0c */
[----:B------:R-:W-:Y:S01]  /*1adb0*/  IMAD R16, R2, 0x2, R23 ;  /* 0x0000000202107824 */ /* 0x000fe200078e0217 */
[----:B------:R-:W-:Y:S01]  /*1adc0*/  ISETP.GE.AND P4, PT, R13, RZ, PT ;  /* 0x000000ff0d00720c */ /* 0x000fe20003f86270 */
[----:B------:R-:W-:Y:S01]  /*1add0*/  @!P5 IMAD.IADD R22, R22, 0x1, -R12 ;  /* 0x000000011616d824 */ /* 0x000fe200078e0a0c */
[----:B------:R-:W-:Y:S01]  /*1ade0*/  ISETP.GE.AND P5, PT, R8, RZ, PT ;  /* 0x000000ff0800720c */ /* 0x000fe20003fa6270 */
[----:B------:R-:W-:Y:S02]  /*1adf0*/  IMAD R13, R2, 0x2, R16 ;  /* 0x00000002020d7824 */ /* 0x000fe400078e0210 */
[--C-:B------:R-:W-:Y:S01]  /*1ae00*/  @!P2 IMAD.IADD R24, R24, 0x1, -R12.reuse ;  /* 0x000000011818a824 */ /* 0x100fe200078e0a0c */
[----:B------:R-:W-:Y:S01]  /*1ae10*/  ISETP.GE.AND P2, PT, R9, RZ, PT ;  /* 0x000000ff0900720c */ /* 0x000fe20003f46270 */
[----:B------:R-:W-:Y:S01]  /*1ae20*/  @!P6 IMAD.IADD R25, R25, 0x1, -R12 ;  /* 0x000000011919e824 */ /* 0x000fe200078e0a0c */
[----:B------:R-:W-:Y:S01]  /*1ae30*/  ISETP.GE.AND P6, PT, R10, RZ, PT ;  /* 0x000000ff0a00720c */ /* 0x000fe20003fc6270 */
[----:B------:R-:W-:Y:S01]  /*1ae40*/  STL [R1+0x5c], R16 ;  /* 0x00005c1001007387 */ /* 0x000fe20000100800 */
[----:B------:R-:W-:Y:S01]  /*1ae50*/  @!P0 IMAD.MOV R15, RZ, RZ, -R15 ;  /* 0x000000ffff0f8224 */ /* 0x000fe200078e0a0f */
[----:B------:R-:W-:Y:S01]  /*1ae60*/  ISETP.GT.U32.AND P3, PT, R12, R18, PT ;  /* 0x000000120c00720c */ /* 0x000fe20003f64070 */
[----:B------:R-:W-:Y:S01]  /*1ae70*/  IMAD.MOV R29, RZ, RZ, -R29 ;  /* 0x000000ffff1d7224 */ /* 0x000fe200078e0a1d */
[----:B------:R1:W-:Y:S01]  /*1ae80*/  STL [R1+0xc0], R13 ;  /* 0x0000c00d01007387 */ /* 0x0003e20000100800 */
[----:B------:R-:W-:-:S02]  /*1ae90*/  @!P4 IMAD.MOV R17, RZ, RZ, -R17 ;  /* 0x000000ffff11c224 */ /* 0x000fc400078e0a11 */
[----:B------:R-:W-:Y:S02]  /*1aea0*/  @!P5 IMAD.MOV R19, RZ, RZ, -R19 ;  /* 0x000000ffff13d224 */ /* 0x000fe400078e0a13 */
[----:B-1----:R-:W-:-:S04]  /*1aeb0*/  IMAD R13, R2, 0x2, R13 ;  /* 0x00000002020d7824 */ /* 0x002fc800078e020d */
[----:B------:R-:W-:Y:S01]  /*1aec0*/  IMAD R9, R2, 0x2, R13 ;  /* 0x0000000202097824 */ /* 0x000fe200078e020d */
[----:B------:R-:W-:Y:S01]  /*1aed0*/  STL [R1+0x8], R13 ;  /* 0x0000080d01007387 */ /* 0x000fe20000100800 */
[----:B------:R-:W-:Y:S02]  /*1aee0*/  @!P2 IMAD.MOV R3, RZ, RZ, -R3 ;  /* 0x000000ffff03a224 */ /* 0x000fe400078e0a03 */
[----:B------:R-:W-:Y:S01]  /*1aef0*/  @!P6 IMAD.MOV R20, RZ, RZ, -R20 ;  /* 0x000000ffff14e224 */ /* 0x000fe200078e0a14 */
[----:B------:R-:W-:Y:S04]  /*1af00*/  STL [R1+0x4], R9 ;  /* 0x0000040901007387 */ /* 0x000fe80000100800 */
[----:B------:R-:W-:Y:S01]  /*1af10*/  STL [R1+0x37bc], R15 ;  /* 0x0037bc0f01007387 */ /* 0x000fe20000100800 */
[----:B------:R-:W-:-:S03]  /*1af20*/  ISETP.GE.AND P6, PT, R11, RZ, PT ;  /* 0x000000ff0b00720c */ /* 0x000fc60003fc6270 */
[----:B------:R-:W-:Y:S04]  /*1af30*/  STL [R1+0x37c0], R17 ;  /* 0x0037c01101007387 */ /* 0x000fe80000100800 */
[----:B------:R-:W-:Y:S04]  /*1af40*/  STL [R1+0x37c4], R19 ;  /* 0x0037c41301007387 */ /* 0x000fe80000100800 */
[----:B------:R1:W-:Y:S04]  /*1af50*/  STL [R1+0x37c8], R3 ;  /* 0x0037c80301007387 */ /* 0x0003e80000100800 */
[----:B------:R-:W-:Y:S04]  /*1af60*/  STL [R1+0x37cc], R20 ;  /* 0x0037cc1401007387 */ /* 0x000fe80000100800 */
[----:B------:R-:W3:Y:S01]  /*1af70*/  LDL.LU R11, [R1+0x38b4] ;  /* 0x0038b400010b7983 */ /* 0x000ee20000300800 */
[----:B------:R-:W-:-:S02]  /*1af80*/  IMAD R26, R12, R29, R26 ;  /* 0x0000001d0c1a7224 */ /* 0x000fc400078e021a */
[----:B------:R-:W-:-:S03]  /*1af90*/  @!P3 IMAD.IADD R18, R18, 0x1, -R12 ;  /* 0x000000011212b824 */ /* 0x000fc600078e0a0c */
[C---:B------:R-:W-:Y:S02]  /*1afa0*/  ISETP.GT.U32.AND P3, PT, R12.reuse, R26, PT ;  /* 0x0000001a0c00720c */ /* 0x040fe40003f64070 */
[C---:B------:R-:W-:Y:S02]  /*1afb0*/  ISETP.GT.U32.AND P0, PT, R12.reuse, R18, PT ;  /* 0x000000120c00720c */ /* 0x040fe40003f04070 */
[----:B------:R-:W-:-:S09]  /*1afc0*/  ISETP.GT.U32.AND P5, PT, R12, R25, PT ;  /* 0x000000190c00720c */ /* 0x000fd20003fa4070 */
[--C-:B------:R-:W-:Y:S02]  /*1afd0*/  @!P3 IMAD.IADD R26, R26, 0x1, -R12.reuse ;  /* 0x000000011a1ab824 */ /* 0x100fe400078e0a0c */
[----:B------:R-:W-:-:S03]  /*1afe0*/  @!P0 IMAD.IADD R18, R18, 0x1, -R12 ;  /* 0x0000000112128824 */ /* 0x000fc600078e0a0c */
[C---:B------:R-:W-:Y:S02]  /*1aff0*/  ISETP.GT.U32.AND P2, PT, R12.reuse, R26, PT ;  /* 0x0000001a0c00720c */ /* 0x040fe40003f44070 */
[----:B------:R-:W-:Y:S01]  /*1b000*/  ISETP.GT.U32.AND P0, PT, R12, R27, PT ;  /* 0x0000001b0c00720c */ /* 0x000fe20003f04070 */
[----:B------:R-:W1:Y:S01]  /*1b010*/  S2R R23, SR_TID.X ;  /* 0x0000000000177919 */ /* 0x000e620000002100 */
[----:B0-----:R-:W-:Y:S02]  /*1b020*/  VIADD R21, R21, 0x7f ;  /* 0x0000007f15157836 */ /* 0x001fe40000000000 */
[----:B------:R-:W-:Y:S01]  /*1b030*/  @!P5 IMAD.IADD R25, R25, 0x1, -R12 ;  /* 0x000000011919d824 */ /* 0x000fe200078e0a0c */
[----:B------:R-:W-:-:S06]  /*1b040*/  ISETP.GE.AND P5, PT, R4, RZ, PT ;  /* 0x000000ff0400720c */ /* 0x000fcc0003fa6270 */
[--C-:B------:R-:W-:Y:S01]  /*1b050*/  @!P2 IMAD.IADD R26, R26, 0x1, -R12.reuse ;  /* 0x000000011a1aa824 */ /* 0x100fe200078e0a0c */
[----:B------:R-:W-:Y:S01]  /*1b060*/  ISETP.GE.AND P2, PT, R6, RZ, PT ;  /* 0x000000ff0600720c */ /* 0x000fe20003f46270 */
[----:B------:R-:W-:Y:S01]  /*1b070*/  @!P0 IMAD.IADD R27, R27, 0x1, -R12 ;  /* 0x000000011b1b8824 */ /* 0x000fe200078e0a0c */
[----:B------:R-:W-:Y:S02]  /*1b080*/  SHF.R.S32.HI R6, RZ, 0x1f, R21 ;  /* 0x0000001fff067819 */ /* 0x000fe40000011415 */
[----:B------:R-:W-:Y:S02]  /*1b090*/  ISETP.GE.AND P0, PT, R5, RZ, PT ;  /* 0x000000ff0500720c */ /* 0x000fe40003f06270 */
[C---:B------:R-:W-:Y:S02]  /*1b0a0*/  ISETP.GT.U32.AND P4, PT, R12.reuse, R24, PT ;  /* 0x000000180c00720c */ /* 0x040fe40003f84070 */
[----:B------:R-:W-:-:S11]  /*1b0b0*/  ISETP.GT.U32.AND P3, PT, R12, R22, PT ;  /* 0x000000160c00720c */ /* 0x000fd60003f64070 */
[--C-:B------:R-:W-:Y:S02]  /*1b0c0*/  @!P4 IMAD.IADD R24, R24, 0x1, -R12.reuse ;  /* 0x000000011818c824 */ /* 0x100fe400078e0a0c */
[----:B-1----:R-:W-:Y:S02]  /*1b0d0*/  IMAD.SHL.U32 R3, R23, 0x8, RZ ;  /* 0x0000000817037824 */ /* 0x002fe400078e00ff */
[----:B------:R-:W-:Y:S01]  /*1b0e0*/  @!P3 IMAD.IADD R22, R22, 0x1, -R12 ;  /* 0x000000011616b824 */ /* 0x000fe200078e0a0c */
[----:B------:R-:W-:Y:S02]  /*1b0f0*/  ISETP.GE.AND P3, PT, R7, RZ, PT ;  /* 0x000000ff0700720c */ /* 0x000fe40003f66270 */
[C---:B------:R-:W-:Y:S01]  /*1b100*/  LOP3.LUT R7, R23.reuse, 0x7, RZ, 0xc0, !PT ;  /* 0x0000000717077812 */ /* 0x040fe200078ec0ff */
[----:B------:R-:W-:-:S04]  /*1b110*/  IMAD.SHL.U32 R13, R23, 0x20, RZ ;  /* 0x00000020170d7824 */ /* 0x000fc800078e00ff */
[----:B------:R-:W-:Y:S02]  /*1b120*/  IMAD R16, R7, 0x110, RZ ;  /* 0x0000011007107824 */ /* 0x000fe400078e02ff */
[----:B------:R-:W-:Y:S02]  /*1b130*/  @!P6 IMAD.MOV R18, RZ, RZ, -R18 ;  /* 0x000000ffff12e224 */ /* 0x000fe400078e0a12 */
[----:B------:R-:W-:Y:S02]  /*1b140*/  @!P5 IMAD.MOV R24, RZ, RZ, -R24 ;  /* 0x000000ffff18d224 */ /* 0x000fe400078e0a18 */
[----:B------:R-:W-:Y:S02]  /*1b150*/  @!P3 IMAD.MOV R22, RZ, RZ, -R22 ;  /* 0x000000ffff16b224 */ /* 0x000fe400078e0a16 */
[----:B------:R-:W-:Y:S02]  /*1b160*/  @!P2 IMAD.MOV R25, RZ, RZ, -R25 ;  /* 0x000000ffff19a224 */ /* 0x000fe400078e0a19 */
[----:B------:R-:W-:-:S02]  /*1b170*/  @!P0 IMAD.MOV R26, RZ, RZ, -R26 ;  /* 0x000000ffff1a8224 */ /* 0x000fc400078e0a1a */
[----:B------:R-:W-:Y:S01]  /*1b180*/  @!P1 IMAD.MOV R27, RZ, RZ, -R27 ;  /* 0x000000ffff1b9224 */ /* 0x000fe200078e0a1b */
[----:B--2---:R-:W-:-:S05]  /*1b190*/  IABS R28, R14 ;  /* 0x0000000e001c7213 */ /* 0x004fca0000000000 */
[----:B------:R-:W-:-:S04]  /*1b1a0*/  IMAD.HI.U32 R8, R0, R28, RZ ;  /* 0x0000001c00087227 */ /* 0x000fc800078e00ff */
[----:B------:R-:W-:-:S04]  /*1b1b0*/  IMAD R0, R2, 0x2, R9 ;  /* 0x0000000202007824 */ /* 0x000fc800078e0209 */
[C---:B------:R-:W-:Y:S01]  /*1b1c0*/  IMAD R29, R2.reuse, 0x2, R0 ;  /* 0x00000002021d7824 */ /* 0x040fe200078e0200 */
[----:B------:R-:W-:Y:S03]  /*1b1d0*/  STL [R1+0x37d0], R0 ;  /* 0x0037d00001007387 */ /* 0x000fe60000100800 */
[C---:B------:R-:W-:Y:S01]  /*1b1e0*/  IMAD R4, R2.reuse, 0x2, R29 ;  /* 0x0000000202047824 */ /* 0x040fe200078e021d */
[----:B------:R-:W-:Y:S03]  /*1b1f0*/  STL [R1+0x37d4], R29 ;  /* 0x0037d41d01007387 */ /* 0x000fe60000100800 */
[----:B------:R-:W-:Y:S01]  /*1b200*/  IMAD R5, R2, 0x2, R4 ;  /* 0x0000000202057824 */ /* 0x000fe200078e0204 */
[----:B------:R0:W-:Y:S01]  /*1b210*/  STL [R1+0x37d8], R4 ;  /* 0x0037d80401007387 */ /* 0x0001e20000100800 */
[----:B------:R-:W-:Y:S01]  /*1b220*/  IMAD.MOV R8, RZ, RZ, -R8 ;  /* 0x000000ffff087224 */ /* 0x000fe200078e0a08 */
[----:B0-----:R-:W-:-:S02]  /*1b230*/  LEA.HI R4, R6, R21, RZ, 0x7 ;  /* 0x0000001506047211 */ /* 0x001fc400078f38ff */
[----:B------:R-:W0:Y:S01]  /*1b240*/  S2R R21, SR_TID.X ;  /* 0x0000000000157919 */ /* 0x000e220000002100 */
[----:B------:R-:W-:-:S05]  /*1b250*/  IMAD R28, R12, R8, R28 ;  /* 0x000000080c1c7224 */ /* 0x000fca00078e021c */
[----:B------:R-:W-:Y:S01]  /*1b260*/  ISETP.GT.U32.AND P4, PT, R12, R28, PT ;  /* 0x0000001c0c00720c */ /* 0x000fe20003f84070 */
[C---:B------:R-:W-:Y:S01]  /*1b270*/  IMAD R0, R2.reuse, 0x2, R5 ;  /* 0x0000000202007824 */ /* 0x040fe200078e0205 */
[----:B------:R-:W-:Y:S01]  /*1b280*/  LOP3.LUT R9, R3, 0x30, RZ, 0xc0, !PT ;  /* 0x0000003003097812 */ /* 0x000fe200078ec0ff */
[----:B------:R-:W-:Y:S02]  /*1b290*/  IMAD.SHL.U32 R8, R23, 0x2, RZ ;  /* 0x0000000217087824 */ /* 0x000fe400078e00ff */
[C---:B------:R-:W-:Y:S02]  /*1b2a0*/  IMAD R6, R2.reuse, 0x2, R0 ;  /* 0x0000000202067824 */ /* 0x040fe400078e0200 */
[----:B------:R-:W-:Y:S02]  /*1b2b0*/  IMAD R9, R7, 0x40, R9 ;  /* 0x0000004007097824 */ /* 0x000fe400078e0209 */
[----:B------:R-:W-:-:S04]  /*1b2c0*/  IMAD R7, R2, 0x2, R6 ;  /* 0x0000000202077824 */ /* 0x000fc800078e0206 */
[----:B------:R-:W-:Y:S01]  /*1b2d0*/  @!P4 IMAD.IADD R28, R28, 0x1, -R12 ;  /* 0x000000011c1cc824 */ /* 0x000fe200078e0a0c */
[--C-:B------:R-:W-:Y:S02]  /*1b2e0*/  LOP3.LUT R16, R16, 0x30, R8.reuse, 0x78, !PT ;  /* 0x0000003010107812 */ /* 0x100fe400078e7808 */
[----:B------:R-:W-:Y:S02]  /*1b2f0*/  LOP3.LUT R9, R9, 0x10, R8, 0x78, !PT ;  /* 0x0000001009097812 */ /* 0x000fe400078e7808 */
[----:B------:R-:W-:Y:S01]  /*1b300*/  ISETP.GT.U32.AND P4, PT, R12, R28, PT ;  /* 0x0000001c0c00720c */ /* 0x000fe20003f84070 */
[----:B------:R-:W-:Y:S01]  /*1b310*/  IMAD R8, R2, 0x2, R7 ;  /* 0x0000000202087824 */ /* 0x000fe200078e0207 */
[----:B0-----:R-:W-:Y:S02]  /*1b320*/  LOP3.LUT R21, R21, 0x20, RZ, 0xc0, !PT ;  /* 0x0000002015157812 */ /* 0x001fe400078ec0ff */
[----:B------:R-:W-:-:S03]  /*1b330*/  LOP3.LUT R0, R9, 0x200, R13, 0xf8, !PT ;  /* 0x0000020009007812 */ /* 0x000fc600078ef80d */
[----:B------:R-:W-:Y:S02]  /*1b340*/  IMAD.SHL.U32 R10, R21, 0x40, RZ ;  /* 0x00000040150a7824 */ /* 0x000fe400078e00ff */
[----:B------:R-:W-:Y:S01]  /*1b350*/  IMAD R9, R2, 0x2, R8 ;  /* 0x0000000202097824 */ /* 0x000fe200078e0208 */
[----:B------:R-:W-:Y:S01]  /*1b360*/  ISETP.GE.AND P6, PT, R14, RZ, PT ;  /* 0x000000ff0e00720c */ /* 0x000fe20003fc6270 */
[----:B------:R-:W-:Y:S01]  /*1b370*/  STL [R1+0x37dc], R5 ;  /* 0x0037dc0501007387 */ /* 0x000fe20000100800 */
[----:B------:R-:W-:Y:S01]  /*1b380*/  LOP3.LUT R16, R16, R10, RZ, 0xfc, !PT ;  /* 0x0000000a10107212 */ /* 0x000fe200078efcff */
[----:B------:R-:W-:Y:S02]  /*1b390*/  IMAD R10, R2, 0x2, R9 ;  /* 0x00000002020a7824 */ /* 0x000fe400078e0209 */
[----:B------:R-:W-:Y:S01]  /*1b3a0*/  STL [R1+0x34b8], R3 ;  /* 0x0034b80301007387 */ /* 0x000fe20000100800 */
[----:B------:R-:W-:-:S03]  /*1b3b0*/  @!P4 IMAD.IADD R28, R28, 0x1, -R12 ;  /* 0x000000011c1cc824 */ /* 0x000fc600078e0a0c */
[----:B------:R-:W-:Y:S04]  /*1b3c0*/  STL [R1+0x37e0], R6 ;  /* 0x0037e00601007387 */ /* 0x000fe80000100800 */
[----:B------:R-:W-:Y:S04]  /*1b3d0*/  STL [R1+0x37e4], R7 ;  /* 0x0037e40701007387 */ /* 0x000fe80000100800 */
[----:B------:R-:W-:Y:S01]  /*1b3e0*/  STL [R1+0x3538], R16 ;  /* 0x0035381001007387 */ /* 0x000fe20000100800 */
[----:B---3--:R-:W-:-:S03]  /*1b3f0*/  ISETP.NE.AND P4, PT, R11, RZ, PT ;  /* 0x000000ff0b00720c */ /* 0x008fc60003f85270 */
[----:B------:R-:W2:Y:S01]  /*1b400*/  LDL.LU R23, [R1+0x7d8] ;  /* 0x0007d80001177983 */ /* 0x000ea20000300800 */
[----:B------:R-:W-:Y:S01]  /*1b410*/  LOP3.LUT R21, RZ, R11, RZ, 0x33, !PT ;  /* 0x0000000bff157212 */ /* 0x000fe200078e33ff */
[C---:B------:R-:W-:Y:S02]  /*1b420*/  IMAD R11, R2.reuse, 0x2, R10 ;  /* 0x00000002020b7824 */ /* 0x040fe400078e020a */
[----:B------:R-:W-:Y:S02]  /*1b430*/  STL [R1+0xda4], R0 ;  /* 0x000da40001007387 */ /* 0x000fe40000100800 */
[----:B------:R-:W-:Y:S02]  /*1b440*/  IMAD R12, R2, 0x2, R11 ;  /* 0x00000002020c7824 */ /* 0x000fe400078e020b */
[----:B------:R-:W-:Y:S04]  /*1b450*/  STL [R1+0x37e8], R8 ;  /* 0x0037e80801007387 */ /* 0x000fe80000100800 */
[----:B------:R-:W-:Y:S01]  /*1b460*/  STL [R1+0x37ec], R18 ;  /* 0x0037ec1201007387 */ /* 0x000fe20000100800 */
[----:B------:R-:W-:-:S03]  /*1b470*/  @!P6 IMAD.MOV R28, RZ, RZ, -R28 ;  /* 0x000000ffff1ce224 */ /* 0x000fc600078e0a1c */
[----:B------:R-:W-:Y:S01]  /*1b480*/  STL [R1+0x37f0], R9 ;  /* 0x0037f00901007387 */ /* 0x000fe20000100800 */
[----:B------:R-:W-:-:S03]  /*1b490*/  IMAD R13, R2, 0x2, R12 ;  /* 0x00000002020d7824 */ /* 0x000fc600078e020c */
[----:B------:R-:W-:Y:S04]  /*1b4a0*/  STL [R1+0x37f4], R10 ;  /* 0x0037f40a01007387 */ /* 0x000fe80000100800 */
        /* <DEDUP_REMOVED lines=8> */
[----:B------:R0:W-:Y:S04]  /*1b530*/  STL [R1+0x3814], R12 ;  /* 0x0038140c01007387 */ /* 0x0001e80000100800 */
[----:B0-----:R-:W3:Y:S01]  /*1b540*/  LDL.LU R12, [R1+0x7c8] ;  /* 0x0007c800010c7983 */ /* 0x001ee20000300800 */
[----:B--2---:R-:W-:-:S03]  /*1b550*/  SEL R0, R21, R23, !P4 ;  /* 0x0000001715007207 */ /* 0x004fc60006000000 */
[----:B---3--:R0:W-:Y:S04]  /*1b560*/  STL [R1+0x38a8], R12 ;  /* 0x0038a80c01007387 */ /* 0x0081e80000100800 */
[----:B------:R-:W-:Y:S04]  /*1b570*/  STL [R1+0x818], R0 ;  /* 0x0008180001007387 */ /* 0x000fe80000100800 */
[----:B0-----:R-:W2:Y:S04]  /*1b580*/  LDL.LU R12, [R1+0x7cc] ;  /* 0x0007cc00010c7983 */ /* 0x001ea80000300800 */
[----:B--2---:R0:W-:Y:S04]  /*1b590*/  STL [R1+0x38ac], R12 ;  /* 0x0038ac0c01007387 */ /* 0x0041e80000100800 */
[----:B0-----:R-:W2:Y:S04]  /*1b5a0*/  LDL.LU R12, [R1+0x7d0] ;  /* 0x0007d000010c7983 */ /* 0x001ea80000300800 */
[----:B--2---:R0:W-:Y:S04]  /*1b5b0*/  STL [R1+0x38b0], R12 ;  /* 0x0038b00c01007387 */ /* 0x0041e80000100800 */
[----:B0-----:R-:W2:Y:S04]  /*1b5c0*/  LDL.LU R12, [R1+0x7d4] ;  /* 0x0007d400010c7983 */ /* 0x001ea80000300800 */
[----:B------:R-:W3:Y:S04]  /*1b5d0*/  LDL.LU R13, [R1+0x7c4] ;  /* 0x0007c400010d7983 */ /* 0x000ee80000300800 */
[----:B------:R-:W4:Y:S04]  /*1b5e0*/  LDL.LU R28, [R1+0x7c0] ;  /* 0x0007c000011c7983 */ /* 0x000f280000300800 */
[----:B------:R-:W5:Y:S04]  /*1b5f0*/  LDL.LU R27, [R1+0x7bc] ;  /* 0x0007bc00011b7983 */ /* 0x000f680000300800 */
[----:B------:R-:W3:Y:S04]  /*1b600*/  LDL.LU R26, [R1+0x7b8] ;  /* 0x0007b800011a7983 */ /* 0x000ee80000300800 */
[----:B------:R-:W5:Y:S04]  /*1b610*/  LDL.LU R25, [R1+0x7b4] ;  /* 0x0007b40001197983 */ /* 0x000f680000300800 */
[----:B------:R-:W5:Y:S04]  /*1b620*/  LDL.LU R24, [R1+0x7b0] ;  /* 0x0007b00001187983 */ /* 0x000f680000300800 */
[----:B------:R-:W4:Y:S04]  /*1b630*/  LDL.LU R22, [R1+0x7ac] ;  /* 0x0007ac0001167983 */ /* 0x000f280000300800 */
[----:B------:R-:W5:Y:S04]  /*1b640*/  LDL.LU R11, [R1+0x7a8] ;  /* 0x0007a800010b7983 */ /* 0x000f680000300800 */
        /* <DEDUP_REMOVED lines=18> */
[----:B------:R-:W5:Y:S01]  /*1b770*/  LDL.LU R23, [R1+0x75c] ;  /* 0x00075c0001177983 */ /* 0x000f620000300800 */
[----:B--2---:R-:W-:-:S05]  /*1b780*/  SEL R12, R21, R12, !P4 ;  /* 0x0000000c150c7207 */ /* 0x004fca0006000000 */
[----:B------:R0:W-:Y:S04]  /*1b790*/  STL [R1+0x814], R12 ;  /* 0x0008140c01007387 */ /* 0x0001e80000100800 */
[----:B0-----:R-:W2:Y:S02]  /*1b7a0*/  LDL.LU R12, [R1+0x38b0] ;  /* 0x0038b000010c7983 */ /* 0x001ea40000300800 */
[----:B--2---:R-:W-:-:S05]  /*1b7b0*/  SEL R12, R21, R12, !P4 ;  /* 0x0000000c150c7207 */ /* 0x004fca0006000000 */
[----:B------:R0:W-:Y:S04]  /*1b7c0*/  STL [R1+0x810], R12 ;  /* 0x0008100c01007387 */ /* 0x0001e80000100800 */
[----:B0-----:R-:W2:Y:S02]  /*1b7d0*/  LDL.LU R12, [R1+0x38ac] ;  /* 0x0038ac00010c7983 */ /* 0x001ea40000300800 */
[----:B--2---:R-:W-:-:S05]  /*1b7e0*/  SEL R12, R21, R12, !P4 ;  /* 0x0000000c150c7207 */ /* 0x004fca0006000000 */
[----:B------:R0:W-:Y:S04]  /*1b7f0*/  STL [R1+0x80c], R12 ;  /* 0x00080c0c01007387 */ /* 0x0001e80000100800 */
[----:B0-----:R-:W2:Y:S01]  /*1b800*/  LDL.LU R12, [R1+0x38a8] ;  /* 0x0038a800010c7983 */ /* 0x001ea20000300800 */
[C---:B---3--:R-:W-:Y:S02]  /*1b810*/  SEL R26, R21.reuse, R26, !P4 ;  /* 0x0000001a151a7207 */ /* 0x048fe40006000000 */
[C---:B----4-:R-:W-:Y:S02]  /*1b820*/  SEL R22, R21.reuse, R22, !P4 ;  /* 0x0000001615167207 */ /* 0x050fe40006000000 */
[C---:B-----5:R-:W-:Y:S02]  /*1b830*/  SEL R7, R21.reuse, R7, !P4 ;  /* 0x0000000715077207 */ /* 0x060fe40006000000 */
[----:B------:R-:W-:-:S02]  /*1b840*/  SEL R6, R21, R6, !P4 ;  /* 0x0000000615067207 */ /* 0x000fc40006000000 */
[C---:B------:R-:W-:Y:S02]  /*1b850*/  SEL R5, R21.reuse, R5, !P4 ;  /* 0x0000000515057207 */ /* 0x040fe40006000000 */
[C---:B------:R-:W-:Y:S02]  /*1b860*/  SEL R4, R21.reuse, R4, !P4 ;  /* 0x0000000415047207 */ /* 0x040fe40006000000 */
[----:B--2---:R-:W-:-:S05]  /*1b870*/  SEL R12, R21, R12, !P4 ;  /* 0x0000000c150c7207 */ /* 0x004fca0006000000 */
[----:B------:R0:W-:Y:S02]  /*1b880*/  STL [R1+0x808], R12 ;  /* 0x0008080c01007387 */ /* 0x0001e40000100800 */
[C---:B0-----:R-:W-:Y:S02]  /*1b890*/  SEL R12, R21.reuse, R13, !P4 ;  /* 0x0000000d150c7207 */ /* 0x041fe40006000000 */
[----:B------:R-:W-:-:S03]  /*1b8a0*/  SEL R13, R21, R28, !P4 ;  /* 0x0000001c150d7207 */ /* 0x000fc60006000000 */
[----:B------:R0:W-:Y:S04]  /*1b8b0*/  STL [R1+0x804], R12 ;  /* 0x0008040c01007387 */ /* 0x0001e80000100800 */
[----:B------:R1:W-:Y:S01]  /*1b8c0*/  STL [R1+0x800], R13 ;  /* 0x0008000d01007387 */ /* 0x0003e20000100800 */
[C---:B0-----:R-:W-:Y:S02]  /*1b8d0*/  SEL R12, R21.reuse, R27, !P4 ;  /* 0x0000001b150c7207 */ /* 0x041fe40006000000 */
[----:B-1----:R-:W-:-:S03]  /*1b8e0*/  SEL R13, R21, R25, !P4 ;  /* 0x00000019150d7207 */ /* 0x002fc60006000000 */
[----:B------:R0:W-:Y:S04]  /*1b8f0*/  STL [R1+0x7fc], R12 ;  /* 0x0007fc0c01007387 */ /* 0x0001e80000100800 */
[----:B------:R-:W-:Y:S01]  /*1b900*/  STL [R1+0x7f8], R26 ;  /* 0x0007f81a01007387 */ /* 0x000fe20000100800 */
[----:B0-----:R-:W-:-:S03]  /*1b910*/  SEL R12, R21, R24, !P4 ;  /* 0x00000018150c7207 */ /* 0x001fc60006000000 */
[----:B------:R0:W-:Y:S04]  /*1b920*/  STL [R1+0x7f4], R13 ;  /* 0x0007f40d01007387 */ /* 0x0001e80000100800 */
[----:B------:R1:W-:Y:S01]  /*1b930*/  STL [R1+0x7f0], R12 ;  /* 0x0007f00c01007387 */ /* 0x0003e20000100800 */
[C---:B0-----:R-:W-:Y:S02]  /*1b940*/  SEL R13, R21.reuse, R11, !P4 ;  /* 0x0000000b150d7207 */ /* 0x041fe40006000000 */
[C---:B------:R-:W-:Y:S02]  /*1b950*/  SEL R11, R21.reuse, R9, !P4 ;  /* 0x00000009150b7207 */ /* 0x040fe40006000000 */
[C---:B-1----:R-:W-:Y:S01]  /*1b960*/  SEL R12, R21.reuse, R10, !P4 ;  /* 0x0000000a150c7207 */ /* 0x042fe20006000000 */
[----:B------:R-:W-:Y:S01]  /*1b970*/  STL [R1+0x7ec], R22 ;  /* 0x0007ec1601007387 */ /* 0x000fe20000100800 */
[----:B------:R-:W-:-:S02]  /*1b980*/  SEL R10, R21, R18, !P4 ;  /* 0x00000012150a7207 */ /* 0x000fc40006000000 */
[C---:B------:R-:W-:Y:S01]  /*1b990*/  SEL R9, R21.reuse, R8, !P4 ;  /* 0x0000000815097207 */ /* 0x040fe20006000000 */
[----:B------:R-:W-:Y:S01]  /*1b9a0*/  STL [R1+0x7e8], R13 ;  /* 0x0007e80d01007387 */ /* 0x000fe20000100800 */
[----:B------:R-:W-:-:S03]  /*1b9b0*/  SEL R8, R21, R16, !P4 ;  /* 0x0000001015087207 */ /* 0x000fc60006000000 */
[----:B------:R-:W-:Y:S04]  /*1b9c0*/  STL [R1+0x7e4], R12 ;  /* 0x0007e40c01007387 */ /* 0x000fe80000100800 */
[----:B------:R-:W-:Y:S04]  /*1b9d0*/  STL [R1+0x7e0], R11 ;  /* 0x0007e00b01007387 */ /* 0x000fe80000100800 */
[----:B------:R-:W-:Y:S04]  /*1b9e0*/  STL [R1+0x7dc], R10 ;  /* 0x0007dc0a01007387 */ /* 0x000fe80000100800 */
[----:B------:R-:W-:Y:S04]  /*1b9f0*/  STL [R1+0x7d8], R9 ;  /* 0x0007d80901007387 */ /* 0x000fe80000100800 */
[----:B------:R-:W-:Y:S04]  /*1ba00*/  STL [R1+0x7d4], R8 ;  /* 0x0007d40801007387 */ /* 0x000fe80000100800 */
[----:B------:R-:W-:Y:S04]  /*1ba10*/  STL [R1+0x7d0], R7 ;  /* 0x0007d00701007387 */ /* 0x000fe80000100800 */
[----:B------:R0:W-:Y:S04]  /*1ba20*/  STL [R1+0x7cc], R6 ;  /* 0x0007cc0601007387 */ /* 0x0001e80000100800 */
[----:B------:R1:W-:Y:S04]  /*1ba30*/  STL [R1+0x7c8], R5 ;  /* 0x0007c80501007387 */ /* 0x0003e80000100800 */
[----:B------:R2:W-:Y:S01]  /*1ba40*/  STL [R1+0x7c4], R4 ;  /* 0x0007c40401007387 */ /* 0x0005e20000100800 */
[----:B0-----:R-:W-:-:S02]  /*1ba50*/  SEL R6, R21, R29, !P4 ;  /* 0x0000001d15067207 */ /* 0x001fc40006000000 */
[C---:B-1----:R-:W-:Y:S02]  /*1ba60*/  SEL R5, R21.reuse, R0, !P4 ;  /* 0x0000000015057207 */ /* 0x042fe40006000000 */
[C---:B------:R-:W-:Y:S02]  /*1ba70*/  SEL R0, R21.reuse, R3, !P4 ;  /* 0x0000000315007207 */ /* 0x040fe40006000000 */
[C---:B--2---:R-:W-:Y:S01]  /*1ba80*/  SEL R4, R21.reuse, R20, !P4 ;  /* 0x0000001415047207 */ /* 0x044fe20006000000 */
[----:B------:R-:W-:Y:S01]  /*1ba90*/  STL [R1+0x7c0], R6 ;  /* 0x0007c00601007387 */ /* 0x000fe20000100800 */
[----:B------:R-:W-:-:S03]  /*1baa0*/  SEL R3, R21, R19, !P4 ;  /* 0x0000001315037207 */ /* 0x000fc60006000000 */
[----:B------:R-:W-:Y:S04]  /*1bab0*/  STL [R1+0x7bc], R5 ;  /* 0x0007bc0501007387 */ /* 0x000fe80000100800 */
[----:B------:R0:W-:Y:S04]  /*1bac0*/  STL [R1+0x7b8], R4 ;  /* 0x0007b80401007387 */ /* 0x0001e80000100800 */
[----:B------:R1:W-:Y:S04]  /*1bad0*/  STL [R1+0x7b4], R0 ;  /* 0x0007b40001007387 */ /* 0x0003e80000100800 */
[----:B------:R2:W-:Y:S01]  /*1bae0*/  STL [R1+0x7b0], R3 ;  /* 0x0007b00301007387 */ /* 0x0005e20000100800 */
[----:B0-----:R-:W-:-:S02]  /*1baf0*/  SEL R4, R21, R17, !P4 ;  /* 0x0000001115047207 */ /* 0x001fc40006000000 */
[----:B-1----:R-:W-:-:S03]  /*1bb00*/  SEL R0, R21, R15, !P4 ;  /* 0x0000000f15007207 */ /* 0x002fc60006000000 */
[----:B------:R-:W-:Y:S01]  /*1bb10*/  STL [R1+0x7ac], R4 ;  /* 0x0007ac0401007387 */ /* 0x000fe20000100800 */
[----:B--2---:R-:W-:-:S03]  /*1bb20*/  SEL R3, R21, R14, !P4 ;  /* 0x0000000e15037207 */ /* 0x004fc60006000000 */
[----:B------:R0:W-:Y:S04]  /*1bb30*/  STL [R1+0x7a8], R0 ;  /* 0x0007a80001007387 */ /* 0x0001e80000100800 */
[----:B------:R-:W-:Y:S04]  /*1bb40*/  STL [R1+0x7a4], R3 ;  /* 0x0007a40301007387 */ /* 0x000fe80000100800 */
[----:B------:R-:W2:Y:S01]  /*1bb50*/  LDL.LU R12, [R1+0x74c] ;  /* 0x00074c00010c7983 */ /* 0x000ea20000300800 */
[C---:B------:R-:W-:Y:S02]  /*1bb60*/  SEL R2, R21.reuse, R2, !P4 ;  /* 0x0000000215027207 */ /* 0x040fe40006000000 */
[----:B0-----:R-:W-:-:S03]  /*1bb70*/  SEL R0, R21, R23, !P4 ;  /* 0x0000001715007207 */ /* 0x001fc60006000000 */
[----:B------:R-:W-:Y:S04]  /*1bb80*/  STL [R1+0x7a0], R2 ;  /* 0x0007a00201007387 */ /* 0x000fe80000100800 */
[----:B--2---:R0:W-:Y:S04]  /*1bb90*/  STL [R1+0x389c], R12 ;  /* 0x00389c0c01007387 */ /* 0x0041e80000100800 */
        /* <DEDUP_REMOVED lines=108> */
[----:B------:R-:W5:Y:S04]  /*1c260*/  LDL.LU R26, [R1+0x6c0] ;  /* 0x0006c000011a7983 */ /* 0x000f680000300800 */
[----:B------:R-:W3:Y:S04]  /*1c270*/  LDL.LU R25, [R1+0x6bc] ;  /* 0x0006bc0001197983 */ /* 0x000ee80000300800 */
        /* <DEDUP_REMOVED lines=31> */
[C---:B----4-:R-:W-:Y:S02]  /*1c470*/  SEL R28, R21.reuse, R28, !P4 ;  /* 0x0000001c151c7207 */ /* 0x050fe40006000000 */
[C---:B---3--:R-:W-:Y:S02]  /*1c480*/  SEL R25, R21.reuse, R25, !P4 ;  /* 0x0000001915197207 */ /* 0x048fe40006000000 */
        /* <DEDUP_REMOVED lines=9> */
[----:B------:R-:W-:Y:S01]  /*1c520*/  STL [R1+0x708], R28 ;  /* 0x0007081c01007387 */ /* 0x000fe20000100800 */
[----:B0-----:R-:W-:-:S03]  /*1c530*/  SEL R12, R21, R26, !P4 ;  /* 0x0000001a150c7207 */ /* 0x001fc60006000000 */
[----:B------:R0:W-:Y:S04]  /*1c540*/  STL [R1+0x704], R13 ;  /* 0x0007040d01007387 */ /* 0x0001e80000100800 */
[----:B------:R1:W-:Y:S01]  /*1c550*/  STL [R1+0x700], R12 ;  /* 0x0007000c01007387 */ /* 0x0003e20000100800 */
[----:B0-----:R-:W-:-:S03]  /*1c560*/  SEL R13, R21, R24, !P4 ;  /* 0x00000018150d7207 */ /* 0x001fc60006000000 */
[----:B------:R-:W-:Y:S01]  /*1c570*/  STL [R1+0x6fc], R25 ;  /* 0x0006fc1901007387 */ /* 0x000fe20000100800 */
[----:B-1----:R-:W-:-:S03]  /*1c580*/  SEL R12, R21, R22, !P4 ;  /* 0x00000016150c7207 */ /* 0x002fc60006000000 */
        /* <DEDUP_REMOVED lines=11> */
[----:B------:R-:W-:Y:S01]  /*1c640*/  STL [R1+0x6e0], R10 ;  /* 0x0006e00a01007387 */ /* 0x000fe20000100800 */
[----:B------:R-:W-:-:S03]  /*1c650*/  SEL R5, R21, R4, !P4 ;  /* 0x0000000415057207 */ /* 0x000fc60006000000 */
[----:B------:R-:W-:Y:S01]  /*1c660*/  STL [R1+0x6dc], R9 ;  /* 0x0006dc0901007387 */ /* 0x000fe20000100800 */
[----:B------:R-:W-:-:S03]  /*1c670*/  SEL R4, R21, R0, !P4 ;  /* 0x0000000015047207 */ /* 0x000fc60006000000 */
[----:B------:R-:W-:Y:S04]  /*1c680*/  STL [R1+0x6d8], R8 ;  /* 0x0006d80801007387 */ /* 0x000fe80000100800 */
[----:B------:R0:W-:Y:S01]  /*1c690*/  STL [R1+0x6d4], R6 ;  /* 0x0006d40601007387 */ /* 0x0001e20000100800 */
[----:B------:R-:W-:-:S03]  /*1c6a0*/  SEL R0, R21, R3, !P4 ;  /* 0x0000000315007207 */ /* 0x000fc60006000000 */
[----:B------:R-:W-:Y:S01]  /*1c6b0*/  STL [R1+0x6d0], R7 ;  /* 0x0006d00701007387 */ /* 0x000fe20000100800 */
[----:B0-----:R-:W-:-:S03]  /*1c6c0*/  SEL R6, R21, R29, !P4 ;  /* 0x0000001d15067207 */ /* 0x001fc60006000000 */
[----:B------:R0:W-:Y:S04]  /*1c6d0*/  STL [R1+0x6cc], R5 ;  /* 0x0006cc0501007387 */ /* 0x0001e80000100800 */
[----:B------:R-:W-:Y:S01]  /*1c6e0*/  STL [R1+0x6c8], R6 ;  /* 0x0006c80601007387 */ /* 0x000fe20000100800 */
[----:B------:R-:W-:-:S03]  /*1c6f0*/  SEL R3, R21, R17, !P4 ;  /* 0x0000001115037207 */ /* 0x000fc60006000000 */
[----:B------:R1:W-:Y:S01]  /*1c700*/  STL [R1+0x6c4], R4 ;  /* 0x0006c40401007387 */ /* 0x0003e20000100800 */
[----:B0-----:R-:W-:-:S05]  /*1c710*/  SEL R5, R21, R20, !P4 ;  /* 0x0000001415057207 */ /* 0x001fca0006000000 */
[----:B------:R-:W-:Y:S01]  /*1c720*/  STL [R1+0x6c0], R5 ;  /* 0x0006c00501007387 */ /* 0x000fe20000100800 */
[----:B-1----:R-:W-:-:S03]  /*1c730*/  SEL R4, R21, R19, !P4 ;  /* 0x0000001315047207 */ /* 0x002fc60006000000 */
[----:B------:R0:W-:Y:S04]  /*1c740*/  STL [R1+0x6bc], R0 ;  /* 0x0006bc0001007387 */ /* 0x0001e80000100800 */
[----:B------:R1:W-:Y:S04]  /*1c750*/  STL [R1+0x6b8], R4 ;  /* 0x0006b80401007387 */ /* 0x0003e80000100800 */
[----:B------:R2:W-:Y:S01]  /*1c760*/  STL [R1+0x6b4], R3 ;  /* 0x0006b40301007387 */ /* 0x0005e20000100800 */
[C---:B0-----:R-:W-:Y:S02]  /*1c770*/  SEL R0, R21.reuse, R15, !P4 ;  /* 0x0000000f15007207 */ /* 0x041fe40006000000 */
[----:B-1----:R-:W-:-:S03]  /*1c780*/  SEL R4, R21, R14, !P4 ;  /* 0x0000000e15047207 */ /* 0x002fc60006000000 */
[----:B------:R0:W-:Y:S01]  /*1c790*/  STL [R1+0x6b0], R0 ;  /* 0x0006b00001007387 */ /* 0x0001e20000100800 */
[----:B--2---:R-:W-:-:S03]  /*1c7a0*/  SEL R3, R21, R2, !P4 ;  /* 0x0000000215037207 */ /* 0x004fc60006000000 */
[----:B------:R-:W-:Y:S04]  /*1c7b0*/  STL [R1+0x6ac], R4 ;  /* 0x0006ac0401007387 */ /* 0x000fe80000100800 */
[----:B------:R-:W2:Y:S04]  /*1c7c0*/  LDL.LU R2, [R1+0x660] ;  /* 0x0006600001027983 */ /* 0x000ea80000300800 */
[----:B------:R-:W-:Y:S04]  /*1c7d0*/  STL [R1+0x6a8], R3 ;  /* 0x0006a80301007387 */ /* 0x000fe80000100800 */
[----:B------:R-:W3:Y:S01]  /*1c7e0*/  LDL.LU R12, [R1+0x320] ;  /* 0x00032000010c7983 */ /* 0x000ee20000300800 */
[----:B0-----:R-:W-:-:S05]  /*1c7f0*/  SEL R0, R21, R23, !P4 ;  /* 0x0000001715007207 */ /* 0x001fca0006000000 */
[----:B------:R-:W-:Y:S04]  /*1c800*/  STL [R1+0x6a4], R0 ;  /* 0x0006a40001007387 */ /* 0x000fe80000100800 */
[----:B---3--:R0:W-:Y:S04]  /*1c810*/  STL [R1+0x3888], R12 ;  /* 0x0038880c01007387 */ /* 0x0081e80000100800 */
[----:B0-----:R-:W3:Y:S01]  /*1c820*/  LDL.LU R12, [R1+0x658] ;  /* 0x00065800010c7983 */ /* 0x001ee20000300800 */
[----:B--2---:R-:W-:-:S03]  /*1c830*/  SEL R2, R21, R2, !P4 ;  /* 0x0000000215027207 */ /* 0x004fc60006000000 */
[----:B---3--:R0:W-:Y:S04]  /*1c840*/  STL [R1+0x388c], R12 ;  /* 0x00388c0c01007387 */ /* 0x0081e80000100800 */
        /* <DEDUP_REMOVED lines=27> */
[----:B------:R0:W-:Y:S04]  /*1ca00*/  STL [R1+0x6a0], R2 ;  /* 0x0006a00201007387 */ /* 0x0001e80000100800 */
[----:B0-----:R-:W5:Y:S01]  /*1ca10*/  LDL.LU R2, [R1+0x614] ;  /* 0x0006140001027983 */ /* 0x001f620000300800 */
        /* <DEDUP_REMOVED lines=34> */
[C---:B------:R-:W-:Y:S02]  /*1cc40*/  SEL R7, R21.reuse, R6, !P4 ;  /* 0x0000000615077207 */ /* 0x040fe40006000000 */
[C---:B------:R-:W-:Y:S01]  /*1cc50*/  SEL R6, R21.reuse, R5, !P4 ;  /* 0x0000000515067207 */ /* 0x040fe20006000000 */
[----:B------:R-:W-:Y:S01]  /*1cc60*/  STL [R1+0x664], R10 ;  /* 0x0006640a01007387 */ /* 0x000fe20000100800 */
[----:B------:R-:W-:-:S02]  /*1cc70*/  SEL R5, R21, R4, !P4 ;  /* 0x0000000415057207 */ /* 0x000fc40006000000 */
[C---:B------:R-:W-:Y:S01]  /*1cc80*/  SEL R4, R21.reuse, R29, !P4 ;  /* 0x0000001d15047207 */ /* 0x040fe20006000000 */
        /* <DEDUP_REMOVED lines=8> */
[----:B-1----:R-:W-:-:S03]  /*1cd10*/  SEL R4, R21, R3, !P4 ;  /* 0x0000000315047207 */ /* 0x002fc60006000000 */
[----:B------:R-:W-:Y:S01]  /*1cd20*/  STL [R1+0x644], R5 ;  /* 0x0006440501007387 */ /* 0x000fe20000100800 */
[C---:B------:R-:W-:Y:S02]  /*1cd30*/  SEL R3, R21.reuse, R17, !P4 ;  /* 0x0000001115037207 */ /* 0x040fe40006000000 */
[C---:B--2---:R-:W-:Y:S01]  /*1cd40*/  SEL R0, R21.reuse, R19, !P4 ;  /* 0x0000001315007207 */ /* 0x044fe20006000000 */
[----:B------:R0:W-:Y:S04]  /*1cd50*/  STL [R1+0x640], R4 ;  /* 0x0006400401007387 */ /* 0x0001e80000100800 */
[----:B------:R1:W-:Y:S04]  /*1cd60*/  STL [R1+0x63c], R0 ;  /* 0x00063c0001007387 */ /* 0x0003e80000100800 */
[----:B------:R2:W-:Y:S01]  /*1cd70*/  STL [R1+0x638], R3 ;  /* 0x0006380301007387 */ /* 0x0005e20000100800 */
[----:B0-----:R-:W-:-:S02]  /*1cd80*/  SEL R4, R21, R15, !P4 ;  /* 0x0000000f15047207 */ /* 0x001fc40006000000 */
[----:B-1----:R-:W-:-:S03]  /*1cd90*/  SEL R0, R21, R14, !P4 ;  /* 0x0000000e15007207 */ /* 0x002fc60006000000 */
[----:B------:R-:W-:Y:S01]  /*1cda0*/  STL [R1+0x634], R4 ;  /* 0x0006340401007387 */ /* 0x000fe20000100800 */
[----:B--2---:R-:W-:-:S03]  /*1cdb0*/  SEL R3, R21, R23, !P4 ;  /* 0x0000001715037207 */ /* 0x004fc60006000000 */
[----:B------:R-:W2:Y:S04]  /*1cdc0*/  LDL.LU R23, [R1+0x618] ;  /* 0x0006180001177983 */ /* 0x000ea80000300800 */
[----:B------:R0:W-:Y:S04]  /*1cdd0*/  STL [R1+0x62c], R0 ;  /* 0x00062c0001007387 */ /* 0x0001e80000100800 */
[----:B------:R-:W-:Y:S04]  /*1cde0*/  STL [R1+0x628], R3 ;  /* 0x0006280301007387 */ /* 0x000fe80000100800 */
[----:B------:R-:W3:Y:S01]  /*1cdf0*/  LDL.LU R12, [R1+0x5f4] ;  /* 0x0005f400010c7983 */ /* 0x000ee20000300800 */
[----:B0-----:R-:W-:-:S03]  /*1ce00*/  SEL R0, R21, R2, !P4 ;  /* 0x0000000215007207 */ /* 0x001fc60006000000 */
[----:B---3--:R0:W-:Y:S04]  /*1ce10*/  STL [R1+0x3880], R12 ;  /* 0x0038800c01007387 */ /* 0x0081e80000100800 */
[----:B------:R-:W-:Y:S04]  /*1ce20*/  STL [R1+0x624], R0 ;  /* 0x0006240001007387 */ /* 0x000fe80000100800 */
        /* <DEDUP_REMOVED lines=77> */
[----:B------:R-:W-:Y:S04]  /*1d300*/  STL [R1+0x5cc], R6 ;  /* 0x0005cc0601007387 */ /* 0x000fe80000100800 */
[----:B------:R1:W-:Y:S01]  /*1d310*/  STL [R1+0x5c8], R4 ;  /* 0x0005c80401007387 */ /* 0x0003e20000100800 */
[C---:B0-----:R-:W-:Y:S02]  /*1d320*/  SEL R5, R21.reuse, R20, !P4 ;  /* 0x0000001415057207 */ /* 0x041fe40006000000 */
[----:B------:R-:W-:-:S03]  /*1d330*/  SEL R3, R21, R17, !P4 ;  /* 0x0000001115037207 */ /* 0x000fc60006000000 */
[----:B------:R-:W-:Y:S01]  /*1d340*/  STL [R1+0x5c4], R5 ;  /* 0x0005c40501007387 */ /* 0x000fe20000100800 */
[----:B-1----:R-:W-:-:S03]  /*1d350*/  SEL R4, R21, R19, !P4 ;  /* 0x0000001315047207 */ /* 0x002fc60006000000 */
[----:B------:R0:W-:Y:S04]  /*1d360*/  STL [R1+0x5c0], R0 ;  /* 0x0005c00001007387 */ /* 0x0001e80000100800 */
[----:B------:R1:W-:Y:S01]  /*1d370*/  STL [R1+0x5bc], R4 ;  /* 0x0005bc0401007387 */ /* 0x0003e20000100800 */
[----:B0-----:R-:W-:-:S03]  /*1d380*/  SEL R0, R21, R2, !P4 ;  /* 0x0000000215007207 */ /* 0x001fc60006000000 */
[----:B------:R-:W2:Y:S01]  /*1d390*/  LDL.LU R2, [R1+0x59c] ;  /* 0x00059c0001027983 */ /* 0x000ea20000300800 */
[----:B-1----:R-:W-:-:S03]  /*1d3a0*/  SEL R4, R21, R15, !P4 ;  /* 0x0000000f15047207 */ /* 0x002fc60006000000 */
[----:B------:R0:W-:Y:S04]  /*1d3b0*/  STL [R1+0x5b8], R3 ;  /* 0x0005b80301007387 */ /* 0x0001e80000100800 */
[----:B------:R1:W-:Y:S04]  /*1d3c0*/  STL [R1+0x5b4], R0 ;  /* 0x0005b40001007387 */ /* 0x0003e80000100800 */
[----:B------:R-:W-:Y:S04]  /*1d3d0*/  STL [R1+0x5b0], R4 ;  /* 0x0005b00401007387 */ /* 0x000fe80000100800 */
[----:B------:R-:W3:Y:S01]  /*1d3e0*/  LDL.LU R12, [R1+0x594] ;  /* 0x00059400010c7983 */ /* 0x000ee20000300800 */
[----:B0-----:R-:W-:-:S02]  /*1d3f0*/  SEL R3, R21, R14, !P4 ;  /* 0x0000000e15037207 */ /* 0x001fc40006000000 */
[----:B-1----:R-:W-:-:S03]  /*1d400*/  SEL R0, R21, R23, !P4 ;  /* 0x0000001715007207 */ /* 0x002fc60006000000 */
[----:B------:R-:W-:Y:S04]  /*1d410*/  STL [R1+0x5ac], R3 ;  /* 0x0005ac0301007387 */ /* 0x000fe80000100800 */
        /* <DEDUP_REMOVED lines=31> */
[----:B------:R-:W5:Y:S04]  /*1d610*/  LDL.LU R15, [R1+0x524] ;  /* 0x00052400010f7983 */ /* 0x000f680000300800 */
[----:B------:R-:W5:Y:S04]  /*1d620*/  LDL.LU R14, [R1+0x51c] ;  /* 0x00051c00010e7983 */ /* 0x000f680000300800 */
        /* <DEDUP_REMOVED lines=40> */
[----:B------:R-:W-:-:S03]  /*1d8b0*/  SEL R5, R21, R29, !P4 ;  /* 0x0000001d15057207 */ /* 0x000fc60006000000 */
[----:B------:R-:W-:Y:S04]  /*1d8c0*/  STL [R1+0x564], R9 ;  /* 0x0005640901007387 */ /* 0x000fe80000100800 */
[----:B------:R-:W-:Y:S04]  /*1d8d0*/  STL [R1+0x560], R8 ;  /* 0x0005600801007387 */ /* 0x000fe80000100800 */
[----:B------:R-:W-:Y:S04]  /*1d8e0*/  STL [R1+0x55c], R7 ;  /* 0x00055c0701007387 */ /* 0x000fe80000100800 */
[----:B------:R-:W-:Y:S04]  /*1d8f0*/  STL [R1+0x558], R6 ;  /* 0x0005580601007387 */ /* 0x000fe80000100800 */
[----:B------:R0:W-:Y:S04]  /*1d900*/  STL [R1+0x554], R4 ;  /* 0x0005540401007387 */ /* 0x0001e80000100800 */
[----:B------:R-:W-:Y:S04]  /*1d910*/  STL [R1+0x550], R5 ;  /* 0x0005500501007387 */ /* 0x000fe80000100800 */
[----:B------:R1:W-:Y:S01]  /*1d920*/  STL [R1+0x54c], R0 ;  /* 0x00054c0001007387 */ /* 0x0003e20000100800 */
[----:B0-----:R-:W-:-:S05]  /*1d930*/  SEL R4, R21, R20, !P4 ;  /* 0x0000001415047207 */ /* 0x001fca0006000000 */
[----:B------:R0:W-:Y:S01]  /*1d940*/  STL [R1+0x548], R4 ;  /* 0x0005480401007387 */ /* 0x0001e20000100800 */
[----:B-1----:R-:W-:-:S03]  /*1d950*/  SEL R0, R21, R23, !P4 ;  /* 0x0000001715007207 */ /* 0x002fc60006000000 */
[----:B------:R-:W2:Y:S04]  /*1d960*/  LDL.LU R23, [R1+0x514] ;  /* 0x0005140001177983 */ /* 0x000ea80000300800 */
[----:B------:R1:W-:Y:S01]  /*1d970*/  STL [R1+0x544], R3 ;  /* 0x0005440301007387 */ /* 0x0003e20000100800 */
[----:B0-----:R-:W-:-:S03]  /*1d980*/  SEL R4, R21, R15, !P4 ;  /* 0x0000000f15047207 */ /* 0x001fc60006000000 */
[----:B------:R0:W-:Y:S01]  /*1d990*/  STL [R1+0x540], R0 ;  /* 0x0005400001007387 */ /* 0x0001e20000100800 */
[C---:B-1----:R-:W-:Y:S02]  /*1d9a0*/  SEL R3, R21.reuse, R19, !P4 ;  /* 0x0000001315037207 */ /* 0x042fe40006000000 */
[----:B0-----:R-:W-:-:S03]  /*1d9b0*/  SEL R0, R21, R17, !P4 ;  /* 0x0000001115007207 */ /* 0x001fc60006000000 */
        /* <DEDUP_REMOVED lines=38> */
[----:B------:R-:W5:Y:S04]  /*1dc20*/  LDL.LU R15, [R1+0x468] ;  /* 0x00046800010f7983 */ /* 0x000f680000300800 */
[----:B0-----:R-:W5:Y:S04]  /*1dc30*/  LDL.LU R14, [R1+0x488] ;  /* 0x00048800010e7983 */ /* 0x001f680000300800 */
[----:B------:R-:W5:Y:S01]  /*1dc40*/  LDL.LU R23, [R1+0x4a8] ;  /* 0x0004a80001177983 */ /* 0x000f620000300800 */
        /* <DEDUP_REMOVED lines=44> */
[----:B------:R-:W-:Y:S01]  /*1df10*/  STL [R1+0x4d4], R5 ;  /* 0x0004d40501007387 */ /* 0x000fe20000100800 */
[----:B0-----:R-:W-:-:S03]  /*1df20*/  SEL R4, R21, R2, !P4 ;  /* 0x0000000215047207 */ /* 0x001fc60006000000 */
[----:B------:R-:W2:Y:S04]  /*1df30*/  LDL.LU R2, [R1+0x4a4] ;  /* 0x0004a40001027983 */ /* 0x000ea80000300800 */
[----:B------:R0:W-:Y:S04]  /*1df40*/  STL [R1+0x4d0], R0 ;  /* 0x0004d00001007387 */ /* 0x0001e80000100800 */
[----:B------:R1:W-:Y:S01]  /*1df50*/  STL [R1+0x4cc], R4 ;  /* 0x0004cc0401007387 */ /* 0x0003e20000100800 */
[C---:B0-----:R-:W-:Y:S02]  /*1df60*/  SEL R0, R21.reuse, R20, !P4 ;  /* 0x0000001415007207 */ /* 0x041fe40006000000 */
[----:B-1----:R-:W-:-:S03]  /*1df70*/  SEL R4, R21, R3, !P4 ;  /* 0x0000000315047207 */ /* 0x002fc60006000000 */
[----:B------:R0:W-:Y:S01]  /*1df80*/  STL [R1+0x4c8], R0 ;  /* 0x0004c80001007387 */ /* 0x0001e20000100800 */
[----:B------:R-:W-:-:S03]  /*1df90*/  SEL R3, R21, R19, !P4 ;  /* 0x0000001315037207 */ /* 0x000fc60006000000 */
[----:B------:R1:W-:Y:S01]  /*1dfa0*/  STL [R1+0x4c4], R4 ;  /* 0x0004c40401007387 */ /* 0x0003e20000100800 */
[----:B0-----:R-:W-:-:S03]  /*1dfb0*/  SEL R0, R21, R17, !P4 ;  /* 0x0000001115007207 */ /* 0x001fc60006000000 */
[----:B------:R0:W-:Y:S01]  /*1dfc0*/  STL [R1+0x4c0], R3 ;  /* 0x0004c00301007387 */ /* 0x0001e20000100800 */
[----:B-1----:R-:W-:-:S03]  /*1dfd0*/  SEL R4, R21, R15, !P4 ;  /* 0x0000000f15047207 */ /* 0x002fc60006000000 */
[----:B------:R1:W-:Y:S04]  /*1dfe0*/  STL [R1+0x4bc], R0 ;  /* 0x0004bc0001007387 */ /* 0x0003e80000100800 */
[----:B------:R-:W-:Y:S04]  /*1dff0*/  STL [R1+0x4b8], R4 ;  /* 0x0004b80401007387 */ /* 0x000fe80000100800 */
[----:B------:R-:W3:Y:S01]  /*1e000*/  LDL.LU R12, [R1+0x498] ;  /* 0x00049800010c7983 */ /* 0x000ee20000300800 */
[C---:B0-----:R-:W-:Y:S02]  /*1e010*/  SEL R3, R21.reuse, R14, !P4 ;  /* 0x0000000e15037207 */ /* 0x041fe40006000000 */
        /* <DEDUP_REMOVED lines=32> */
[----:B------:R-:W5:Y:S04]  /*1e220*/  LDL.LU R17, [R1+0x43c] ;  /* 0x00043c0001117983 */ /* 0x000f680000300800 */
        /* <DEDUP_REMOVED lines=45> */
[----:B------:R-:W2:Y:S04]  /*1e500*/  LDL.LU R23, [R1+0x414] ;  /* 0x0004140001177983 */ /* 0x000ea80000300800 */
[----:B------:R0:W-:Y:S04]  /*1e510*/  STL [R1+0x45c], R4 ;  /* 0x00045c0401007387 */ /* 0x0001e80000100800 */
[----:B------:R1:W-:Y:S01]  /*1e520*/  STL [R1+0x458], R5 ;  /* 0x0004580501007387 */ /* 0x0003e20000100800 */
[----:B0-----:R-:W-:-:S02]  /*1e530*/  SEL R4, R21, R29, !P4 ;  /* 0x0000001d15047207 */ /* 0x001fc40006000000 */
[----:B-1----:R-:W-:-:S03]  /*1e540*/  SEL R5, R21, R0, !P4 ;  /* 0x0000000015057207 */ /* 0x002fc60006000000 */
[----:B------:R0:W-:Y:S01]  /*1e550*/  STL [R1+0x454], R4 ;  /* 0x0004540401007387 */ /* 0x0001e20000100800 */
[----:B------:R-:W-:-:S03]  /*1e560*/  SEL R0, R21, R20, !P4 ;  /* 0x0000001415007207 */ /* 0x000fc60006000000 */
[----:B------:R-:W-:Y:S01]  /*1e570*/  STL [R1+0x450], R5 ;  /* 0x0004500501007387 */ /* 0x000fe20000100800 */
[----:B0-----:R-:W-:-:S03]  /*1e580*/  SEL R4, R21, R3, !P4 ;  /* 0x0000000315047207 */ /* 0x001fc60006000000 */
        /* <DEDUP_REMOVED lines=13> */
[----:B------:R2:W-:Y:S04]  /*1e660*/  STL [R1+0x434], R0 ;  /* 0x0004340001007387 */ /* 0x0005e80000100800 */
        /* <DEDUP_REMOVED lines=24> */
[----:B0-----:R-:W5:Y:S04]  /*1e7f0*/  LDL.LU R0, [R1+0x3c4] ;  /* 0x0003c40001007983 */ /* 0x001f680000300800 */
        /* <DEDUP_REMOVED lines=43> */
[----:B------:R-:W-:Y:S04]  /*1eab0*/  STL [R1+0x3f4], R10 ;  /* 0x0003f40a01007387 */ /* 0x000fe80000100800 */
[----:B------:R-:W-:Y:S04]  /*1eac0*/  STL [R1+0x3f0], R9 ;  /* 0x0003f00901007387 */ /* 0x000fe80000100800 */
[----:B------:R-:W-:Y:S04]  /*1ead0*/  STL [R1+0x3ec], R8 ;  /* 0x0003ec0801007387 */ /* 0x000fe80000100800 */
[----:B------:R-:W2:Y:S04]  /*1eae0*/  LDL.LU R2, [R1+0x3a0] ;  /* 0x0003a00001027983 */ /* 0x000ea80000300800 */
[----:B------:R-:W-:Y:S04]  /*1eaf0*/  STL [R1+0x3e8], R7 ;  /* 0x0003e80701007387 */ /* 0x000fe80000100800 */
[----:B------:R0:W-:Y:S04]  /*1eb00*/  STL [R1+0x3e4], R6 ;  /* 0x0003e40601007387 */ /* 0x0001e80000100800 */
[----:B------:R1:W-:Y:S01]  /*1eb10*/  STL [R1+0x3e0], R5 ;  /* 0x0003e00501007387 */ /* 0x0003e20000100800 */
[----:B0-----:R-:W-:-:S02]  /*1eb20*/  SEL R6, R21, R4, !P4 ;  /* 0x0000000415067207 */ /* 0x001fc40006000000 */
[C---:B------:R-:W-:Y:S02]  /*1eb30*/  SEL R4, R21.reuse, R29, !P4 ;  /* 0x0000001d15047207 */ /* 0x040fe40006000000 */
[C---:B-1----:R-:W-:Y:S01]  /*1eb40*/  SEL R5, R21.reuse, R0, !P4 ;  /* 0x0000000015057207 */ /* 0x042fe20006000000 */
[----:B------:R-:W-:Y:S01]  /*1eb50*/  STL [R1+0x3dc], R6 ;  /* 0x0003dc0601007387 */ /* 0x000fe20000100800 */
[----:B------:R-:W-:-:S03]  /*1eb60*/  SEL R0, R21, R20, !P4 ;  /* 0x0000001415007207 */ /* 0x000fc60006000000 */
[----:B------:R0:W-:Y:S04]  /*1eb70*/  STL [R1+0x3d8], R4 ;  /* 0x0003d80401007387 */ /* 0x0001e80000100800 */
        /* <DEDUP_REMOVED lines=23> */
[----:B------:R-:W4:Y:S04]  /*1ecf0*/  LDL.LU R26, [R1+0x378] ;  /* 0x00037800011a7983 */ /* 0x000f280000300800 */
        /* <DEDUP_REMOVED lines=12> */
[----:B------:R0:W-:Y:S04]  /*1edc0*/  STL [R1+0x3b4], R0 ;  /* 0x0003b40001007387 */ /* 0x0001e80000100800 */
[----:B------:R-:W4:Y:S04]  /*1edd0*/  LDL.LU R5, [R1+0x348] ;  /* 0x0003480001057983 */ /* 0x000f280000300800 */
[----:B------:R-:W4:Y:S04]  /*1ede0*/  LDL.LU R4, [R1+0x344] ;  /* 0x0003440001047983 */ /* 0x000f280000300800 */
[----:B------:R-:W4:Y:S04]  /*1edf0*/  LDL.LU R29, [R1+0x340] ;  /* 0x00034000011d7983 */ /* 0x000f280000300800 */
[----:B0-----:R-:W4:Y:S04]  /*1ee00*/  LDL.LU R0, [R1+0x33c] ;  /* 0x00033c0001007983 */ /* 0x001f280000300800 */
[----:B------:R-:W4:Y:S04]  /*1ee10*/  LDL.LU R20, [R1+0x338] ;  /* 0x0003380001147983 */ /* 0x000f280000300800 */
[----:B------:R-:W4:Y:S04]  /*1ee20*/  LDL.LU R3, [R1+0x244] ;  /* 0x0002440001037983 */ /* 0x000f280000300800 */
[----:B------:R-:W4:Y:S04]  /*1ee30*/  LDL.LU R19, [R1+0x2b8] ;  /* 0x0002b80001137983 */ /* 0x000f280000300800 */
[----:B------:R-:W4:Y:S04]  /*1ee40*/  LDL.LU R17, [R1+0x330] ;  /* 0x0003300001117983 */ /* 0x000f280000300800 */
[----:B------:R-:W4:Y:S04]  /*1ee50*/  LDL.LU R15, [R1+0x334] ;  /* 0x00033400010f7983 */ /* 0x000f280000300800 */
[----:B------:R-:W4:Y:S04]  /*1ee60*/  LDL.LU R14, [R1+0x2d0] ;  /* 0x0002d000010e7983 */ /* 0x000f280000300800 */
[----:B------:R-:W4:Y:S01]  /*1ee70*/  LDL.LU R2, [R1+0x31c] ;  /* 0x00031c0001027983 */ /* 0x000f220000300800 */
[----:B--2---:R-:W-:-:S05]  /*1ee80*/  SEL R12, R21, R12, !P4 ;  /* 0x0000000c150c7207 */ /* 0x004fca0006000000 */
[----:B------:R0:W-:Y:S04]  /*1ee90*/  STL [R1+0x3b0], R12 ;  /* 0x0003b00c01007387 */ /* 0x0001e80000100800 */
[----:B0-----:R-:W2:Y:S02]  /*1eea0*/  LDL.LU R12, [R1+0x385c] ;  /* 0x00385c00010c7983 */ /* 0x001ea40000300800 */
[----:B--2---:R-:W-:-:S05]  /*1eeb0*/  SEL R12, R21, R12, !P4 ;  /* 0x0000000c150c7207 */ /* 0x004fca0006000000 */
[----:B------:R0:W-:Y:S04]  /*1eec0*/  STL [R1+0x3ac], R12 ;  /* 0x0003ac0c01007387 */ /* 0x0001e80000100800 */
[----:B0-----:R-:W2:Y:S01]  /*1eed0*/  LDL.LU R12, [R1+0x3858] ;  /* 0x00385800010c7983 */ /* 0x001ea20000300800 */
[C---:B---3--:R-:W-:Y:S02]  /*1eee0*/  SEL R13, R21.reuse, R13, !P4 ;  /* 0x0000000d150d7207 */ /* 0x048fe40006000000 */
[C---:B-----5:R-:W-:Y:S02]  /*1eef0*/  SEL R27, R21.reuse, R27, !P4 ;  /* 0x0000001b151b7207 */ /* 0x060fe40006000000 */
[C---:B----4-:R-:W-:Y:S02]  /*1ef00*/  SEL R24, R21.reuse, R24, !P4 ;  /* 0x0000001815187207 */ /* 0x050fe40006000000 */
[----:B------:R-:W-:-:S02]  /*1ef10*/  SEL R10, R21, R10, !P4 ;  /* 0x0000000a150a7207 */ /* 0x000fc40006000000 */
[C---:B------:R-:W-:Y:S02]  /*1ef20*/  SEL R5, R21.reuse, R5, !P4 ;  /* 0x0000000515057207 */ /* 0x040fe40006000000 */
[----:B--2---:R-:W-:-:S05]  /*1ef30*/  SEL R12, R21, R12, !P4 ;  /* 0x0000000c150c7207 */ /* 0x004fca0006000000 */
        /* <DEDUP_REMOVED lines=12> */
[----:B------:R-:W-:Y:S01]  /*1f000*/  STL [R1+0x38c], R13 ;  /* 0x00038c0d01007387 */ /* 0x000fe20000100800 */
[C---:B------:R-:W-:Y:S02]  /*1f010*/  SEL R11, R21.reuse, R9, !P4 ;  /* 0x00000009150b7207 */ /* 0x040fe40006000000 */
[C---:B------:R-:W-:Y:S01]  /*1f020*/  SEL R9, R21.reuse, R18, !P4 ;  /* 0x0000001215097207 */ /* 0x040fe20006000000 */
[----:B------:R-:W-:Y:S04]  /*1f030*/  STL [R1+0x388], R12 ;  /* 0x0003880c01007387 */ /* 0x000fe80000100800 */
[----:B------:R0:W-:Y:S04]  /*1f040*/  STL [R1+0x384], R10 ;  /* 0x0003840a01007387 */ /* 0x0001e80000100800 */
[----:B------:R-:W-:Y:S01]  /*1f050*/  STL [R1+0x380], R11 ;  /* 0x0003800b01007387 */ /* 0x000fe20000100800 */
[----:B0-----:R-:W-:-:S02]  /*1f060*/  SEL R10, R21, R8, !P4 ;  /* 0x00000008150a7207 */ /* 0x001fc40006000000 */
[C---:B------:R-:W-:Y:S01]  /*1f070*/  SEL R8, R21.reuse, R16, !P4 ;  /* 0x0000001015087207 */ /* 0x040fe20006000000 */
[----:B------:R0:W-:Y:S04]  /*1f080*/  STL [R1+0x37c], R9 ;  /* 0x00037c0901007387 */ /* 0x0001e80000100800 */
[----:B------:R-:W-:Y:S01]  /*1f090*/  STL [R1+0x378], R10 ;  /* 0x0003780a01007387 */ /* 0x000fe20000100800 */
[----:B0-----:R-:W-:-:S03]  /*1f0a0*/  SEL R9, R21, R23, !P4 ;  /* 0x0000001715097207 */ /* 0x001fc60006000000 */
[----:B------:R-:W2:Y:S04]  /*1f0b0*/  LDL.LU R23, [R1+0x324] ;  /* 0x0003240001177983 */ /* 0x000ea80000300800 */
[----:B------:R0:W-:Y:S04]  /*1f0c0*/  STL [R1+0x374], R8 ;  /* 0x0003740801007387 */ /* 0x0001e80000100800 */
[----:B------:R-:W-:Y:S01]  /*1f0d0*/  STL [R1+0x370], R9 ;  /* 0x0003700901007387 */ /* 0x000fe20000100800 */
[C---:B0-----:R-:W-:Y:S02]  /*1f0e0*/  SEL R8, R21.reuse, R7, !P4 ;  /* 0x0000000715087207 */ /* 0x041fe40006000000 */
[----:B------:R-:W-:-:S02]  /*1f0f0*/  SEL R7, R21, R6, !P4 ;  /* 0x0000000615077207 */ /* 0x000fc40006000000 */
[C---:B------:R-:W-:Y:S01]  /*1f100*/  SEL R6, R21.reuse, R4, !P4 ;  /* 0x0000000415067207 */ /* 0x040fe20006000000 */
[----:B------:R-:W-:Y:S01]  /*1f110*/  STL [R1+0x36c], R8 ;  /* 0x00036c0801007387 */ /* 0x000fe20000100800 */
[----:B------:R-:W-:-:S03]  /*1f120*/  SEL R4, R21, R29, !P4 ;  /* 0x0000001d15047207 */ /* 0x000fc60006000000 */
[----:B------:R-:W-:Y:S04]  /*1f130*/  STL [R1+0x368], R7 ;  /* 0x0003680701007387 */ /* 0x000fe80000100800 */
[----:B------:R0:W-:Y:S04]  /*1f140*/  STL [R1+0x364], R5 ;  /* 0x0003640501007387 */ /* 0x0001e80000100800 */
[----:B------:R-:W-:Y:S04]  /*1f150*/  STL [R1+0x360], R6 ;  /* 0x0003600601007387 */ /* 0x000fe80000100800 */
[----:B------:R1:W-:Y:S01]  /*1f160*/  STL [R1+0x35c], R4 ;  /* 0x00035c0401007387 */ /* 0x0003e20000100800 */
[----:B0-----:R-:W-:-:S02]  /*1f170*/  SEL R5, R21, R0, !P4 ;  /* 0x0000000015057207 */ /* 0x001fc40006000000 */
[----:B------:R-:W-:-:S03]  /*1f180*/  SEL R0, R21, R20, !P4 ;  /* 0x0000001415007207 */ /* 0x000fc60006000000 */
[----:B------:R-:W-:Y:S01]  /*1f190*/  STL [R1+0x358], R5 ;  /* 0x0003580501007387 */ /* 0x000fe20000100800 */
        /* <DEDUP_REMOVED lines=75> */
[----:B------:R-:W-:Y:S04]  /*1f650*/  STL [R1+0x30c], R13 ;  /* 0x00030c0d01007387 */ /* 0x000fe80000100800 */
[----:B------:R-:W-:Y:S04]  /*1f660*/  STL [R1+0x308], R12 ;  /* 0x0003080c01007387 */ /* 0x000fe80000100800 */
[----:B------:R-:W-:Y:S04]  /*1f670*/  STL [R1+0x304], R11 ;  /* 0x0003040b01007387 */ /* 0x000fe80000100800 */
[----:B------:R-:W2:Y:S04]  /*1f680*/  LDL.LU R2, [R1+0x294] ;  /* 0x0002940001027983 */ /* 0x000ea80000300800 */
[----:B------:R0:W-:Y:S04]  /*1f690*/  STL [R1+0x300], R10 ;  /* 0x0003000a01007387 */ /* 0x0001e80000100800 */
[----:B------:R1:W-:Y:S01]  /*1f6a0*/  STL [R1+0x2fc], R9 ;  /* 0x0002fc0901007387 */ /* 0x0003e20000100800 */
[----:B0-----:R-:W-:-:S02]  /*1f6b0*/  SEL R10, R21, R8, !P4 ;  /* 0x00000008150a7207 */ /* 0x001fc40006000000 */
[C---:B------:R-:W-:Y:S02]  /*1f6c0*/  SEL R8, R21.reuse, R7, !P4 ;  /* 0x0000000715087207 */ /* 0x040fe40006000000 */
[C---:B-1----:R-:W-:Y:S02]  /*1f6d0*/  SEL R9, R21.reuse, R16, !P4 ;  /* 0x0000001015097207 */ /* 0x042fe40006000000 */
[C---:B------:R-:W-:Y:S01]  /*1f6e0*/  SEL R7, R21.reuse, R6, !P4 ;  /* 0x0000000615077207 */ /* 0x040fe20006000000 */
[----:B------:R-:W-:Y:S01]  /*1f6f0*/  STL [R1+0x2f8], R10 ;  /* 0x0002f80a01007387 */ /* 0x000fe20000100800 */
[C---:B------:R-:W-:Y:S02]  /*1f700*/  SEL R6, R21.reuse, R4, !P4 ;  /* 0x0000000415067207 */ /* 0x040fe40006000000 */
[C---:B------:R-:W-:Y:S01]  /*1f710*/  SEL R4, R21.reuse, R29, !P4 ;  /* 0x0000001d15047207 */ /* 0x040fe20006000000 */
[----:B------:R-:W-:Y:S04]  /*1f720*/  STL [R1+0x2f4], R9 ;  /* 0x0002f40901007387 */ /* 0x000fe80000100800 */
[----:B------:R-:W-:Y:S04]  /*1f730*/  STL [R1+0x2f0], R8 ;  /* 0x0002f00801007387 */ /* 0x000fe80000100800 */
        /* <DEDUP_REMOVED lines=42> */
[----:B------:R-:W4:Y:S04]  /*1f9e0*/  LDL.LU R6, [R1+0x250] ;  /* 0x0002500001067983 */ /* 0x000f280000300800 */
        /* <DEDUP_REMOVED lines=34> */
[C---:B-1----:R-:W-:Y:S02]  /*1fc10*/  SEL R12, R21.reuse, R11, !P4 ;  /* 0x0000000b150c7207 */ /* 0x042fe40006000000 */
[C---:B------:R-:W-:Y:S01]  /*1fc20*/  SEL R11, R21.reuse, R10, !P4 ;  /* 0x0000000a150b7207 */ /* 0x040fe20006000000 */
[----:B------:R-:W-:Y:S01]  /*1fc30*/  STL [R1+0x294], R13 ;  /* 0x0002940d01007387 */ /* 0x000fe20000100800 */
[----:B------:R-:W-:-:S03]  /*1fc40*/  SEL R10, R21, R23, !P4 ;  /* 0x00000017150a7207 */ /* 0x000fc60006000000 */
[----:B------:R-:W-:Y:S04]  /*1fc50*/  STL [R1+0x290], R12 ;  /* 0x0002900c01007387 */ /* 0x000fe80000100800 */
[----:B------:R-:W2:Y:S04]  /*1fc60*/  LDL.LU R23, [R1+0x208] ;  /* 0x0002080001177983 */ /* 0x000ea80000300800 */
[----:B------:R0:W-:Y:S04]  /*1fc70*/  STL [R1+0x28c], R11 ;  /* 0x00028c0b01007387 */ /* 0x0001e80000100800 */
[----:B------:R1:W-:Y:S04]  /*1fc80*/  STL [R1+0x288], R10 ;  /* 0x0002880a01007387 */ /* 0x0003e80000100800 */
[----:B------:R3:W-:Y:S01]  /*1fc90*/  STL [R1+0x284], R9 ;  /* 0x0002840901007387 */ /* 0x0007e20000100800 */
[----:B0-----:R-:W-:-:S02]  /*1fca0*/  SEL R11, R21, R18, !P4 ;  /* 0x00000012150b7207 */ /* 0x001fc40006000000 */
[C---:B-1----:R-:W-:Y:S02]  /*1fcb0*/  SEL R10, R21.reuse, R8, !P4 ;  /* 0x00000008150a7207 */ /* 0x042fe40006000000 */
[C---:B------:R-:W-:Y:S02]  /*1fcc0*/  SEL R8, R21.reuse, R7, !P4 ;  /* 0x0000000715087207 */ /* 0x040fe40006000000 */
[C---:B---3--:R-:W-:Y:S01]  /*1fcd0*/  SEL R9, R21.reuse, R16, !P4 ;  /* 0x0000001015097207 */ /* 0x048fe20006000000 */
        /* <DEDUP_REMOVED lines=89> */
[----:B------:R0:W-:Y:S02]  /*20270*/  STL [R1+0x218], R12 ;  /* 0x0002180c01007387 */ /* 0x0001e40000100800 */
[----:B0-----:R-:W-:-:S02]  /*20280*/  SEL R12, R21, R11, !P4 ;  /* 0x0000000b150c7207 */ /* 0x001fc40006000000 */
[C---:B------:R-:W-:Y:S02]  /*20290*/  SEL R11, R21.reuse, R10, !P4 ;  /* 0x0000000a150b7207 */ /* 0x040fe40006000000 */
[C---:B------:R-:W-:Y:S02]  /*202a0*/  SEL R10, R21.reuse, R9, !P4 ;  /* 0x00000009150a7207 */ /* 0x040fe40006000000 */
[C---:B------:R-:W-:Y:S01]  /*202b0*/  SEL R9, R21.reuse, R18, !P4 ;  /* 0x0000001215097207 */ /* 0x040fe20006000000 */
        /* <DEDUP_REMOVED lines=83> */
[----:B------:R1:W-:Y:S04]  /*207f0*/  STL [R1+0x1b0], R13 ;  /* 0x0001b00d01007387 */ /* 0x0003e80000100800 */
[----:B------:R2:W-:Y:S01]  /*20800*/  STL [R1+0x1ac], R12 ;  /* 0x0001ac0c01007387 */ /* 0x0005e20000100800 */
[C---:B0-----:R-:W-:Y:S02]  /*20810*/  SEL R16, R21.reuse, R27, !P4 ;  /* 0x0000001b15107207 */ /* 0x041fe40006000000 */
[----:B-1----:R-:W-:-:S03]  /*20820*/  SEL R13, R21, R26, !P4 ;  /* 0x0000001a150d7207 */ /* 0x002fc60006000000 */
[----:B------:R0:W-:Y:S01]  /*20830*/  STL [R1+0x1a8], R16 ;  /* 0x0001a81001007387 */ /* 0x0001e20000100800 */
[----:B--2---:R-:W-:-:S03]  /*20840*/  SEL R12, R21, R25, !P4 ;  /* 0x00000019150c7207 */ /* 0x004fc60006000000 */
[----:B------:R1:W-:Y:S04]  /*20850*/  STL [R1+0x1a4], R13 ;  /* 0x0001a40d01007387 */ /* 0x0003e80000100800 */
[----:B------:R2:W-:Y:S01]  /*20860*/  STL [R1+0x1a0], R12 ;  /* 0x0001a00c01007387 */ /* 0x0005e20000100800 */
[C---:B0-----:R-:W-:Y:S02]  /*20870*/  SEL R16, R21.reuse, R24, !P4 ;  /* 0x0000001815107207 */ /* 0x041fe40006000000 */
[----:B-1----:R-:W-:-:S03]  /*20880*/  SEL R13, R21, R22, !P4 ;  /* 0x00000016150d7207 */ /* 0x002fc60006000000 */
[----:B------:R-:W-:Y:S01]  /*20890*/  STL [R1+0x19c], R16 ;  /* 0x00019c1001007387 */ /* 0x000fe20000100800 */
[C---:B--2---:R-:W-:Y:S02]  /*208a0*/  SEL R12, R21.reuse, R11, !P4 ;  /* 0x0000000b150c7207 */ /* 0x044fe40006000000 */
        /* <DEDUP_REMOVED lines=181> */
[C---:B------:R-:W-:Y:S02]  /*21400*/  SEL R22, R21.reuse, R22, !P4 ;  /* 0x0000001615167207 */ /* 0x040fe40006000000 */
[C---:B------:R-:W-:Y:S02]  /*21410*/  SEL R11, R21.reuse, R11, !P4 ;  /* 0x0000000b150b7207 */ /* 0x040fe40006000000 */
[C---:B------:R-:W-:Y:S02]  /*21420*/  SEL R10, R21.reuse, R10, !P4 ;  /* 0x0000000a150a7207 */ /* 0x040fe40006000000 */
        /* <DEDUP_REMOVED lines=17> */
[----:B--2---:R-:W-:-:S05]  /*21540*/  SEL R13, R21, R13, !P4 ;  /* 0x0000000d150d7207 */ /* 0x004fca0006000000 */
[----:B------:R0:W-:Y:S04]  /*21550*/  STL [R1+0xbc], R13 ;  /* 0x0000bc0d01007387 */ /* 0x0001e80000100800 */
[----:B0-----:R-:W2:Y:S04]  /*21560*/  LDL.LU R13, [R1+0x3818] ;  /* 0x00381800010d7983 */ /* 0x001ea80000300800 */
[----:B------:R0:W-:Y:S04]  /*21570*/  STL [R1+0xb8], R12 ;  /* 0x0000b80c01007387 */ /* 0x0001e80000100800 */
[----:B0-----:R-:W3:Y:S04]  /*21580*/  LDL.LU R12, [R1+0x3814] ;  /* 0x00381400010c7983 */ /* 0x001ee80000300800 */
[----:B------:R0:W-:Y:S04]  /*21590*/  STL [R1+0xb4], R28 ;  /* 0x0000b41c01007387 */ /* 0x0001e80000100800 */
[----:B0-----:R-:W4:Y:S04]  /*215a0*/  LDL.LU R28, [R1+0x3810] ;  /* 0x00381000011c7983 */ /* 0x001f280000300800 */
[----:B------:R0:W-:Y:S04]  /*215b0*/  STL [R1+0xb0], R27 ;  /* 0x0000b01b01007387 */ /* 0x0001e80000100800 */
[----:B0-----:R-:W5:Y:S04]  /*215c0*/  LDL.LU R27, [R1+0x380c] ;  /* 0x00380c00011b7983 */ /* 0x001f680000300800 */
        /* <DEDUP_REMOVED lines=11> */
[----:B0-----:R-:W2:Y:S04]  /*21680*/  LDL.LU R10, [R1+0x37f4] ;  /* 0x0037f400010a7983 */ /* 0x001ea80000300800 */
[----:B------:R0:W-:Y:S04]  /*21690*/  STL [R1+0x94], R9 ;  /* 0x0000940901007387 */ /* 0x0001e80000100800 */
[----:B0-----:R-:W2:Y:S04]  /*216a0*/  LDL.LU R9, [R1+0x37f0] ;  /* 0x0037f00001097983 */ /* 0x001ea80000300800 */
[----:B------:R0:W-:Y:S04]  /*216b0*/  STL [R1+0x90], R18 ;  /* 0x0000901201007387 */ /* 0x0001e80000100800 */
[----:B0-----:R-:W3:Y:S04]  /*216c0*/  LDL.LU R18, [R1+0x37ec] ;  /* 0x0037ec0001127983 */ /* 0x001ee80000300800 */
[----:B------:R0:W-:Y:S04]  /*216d0*/  STL [R1+0x8c], R8 ;  /* 0x00008c0801007387 */ /* 0x0001e80000100800 */
[----:B0-----:R-:W2:Y:S04]  /*216e0*/  LDL.LU R8, [R1+0x37e8] ;  /* 0x0037e80001087983 */ /* 0x001ea80000300800 */
        /* <DEDUP_REMOVED lines=13> */
[----:B0-----:R-:W4:Y:S04]  /*217c0*/  LDL.LU R20, [R1+0x37cc] ;  /* 0x0037cc0001147983 */ /* 0x001f280000300800 */
[----:B------:R0:W-:Y:S04]  /*217d0*/  STL [R1+0x6c], R3 ;  /* 0x00006c0301007387 */ /* 0x0001e80000100800 */
[----:B0-----:R-:W5:Y:S04]  /*217e0*/  LDL.LU R3, [R1+0x37c8] ;  /* 0x0037c80001037983 */ /* 0x001f680000300800 */
[----:B------:R0:W-:Y:S04]  /*217f0*/  STL [R1+0x68], R19 ;  /* 0x0000681301007387 */ /* 0x0001e80000100800 */
[----:B0-----:R-:W3:Y:S04]  /*21800*/  LDL.LU R19, [R1+0x37c4] ;  /* 0x0037c40001137983 */ /* 0x001ee80000300800 */
        /* <DEDUP_REMOVED lines=9> */
[----:B0-----:R-:W2:Y:S01]  /*218a0*/  LDL.LU R23, [R1+0x37b0] ;  /* 0x0037b00001177983 */ /* 0x001ea20000300800 */
[----:B------:R-:W-:-:S05]  /*218b0*/  SEL R16, R21, R16, !P4 ;  /* 0x0000001015107207 */ /* 0x000fca0006000000 */
[----:B------:R2:W-:Y:S02]  /*218c0*/  STL [R1+0x4c], R16 ;  /* 0x00004c1001007387 */ /* 0x0005e40000100800 */
[C---:B--2---:R-:W-:Y:S02]  /*218d0*/  SEL R16, R21.reuse, R23, !P4 ;  /* 0x0000001715107207 */ /* 0x044fe40006000000 */
[----:B------:R-:W2:Y:S04]  /*218e0*/  LDL.LU R23, [R1+0x37ac] ;  /* 0x0037ac0001177983 */ /* 0x000ea80000300800 */
[----:B------:R3:W-:Y:S02]  /*218f0*/  STL [R1+0x48], R16 ;  /* 0x0000481001007387 */ /* 0x0007e40000100800 */
[----:B---3--:R-:W-:-:S02]  /*21900*/  SEL R16, R21, R2, !P4 ;  /* 0x0000000215107207 */ /* 0x008fc40006000000 */
[C---:B-----5:R-:W-:Y:S02]  /*21910*/  SEL R2, R21.reuse, R14, !P4 ;  /* 0x0000000e15027207 */ /* 0x060fe40006000000 */
[C---:B----4-:R-:W-:Y:S01]  /*21920*/  SEL R14, R21.reuse, R15, !P4 ;  /* 0x0000000f150e7207 */ /* 0x050fe20006000000 */
[----:B------:R-:W-:Y:S01]  /*21930*/  STL [R1+0x44], R16 ;  /* 0x0000441001007387 */ /* 0x000fe20000100800 */
[----:B------:R-:W-:-:S03]  /*21940*/  SEL R15, R21, R17, !P4 ;  /* 0x00000011150f7207 */ /* 0x000fc60006000000 */
[----:B------:R0:W-:Y:S04]  /*21950*/  STL [R1+0x40], R2 ;  /* 0x0000400201007387 */ /* 0x0001e80000100800 */
[----:B------:R1:W-:Y:S01]  /*21960*/  STL [R1+0x3c], R14 ;  /* 0x00003c0e01007387 */ /* 0x0003e20000100800 */
[----:B0-----:R-:W-:-:S03]  /*21970*/  SEL R2, R21, R19, !P4 ;  /* 0x0000001315027207 */ /* 0x001fc60006000000 */
        /* <DEDUP_REMOVED lines=9> */
[----:B------:R3:W-:Y:S01]  /*21a10*/  STL [R1+0x24], R14 ;  /* 0x0000240e01007387 */ /* 0x0007e20000100800 */
[C---:B0-----:R-:W-:Y:S02]  /*21a20*/  SEL R3, R21.reuse, R24, !P4 ;  /* 0x0000001815037207 */ /* 0x041fe40006000000 */
[C---:B-1----:R-:W-:Y:S02]  /*21a30*/  SEL R2, R21.reuse, R25, !P4 ;  /* 0x0000001915027207 */ /* 0x042fe40006000000 */
[----:B------:R-:W4:Y:S01]  /*21a40*/  LDL.LU R25, [R1+0x5c] ;  /* 0x00005c0001197983 */ /* 0x000f220000300800 */
[----:B---3--:R-:W0:Y:S03]  /*21a50*/  S2R R14, SR_TID.X ;  /* 0x00000000000e7919 */ /* 0x008e260000002100 */
[----:B------:R1:W-:Y:S04]  /*21a60*/  STL [R1+0x20], R3 ;  /* 0x0000200301007387 */ /* 0x0003e80000100800 */
[----:B------:R3:W-:Y:S01]  /*21a70*/  STL [R1+0x1c], R2 ;  /* 0x00001c0201007387 */ /* 0x0007e20000100800 */
[----:B-1----:R-:W-:-:S03]  /*21a80*/  SEL R3, R21, R26, !P4 ;  /* 0x0000001a15037207 */ /* 0x002fc60006000000 */
[----:B------:R-:W5:Y:S01]  /*21a90*/  LDL.LU R26, [R1+0x4] ;  /* 0x00000400011a7983 */ /* 0x000f620000300800 */
[----:B---3--:R-:W-:-:S03]  /*21aa0*/  SEL R2, R21, R27, !P4 ;  /* 0x0000001b15027207 */ /* 0x008fc60006000000 */
[----:B------:R-:W-:Y:S04]  /*21ab0*/  STL [R1+0x18], R3 ;  /* 0x0000180301007387 */ /* 0x000fe80000100800 */
[----:B------:R1:W-:Y:S02]  /*21ac0*/  STL [R1+0x14], R2 ;  /* 0x0000140201007387 */ /* 0x0003e40000100800 */
[----:B-1----:R-:W1:Y:S01]  /*21ad0*/  LDC R2, c[0x0][0x23c] ;  /* 0x00008f00ff027b82 */ /* 0x002e620000000800 */
[----:B------:R-:W-:Y:S02]  /*21ae0*/  SEL R3, R21, R28, !P4 ;  /* 0x0000001c15037207 */ /* 0x000fe40006000000 */
[----:B0-----:R-:W-:-:S03]  /*21af0*/  LOP3.LUT R14, R14, 0x3f, RZ, 0xc0, !PT ;  /* 0x0000003f0e0e7812 */ /* 0x001fc600078ec0ff */
[----:B------:R1:W-:Y:S04]  /*21b00*/  STL [R1+0x10], R3 ;  /* 0x0000100301007387 */ /* 0x0003e80000100800 */
[----:B------:R-:W3:Y:S01]  /*21b10*/  LDL.LU R28, [R1+0xc0] ;  /* 0x0000c000011c7983 */ /* 0x000ee20000300800 */
[----:B-1----:R-:W-:-:S04]  /*21b20*/  IMAD R3, R14, R2, RZ ;  /* 0x000000020e037224 */ /* 0x002fc800078e02ff */
[----:B------:R-:W-:Y:S01]  /*21b30*/  IMAD R15, R2, 0x40, R3 ;  /* 0x00000040020f7824 */ /* 0x000fe200078e0203 */
[----:B------:R-:W-:-:S04]  /*21b40*/  LEA R2, P1, R3, UR12, 0x1 ;  /* 0x0000000c03027c11 */ /* 0x000fc8000f8208ff */
[----:B------:R-:W-:-:S05]  /*21b50*/  LEA.HI.X.SX32 R3, R3, UR13, 0x1, P1 ;  /* 0x0000000d03037c11 */ /* 0x000fca00088f0eff */
[----:B------:R0:W-:Y:S04]  /*21b60*/  STL.64 [R1+0x3550], R2 ;  /* 0x0035500201007387 */ /* 0x0001e80000100a00 */
[----:B0-----:R-:W5:Y:S01]  /*21b70*/  LDL.LU R2, [R1+0x8] ;  /* 0x0000080001027983 */ /* 0x001f620000300800 */
[----:B------:R-:W-:-:S04]  /*21b80*/  LEA R14, P2, R15, UR12, 0x1 ;  /* 0x0000000c0f0e7c11 */ /* 0x000fc8000f8408ff */
[----:B------:R-:W-:Y:S01]  /*21b90*/  LEA.HI.X.SX32 R15, R15, UR13, 0x1, P2 ;  /* 0x0000000d0f0f7c11 */ /* 0x000fe200090f0eff */
[----:B------:R-:W-:Y:S04]  /*21ba0*/  STL [R1+0x3734], R14 ;  /* 0x0037340e01007387 */ /* 0x000fe80000100800 */
[----:B------:R4:W-:Y:S01]  /*21bb0*/  STL [R1+0x3730], R15 ;  /* 0x0037300f01007387 */ /* 0x0009e20000100800 */
[----:B------:R-:W-:-:S04]  /*21bc0*/  IMAD R16, RZ, RZ, -UR6 ;  /* 0x80000006ff107e24 */ /* 0x000fc8000f8e02ff */
[----:B------:R-:W-:Y:S02]  /*21bd0*/  IMAD R17, R16, 0x2, R13 ;  /* 0x0000000210117824 */ /* 0x000fe400078e020d */
[----:B--2---:R-:W-:Y:S01]  /*21be0*/  IMAD R21, R23, UR4, RZ ;  /* 0x0000000417157c24 */ /* 0x004fe2000f8e02ff */
[----:B------:R-:W-:Y:S01]  /*21bf0*/  ULDC UR4, c[0x0][0x240] ;  /* 0x0000900000047ab9 */ /* 0x000fe20000000800 */
[----:B------:R-:W0:Y:S03]  /*21c00*/  S2R R23, SR_TID.X ;  /* 0x0000000000177919 */ /* 0x000e260000002100 */
[----:B------:R-:W-:-:S04]  /*21c10*/  LEA R19, P0, R21, UR10, 0x1 ;  /* 0x0000000a15137c11 */ /* 0x000fc8000f8008ff */
[----:B------:R-:W-:Y:S02]  /*21c20*/  LEA.HI.X.SX32 R21, R21, UR11, 0x1, P0 ;  /* 0x0000000b15157c11 */ /* 0x000fe400080f0eff */
[----:B0-----:R-:W-:-:S04]  /*21c30*/  SHF.R.U32.HI R23, RZ, 0x5, R23 ;  /* 0x00000005ff177819 */ /* 0x001fc80000011617 */
[----:B------:R-:W-:-:S04]  /*21c40*/  SGXT.U32 R23, R23, 0x1 ;  /* 0x000000011717781a */ /* 0x000fc80000000000 */
[----:B------:R-:W-:-:S05]  /*21c50*/  LOP3.LUT R3, R23, 0x7e, RZ, 0xfc, !PT ;  /* 0x0000007e17037812 */ /* 0x000fca00078efcff */
[----:B------:R-:W-:-:S05]  /*21c60*/  IMAD R3, R3, UR6, RZ ;  /* 0x0000000603037c24 */ /* 0x000fca000f8e02ff */
[----:B------:R-:W-:-:S05]  /*21c70*/  LEA R27, P3, R3, R19, 0x1 ;  /* 0x00000013031b7211 */ /* 0x000fca00078608ff */
[----:B------:R-:W-:Y:S01]  /*21c80*/  STL [R1+0x3394], R27 ;  /* 0x0033941b01007387 */ /* 0x000fe20000100800 */
[----:B----4-:R-:W-:-:S05]  /*21c90*/  LEA R15, P5, R25, R19, 0x1 ;  /* 0x00000013190f7211 */ /* 0x010fca00078a08ff */
[----:B------:R-:W-:Y:S01]  /*21ca0*/  STL [R1+0x3398], R15 ;  /* 0x0033980f01007387 */ /* 0x000fe20000100800 */
[----:B---3--:R-:W-:-:S05]  /*21cb0*/  LEA R24, P4, R28, R19, 0x1 ;  /* 0x000000131c187211 */ /* 0x008fca00078808ff */
[----:B------:R5:W-:Y:S02]  /*21cc0*/  STL [R1+0x339c], R24 ;  /* 0x00339c1801007387 */ /* 0x000be40000100800 */
[-C--:B-----5:R-:W-:Y:S02]  /*21cd0*/  LEA R24, P1, R26, R19.reuse, 0x1 ;  /* 0x000000131a187211 */ /* 0x0a0fe400078208ff */
[----:B------:R-:W-:-:S05]  /*21ce0*/  LEA R15, P0, R2, R19, 0x1 ;  /* 0x00000013020f7211 */ /* 0x000fca00078008ff */
[----:B------:R0:W-:Y:S04]  /*21cf0*/  STL [R1+0x33a0], R15 ;  /* 0x0033a00f01007387 */ /* 0x0001e80000100800 */
[----:B------:R-:W-:Y:S01]  /*21d00*/  STL [R1+0x33a4], R24 ;  /* 0x0033a41801007387 */ /* 0x000fe20000100800 */
[----:B0-----:R-:W-:-:S05]  /*21d10*/  LEA R15, P2, R0, R19, 0x1 ;  /* 0x00000013000f7211 */ /* 0x001fca00078408ff */
[----:B------:R0:W-:Y:S02]  /*21d20*/  STL [R1+0x33a8], R15 ;  /* 0x0033a80f01007387 */ /* 0x0001e40000100800 */
[----:B0-----:R-:W-:Y:S02]  /*21d30*/  LEA.HI.X.SX32 R15, R3, R21, 0x1, P3 ;  /* 0x00000015030f7211 */ /* 0x001fe400018f0eff */
[----:B------:R-:W-:-:S03]  /*21d40*/  LEA R3, P3, R29, R19, 0x1 ;  /* 0x000000131d037211 */ /* 0x000fc600078608ff */
[----:B------:R0:W-:Y:S04]  /*21d50*/  STL [R1+0x3390], R15 ;  /* 0x0033900f01007387 */ /* 0x0001e80000100800 */
[----:B------:R1:W-:Y:S01]  /*21d60*/  STL [R1+0x33ac], R3 ;  /* 0x0033ac0301007387 */ /* 0x0003e20000100800 */
[----:B0-----:R-:W-:Y:S02]  /*21d70*/  LEA.HI.X.SX32 R15, R25, R21, 0x1, P5 ;  /* 0x00000015190f7211 */ /* 0x001fe400028f0eff */
[----:B-1----:R-:W-:-:S03]  /*21d80*/  LEA R3, P5, R4, R19, 0x1 ;  /* 0x0000001304037211 */ /* 0x002fc600078a08ff */
[----:B------:R0:W-:Y:S04]  /*21d90*/  STL [R1+0x3388], R15 ;  /* 0x0033880f01007387 */ /* 0x0001e80000100800 */
[----:B------:R1:W-:Y:S01]  /*21da0*/  STL [R1+0x338c], R3 ;  /* 0x00338c0301007387 */ /* 0x0003e20000100800 */
[----:B0-----:R-:W-:Y:S01]  /*21db0*/  LEA.HI.X.SX32 R15, R28, R21, 0x1, P4 ;  /* 0x000000151c0f7211 */ /* 0x001fe200020f0eff */
[----:B-1----:R-:W-:-:S04]  /*21dc0*/  IMAD R3, RZ, RZ, -UR6 ;  /* 0x80000006ff037e24 */ /* 0x002fc8000f8e02ff */
[----:B------:R0:W-:Y:S01]  /*21dd0*/  STL [R1+0x3380], R15 ;  /* 0x0033800f01007387 */ /* 0x0001e20000100800 */
[----:B------:R-:W-:Y:S01]  /*21de0*/  IMAD R3, R3, 0x2, R5 ;  /* 0x0000000203037824 */ /* 0x000fe200078e0205 */
        /* <DEDUP_REMOVED lines=10> */
[-C--:B------:R-:W-:Y:S02]  /*21e90*/  LEA.HI.X.SX32 R29, R29, R21.reuse, 0x1, P3 ;  /* 0x000000151d1d7211 */ /* 0x080fe400018f0eff */
[----:B0-----:R-:W-:Y:S02]  /*21ea0*/  LEA.HI.X.SX32 R15, R0, R21, 0x1, P2 ;  /* 0x00000015000f7211 */ /* 0x001fe400010f0eff */
[----:B-1----:R-:W-:-:S03]  /*21eb0*/  LEA R2, P2, R7, R19, 0x1 ;  /* 0x0000001307027211 */ /* 0x002fc600078408ff */
[----:B------:R0:W-:Y:S04]  /*21ec0*/  STL [R1+0x3368], R15 ;  /* 0x0033680f01007387 */ /* 0x0001e80000100800 */
[----:B------:R1:W-:Y:S01]  /*21ed0*/  STL [R1+0x336c], R2 ;  /* 0x00336c0201007387 */ /* 0x0003e20000100800 */
[----:B0-----:R-:W-:-:S03]  /*21ee0*/  LEA R15, P3, R8, R19, 0x1 ;  /* 0x00000013080f7211 */ /* 0x001fc600078608ff */
[----:B------:R0:W-:Y:S01]  /*21ef0*/  STL [R1+0x3360], R29 ;  /* 0x0033601d01007387 */ /* 0x0001e20000100800 */
[----:B-1----:R-:W-:-:S03]  /*21f00*/  LEA.HI.X.SX32 R2, R4, R21, 0x1, P5 ;  /* 0x0000001504027211 */ /* 0x002fc600028f0eff */
[----:B------:R1:W-:Y:S04]  /*21f10*/  STL [R1+0x3364], R15 ;  /* 0x0033640f01007387 */ /* 0x0003e80000100800 */
[----:B------:R2:W-:Y:S01]  /*21f20*/  STL [R1+0x3358], R2 ;  /* 0x0033580201007387 */ /* 0x0005e20000100800 */
[----:B0-----:R-:W-:Y:S02]  /*21f30*/  LEA R29, P5, R9, R19, 0x1 ;  /* 0x00000013091d7211 */ /* 0x001fe400078a08ff */
[----:B-1----:R-:W-:-:S03]  /*21f40*/  LEA.HI.X.SX32 R15, R5, R21, 0x1, P4 ;  /* 0x00000015050f7211 */ /* 0x002fc600020f0eff */
[----:B------:R-:W-:Y:S01]  /*21f50*/  STL [R1+0x335c], R29 ;  /* 0x00335c1d01007387 */ /* 0x000fe20000100800 */
[----:B--2---:R-:W-:-:S03]  /*21f60*/  LEA R2, P4, R10, R19, 0x1 ;  /* 0x000000130a027211 */ /* 0x004fc600078808ff */
[----:B------:R0:W-:Y:S04]  /*21f70*/  STL [R1+0x3350], R15 ;  /* 0x0033500f01007387 */ /* 0x0001e80000100800 */
[----:B------:R1:W-:Y:S01]  /*21f80*/  STL [R1+0x3354], R2 ;  /* 0x0033540201007387 */ /* 0x0003e20000100800 */
[----:B0-----:R-:W-:Y:S02]  /*21f90*/  LEA.HI.X.SX32 R15, R3, R21, 0x1, P0 ;  /* 0x00000015030f7211 */ /* 0x001fe400000f0eff */
[----:B------:R-:W-:Y:S02]  /*21fa0*/  LEA R3, P0, R11, R19, 0x1 ;  /* 0x000000130b037211 */ /* 0x000fe400078008ff */
[----:B-1----:R-:W-:Y:S01]  /*21fb0*/  LEA.HI.X.SX32 R2, R6, R21, 0x1, P1 ;  /* 0x0000001506027211 */ /* 0x002fe200008f0eff */
[----:B------:R0:W-:Y:S04]  /*21fc0*/  STL [R1+0x3348], R15 ;  /* 0x0033480f01007387 */ /* 0x0001e80000100800 */
[----:B------:R1:W-:Y:S04]  /*21fd0*/  STL [R1+0x334c], R3 ;  /* 0x00334c0301007387 */ /* 0x0003e80000100800 */
[----:B------:R2:W-:Y:S01]  /*21fe0*/  STL [R1+0x3340], R2 ;  /* 0x0033400201007387 */ /* 0x0005e20000100800 */
[----:B0-----:R-:W-:-:S02]  /*21ff0*/  LEA R15, P1, R12, R19, 0x1 ;  /* 0x000000130c0f7211 */ /* 0x001fc400078208ff */
[----:B-1----:R-:W-:Y:S01]  /*22000*/  LEA.HI.X.SX32 R3, R7, R21, 0x1, P2 ;  /* 0x0000001507037211 */ /* 0x002fe200010f0eff */
[----:B------:R-:W-:Y:S01]  /*22010*/  IMAD R18, R16, 0x2, R17 ;  /* 0x0000000210127824 */ /* 0x000fe200078e0211 */
[----:B--2---:R-:W-:Y:S01]  /*22020*/  LEA R2, P2, R13, R19, 0x1 ;  /* 0x000000130d027211 */ /* 0x004fe200078408ff */
[----:B------:R-:W-:Y:S01]  /*22030*/  STL [R1+0x3344], R15 ;  /* 0x0033440f01007387 */ /* 0x000fe20000100800 */
[----:B------:R-:W-:-:S03]  /*22040*/  LEA.HI.X.SX32 R8, R8, R21, 0x1, P3 ;  /* 0x0000001508087211 */ /* 0x000fc600018f0eff */
[----:B------:R0:W-:Y:S01]  /*22050*/  STL [R1+0x3338], R3 ;  /* 0x0033380301007387 */ /* 0x0001e20000100800 */
[----:B------:R-:W-:-:S03]  /*22060*/  IMAD R20, R16, 0x2, R18 ;  /* 0x0000000210147824 */ /* 0x000fc600078e0212 */
[----:B------:R1:W-:Y:S01]  /*22070*/  STL [R1+0x333c], R2 ;  /* 0x00333c0201007387 */ /* 0x0003e20000100800 */
[----:B0-----:R-:W-:-:S03]  /*22080*/  LEA R3, P3, R17, R19, 0x1 ;  /* 0x0000001311037211 */ /* 0x001fc600078608ff */
[----:B------:R-:W-:Y:S01]  /*22090*/  STL [R1+0x3330], R8 ;  /* 0x0033300801007387 */ /* 0x000fe20000100800 */
[----:B-1----:R-:W-:-:S03]  /*220a0*/  LEA.HI.X.SX32 R2, R9, R21, 0x1, P5 ;  /* 0x0000001509027211 */ /* 0x002fc600028f0eff */
[----:B------:R0:W-:Y:S01]  /*220b0*/  STL [R1+0x3334], R3 ;  /* 0x0033340301007387 */ /* 0x0001e20000100800 */
[----:B------:R-:W-:Y:S01]  /*220c0*/  LEA R9, P5, R18, R19, 0x1 ;  /* 0x0000001312097211 */ /* 0x000fe200078a08ff */
[----:B------:R-:W-:Y:S02]  /*220d0*/  IMAD R22, R16, 0x2, R20 ;  /* 0x0000000210167824 */ /* 0x000fe400078e0214 */
[----:B------:R1:W-:Y:S01]  /*220e0*/  STL [R1+0x3328], R2 ;  /* 0x0033280201007387 */ /* 0x0003e20000100800 */
[----:B------:R-:W-:Y:S01]  /*220f0*/  IMAD R16, R23, UR6, RZ ;  /* 0x0000000617107c24 */ /* 0x000fe2000f8e02ff */
[----:B0-----:R-:W-:Y:S02]  /*22100*/  LEA.HI.X.SX32 R3, R10, R21, 0x1, P4 ;  /* 0x000000150a037211 */ /* 0x001fe400020f0eff */
[----:B------:R-:W-:Y:S01]  /*22110*/  STL [R1+0x332c], R9 ;  /* 0x00332c0901007387 */ /* 0x000fe20000100800 */
[----:B-1----:R-:W-:-:S03]  /*22120*/  LEA R2, P4, R20, R19, 0x1 ;  /* 0x0000001314027211 */ /* 0x002fc600078808ff */
[----:B------:R0:W-:Y:S01]  /*22130*/  STL [R1+0x3320], R3 ;  /* 0x0033200301007387 */ /* 0x0001e20000100800 */
[----:B------:R-:W-:-:S03]  /*22140*/  LEA.HI.X.SX32 R10, R11, R21, 0x1, P0 ;  /* 0x000000150b0a7211 */ /* 0x000fc600000f0eff */
[----:B------:R1:W-:Y:S01]  /*22150*/  STL [R1+0x3324], R2 ;  /* 0x0033240201007387 */ /* 0x0003e20000100800 */
[----:B------:R-:W-:Y:S01]  /*22160*/  IMAD R14, RZ, RZ, -UR6 ;  /* 0x80000006ff0e7e24 */ /* 0x000fe2000f8e02ff */
[----:B0-----:R-:W-:Y:S02]  /*22170*/  LEA R3, P0, R16, R19, 0x1 ;  /* 0x0000001310037211 */ /* 0x001fe400078008ff */
[----:B------:R-:W-:Y:S01]  /*22180*/  STL [R1+0x3318], R10 ;  /* 0x0033180a01007387 */ /* 0x000fe20000100800 */
[----:B-1----:R-:W-:-:S03]  /*22190*/  LEA.HI.X.SX32 R2, R12, R21, 0x1, P1 ;  /* 0x000000150c027211 */ /* 0x002fc600008f0eff */
[----:B------:R0:W-:Y:S01]  /*221a0*/  STL [R1+0x331c], R3 ;  /* 0x00331c0301007387 */ /* 0x0001e20000100800 */
[-C--:B------:R-:W-:Y:S01]  /*221b0*/  LEA.HI.X.SX32 R11, R13, R21.reuse, 0x1, P2 ;  /* 0x000000150d0b7211 */ /* 0x080fe200010f0eff */
[----:B------:R-:W-:Y:S02]  /*221c0*/  IMAD R23, R14, 0x2, R22 ;  /* 0x000000020e177824 */ /* 0x000fe400078e0216 */
[----:B------:R1:W-:Y:S01]  /*221d0*/  STL [R1+0x3314], R2 ;  /* 0x0033140201007387 */ /* 0x0003e20000100800 */
[-C--:B------:R-:W-:Y:S02]  /*221e0*/  LEA.HI.X.SX32 R12, R20, R21.reuse, 0x1, P4 ;  /* 0x00000015140c7211 */ /* 0x080fe400020f0eff */
[-C--:B0-----:R-:W-:Y:S01]  /*221f0*/  LEA.HI.X.SX32 R3, R17, R21.reuse, 0x1, P3 ;  /* 0x0000001511037211 */ /* 0x081fe200018f0eff */
[----:B------:R-:W-:Y:S01]  /*22200*/  STL [R1+0x3310], R11 ;  /* 0x0033100b01007387 */ /* 0x000fe20000100800 */
[----:B-1----:R-:W-:-:S03]  /*22210*/  LEA.HI.X.SX32 R2, R18, R21, 0x1, P5 ;  /* 0x0000001512027211 */ /* 0x002fc600028f0eff */
[----:B------:R0:W-:Y:S01]  /*22220*/  STL [R1+0x330c], R3 ;  /* 0x00330c0301007387 */ /* 0x0001e20000100800 */
[----:B------:R-:W-:-:S03]  /*22230*/  IMAD R27, R14, 0x2, R23 ;  /* 0x000000020e1b7824 */ /* 0x000fc600078e0217 */
[----:B------:R1:W-:Y:S01]  /*22240*/  STL [R1+0x3308], R2 ;  /* 0x0033080201007387 */ /* 0x0003e20000100800 */
[----:B------:R-:W-:Y:S01]  /*22250*/  IMAD R24, R14, 0x2, R27 ;  /* 0x000000020e187824 */ /* 0x000fe200078e021b */
[-C--:B0-----:R-:W-:Y:S02]  /*22260*/  LEA R3, P1, R22, R19.reuse, 0x1 ;  /* 0x0000001316037211 */ /* 0x081fe400078208ff */
[----:B------:R-:W-:Y:S01]  /*22270*/  STL [R1+0x32f8], R12 ;  /* 0x0032f80c01007387 */ /* 0x000fe20000100800 */
[----:B-1----:R-:W-:-:S03]  /*22280*/  LEA R2, P2, R23, R19, 0x1 ;  /* 0x0000001317027211 */ /* 0x002fc600078408ff */
[----:B------:R0:W-:Y:S01]  /*22290*/  STL [R1+0x32fc], R3 ;  /* 0x0032fc0301007387 */ /* 0x0001e20000100800 */
[----:B------:R-:W-:Y:S01]  /*222a0*/  LEA.HI.X.SX32 R13, R16, R21, 0x1, P0 ;  /* 0x00000015100d7211 */ /* 0x000fe200000f0eff */
[----:B------:R-:W-:Y:S02]  /*222b0*/  IMAD R25, R14, 0x2, R24 ;  /* 0x000000020e197824 */ /* 0x000fe400078e0218 */
[----:B------:R1:W-:Y:S01]  /*222c0*/  STL [R1+0x3300], R2 ;  /* 0x0033000201007387 */ /* 0x0003e20000100800 */
[----:B------:R-:W-:Y:S02]  /*222d0*/  LEA R15, P0, R27, R19, 0x1 ;  /* 0x000000131b0f7211 */ /* 0x000fe400078008ff */
        /* <DEDUP_REMOVED lines=8> */
[----:B------:R0:W-:Y:S01]  /*22360*/  STL [R1+0x32e8], R15 ;  /* 0x0032e80f01007387 */ /* 0x0001e20000100800 */
[----:B-1----:R-:W-:-:S03]  /*22370*/  LEA R2, P2, R25, R19, 0x1 ;  /* 0x0000001319027211 */ /* 0x002fc600078408ff */
[----:B------:R1:W-:Y:S01]  /*22380*/  STL [R1+0x32ec], R3 ;  /* 0x0032ec0301007387 */ /* 0x0003e20000100800 */
[----:B------:R-:W-:-:S03]  /*22390*/  IMAD R0, R14, 0x2, R26 ;  /* 0x000000020e007824 */ /* 0x000fc600078e021a */
[----:B------:R2:W-:Y:S01]  /*223a0*/  STL [R1+0x32f0], R2 ;  /* 0x0032f00201007387 */ /* 0x0005e20000100800 */
[-C--:B0-----:R-:W-:Y:S02]  /*223b0*/  LEA.HI.X.SX32 R15, R27, R21.reuse, 0x1, P0 ;  /* 0x000000151b0f7211 */ /* 0x081fe400000f0eff */
[----:B-1----:R-:W-:-:S03]  /*223c0*/  LEA.HI.X.SX32 R3, R24, R21, 0x1, P1 ;  /* 0x0000001518037211 */ /* 0x002fc600008f0eff */
[----:B------:R0:W-:Y:S01]  /*223d0*/  STL [R1+0x32e0], R15 ;  /* 0x0032e00f01007387 */ /* 0x0001e20000100800 */
[----:B--2---:R-:W-:-:S03]  /*223e0*/  LEA.HI.X.SX32 R2, R25, R21, 0x1, P2 ;  /* 0x0000001519027211 */ /* 0x004fc600010f0eff */
[----:B------:R1:W-:Y:S01]  /*223f0*/  STL [R1+0x32dc], R3 ;  /* 0x0032dc0301007387 */ /* 0x0003e20000100800 */
[----:B------:R-:W-:-:S03]  /*22400*/  IMAD R4, R14, 0x2, R0 ;  /* 0x000000020e047824 */ /* 0x000fc600078e0200 */
[----:B------:R2:W-:Y:S01]  /*22410*/  STL [R1+0x32cc], R2 ;  /* 0x0032cc0201007387 */ /* 0x0005e20000100800 */
[-C--:B0-----:R-:W-:Y:S02]  /*22420*/  LEA R15, P0, R28, R19.reuse, 0x1 ;  /* 0x000000131c0f7211 */ /* 0x081fe400078008ff */
[-C--:B-1----:R-:W-:Y:S01]  /*22430*/  LEA R3, P1, R26, R19.reuse, 0x1 ;  /* 0x000000131a037211 */ /* 0x082fe200078208ff */
[----:B------:R-:W-:Y:S01]  /*22440*/  IMAD R5, R14, 0x2, R4 ;  /* 0x000000020e057824 */ /* 0x000fe200078e0204 */
[----:B--2---:R-:W-:Y:S01]  /*22450*/  LEA R2, P2, R0, R19, 0x1 ;  /* 0x0000001300027211 */ /* 0x004fe200078408ff */
[----:B------:R0:W-:Y:S02]  /*22460*/  STL [R1+0x32d0], R15 ;  /* 0x0032d00f01007387 */ /* 0x0001e40000100800 */
[----:B------:R-:W-:Y:S02]  /*22470*/  IMAD R6, R14, 0x2, R5 ;  /* 0x000000020e067824 */ /* 0x000fe400078e0205 */
[----:B------:R1:W-:Y:S04]  /*22480*/  STL [R1+0x32d4], R3 ;  /* 0x0032d40301007387 */ /* 0x0003e80000100800 */
[----:B------:R2:W-:Y:S01]  /*22490*/  STL [R1+0x32d8], R2 ;  /* 0x0032d80201007387 */ /* 0x0005e20000100800 */
[----:B0-----:R-:W-:-:S02]  /*224a0*/  LEA.HI.X.SX32 R15, R28, R21, 0x1, P0 ;  /* 0x000000151c0f7211 */ /* 0x001fc400000f0eff */
        /* <DEDUP_REMOVED lines=10> */
[----:B------:R-:W-:Y:S01]  /*22550*/  STL [R1+0x32b8], R15 ;  /* 0x0032b80f01007387 */ /* 0x000fe20000100800 */
[----:B------:R-:W-:-:S03]  /*22560*/  LEA.HI.X.SX32 R4, R4, R21, 0x1, P0 ;  /* 0x0000001504047211 */ /* 0x000fc600000f0eff */
[----:B------:R0:W-:Y:S01]  /*22570*/  STL [R1+0x32bc], R3 ;  /* 0x0032bc0301007387 */ /* 0x0001e20000100800 */
[----:B------:R-:W-:-:S03]  /*22580*/  IMAD R9, R14, 0x2, R8 ;  /* 0x000000020e097824 */ /* 0x000fc600078e0208 */
[----:B------:R1:W-:Y:S01]  /*22590*/  STL [R1+0x32c0], R2 ;  /* 0x0032c00201007387 */ /* 0x0003e20000100800 */
[----:B0-----:R-:W-:-:S03]  /*225a0*/  LEA.HI.X.SX32 R3, R5, R21, 0x1, P1 ;  /* 0x0000001505037211 */ /* 0x001fc600008f0eff */
[----:B------:R-:W-:Y:S01]  /*225b0*/  STL [R1+0x32b0], R4 ;  /* 0x0032b00401007387 */ /* 0x000fe20000100800 */
[----:B-1----:R-:W-:-:S03]  /*225c0*/  LEA.HI.X.SX32 R2, R6, R21, 0x1, P2 ;  /* 0x0000001506027211 */ /* 0x002fc600010f0eff */
[----:B------:R0:W-:Y:S01]  /*225d0*/  STL [R1+0x32ac], R3 ;  /* 0x0032ac0301007387 */ /* 0x0001e20000100800 */
[C---:B------:R-:W-:Y:S01]  /*225e0*/  LEA R5, P0, R7.reuse, R19, 0x1 ;  /* 0x0000001307057211 */ /* 0x040fe200078008ff */
[C---:B------:R-:W-:Y:S02]  /*225f0*/  IMAD R10, R14.reuse, 0x2, R9 ;  /* 0x000000020e0a7824 */ /* 0x040fe400078e0209 */
[----:B------:R1:W-:Y:S01]  /*22600*/  STL [R1+0x329c], R2 ;  /* 0x00329c0201007387 */ /* 0x0003e20000100800 */
[----:B------:R-:W-:Y:S01]  /*22610*/  LEA.HI.X.SX32 R6, R7, R21, 0x1, P0 ;  /* 0x0000001507067211 */ /* 0x000fe200000f0eff */
[----:B------:R-:W-:Y:S01]  /*22620*/  IMAD R11, R14, 0x2, R10 ;  /* 0x000000020e0b7824 */ /* 0x000fe200078e020a */
[-C--:B0-----:R-:W-:Y:S01]  /*22630*/  LEA R3, P1, R8, R19.reuse, 0x1 ;  /* 0x0000001308037211 */ /* 0x081fe200078208ff */
[----:B------:R-:W-:Y:S01]  /*22640*/  STL [R1+0x32a0], R5 ;  /* 0x0032a00501007387 */ /* 0x000fe20000100800 */
[----:B-1----:R-:W-:-:S03]  /*22650*/  LEA R2, P2, R9, R19, 0x1 ;  /* 0x0000001309027211 */ /* 0x002fc600078408ff */
[----:B------:R0:W-:Y:S01]  /*22660*/  STL [R1+0x32a4], R3 ;  /* 0x0032a40301007387 */ /* 0x0001e20000100800 */
[----:B------:R-:W-:-:S03]  /*22670*/  IMAD R12, R14, 0x2, R11 ;  /* 0x000000020e0c7824 */ /* 0x000fc600078e020b */
        /* <DEDUP_REMOVED lines=43> */
[-C--:B------:R-:W-:Y:S01]  /*22930*/  LEA.HI.X.SX32 R12, R20, R21.reuse, 0x1, P0 ;  /* 0x00000015140c7211 */ /* 0x080fe200000f0eff */
[----:B------:R-:W-:Y:S02]  /*22940*/  IMAD R6, R14, 0x2, R5 ;  /* 0x000000020e067824 */ /* 0x000fe400078e0205 */
[----:B------:R1:W-:Y:S01]  /*22950*/  STL [R1+0x3260], R2 ;  /* 0x0032600201007387 */ /* 0x0003e20000100800 */
[----:B0-----:R-:W-:-:S03]  /*22960*/  LEA.HI.X.SX32 R3, R0, R21, 0x1, P1 ;  /* 0x0000001500037211 */ /* 0x001fc600008f0eff */
[----:B------:R0:W-:Y:S01]  /*22970*/  STL [R1+0x3250], R12 ;  /* 0x0032500c01007387 */ /* 0x0001e20000100800 */
[----:B-1----:R-:W-:-:S03]  /*22980*/  LEA.HI.X.SX32 R2, R22, R21, 0x1, P2 ;  /* 0x0000001516027211 */ /* 0x002fc600010f0eff */
        /* <DEDUP_REMOVED lines=35> */
[----:B------:R-:W-:Y:S02]  /*22bc0*/  LEA.HI.X.SX32 R8, R10, R21, 0x1, P0 ;  /* 0x000000150a087211 */ /* 0x000fe400000f0eff */
[-C--:B0-----:R-:W-:Y:S01]  /*22bd0*/  LEA R3, P1, R11, R19.reuse, 0x1 ;  /* 0x000000130b037211 */ /* 0x081fe200078208ff */
[----:B------:R-:W-:Y:S01]  /*22be0*/  STL [R1+0x3210], R7 ;  /* 0x0032100701007387 */ /* 0x000fe20000100800 */
[----:B-1----:R-:W-:-:S03]  /*22bf0*/  LEA R2, P2, R0, R19, 0x1 ;  /* 0x0000001300027211 */ /* 0x002fc600078408ff */
[----:B------:R0:W-:Y:S01]  /*22c00*/  STL [R1+0x3214], R3 ;  /* 0x0032140301007387 */ /* 0x0001e20000100800 */
[----:B------:R-:W-:-:S03]  /*22c10*/  IMAD R5, R14, 0x2, R4 ;  /* 0x000000020e057824 */ /* 0x000fc600078e0204 */
[----:B------:R1:W-:Y:S01]  /*22c20*/  STL [R1+0x3218], R2 ;  /* 0x0032180201007387 */ /* 0x0003e20000100800 */
[----:B0-----:R-:W-:-:S03]  /*22c30*/  LEA.HI.X.SX32 R3, R11, R21, 0x1, P1 ;  /* 0x000000150b037211 */ /* 0x001fc600008f0eff */
[----:B------:R0:W-:Y:S01]  /*22c40*/  STL [R1+0x3208], R8 ;  /* 0x0032080801007387 */ /* 0x0001e20000100800 */
[----:B-1----:R-:W-:-:S03]  /*22c50*/  LEA.HI.X.SX32 R2, R0, R21, 0x1, P2 ;  /* 0x0000001500027211 */ /* 0x002fc600010f0eff */
[----:B------:R1:W-:Y:S04]  /*22c60*/  STL [R1+0x3204], R3 ;  /* 0x0032040301007387 */ /* 0x0003e80000100800 */
[----:B------:R2:W-:Y:S01]  /*22c70*/  STL [R1+0x31f4], R2 ;  /* 0x0031f40201007387 */ /* 0x0005e20000100800 */
[-C--:B0-----:R-:W-:Y:S02]  /*22c80*/  LEA R8, P0, R12, R19.reuse, 0x1 ;  /* 0x000000130c087211 */ /* 0x081fe400078008ff */
[----:B-1----:R-:W-:Y:S02]  /*22c90*/  LEA R3, P1, R4, R19, 0x1 ;  /* 0x0000001304037211 */ /* 0x002fe400078208ff */
[----:B------:R-:W-:Y:S02]  /*22ca0*/  LEA.HI.X.SX32 R9, R12, R21, 0x1, P0 ;  /* 0x000000150c097211 */ /* 0x000fe400000f0eff */
[----:B--2---:R-:W-:Y:S01]  /*22cb0*/  LEA R2, P2, R5, R19, 0x1 ;  /* 0x0000001305027211 */ /* 0x004fe200078408ff */
[----:B------:R-:W-:Y:S04]  /*22cc0*/  STL [R1+0x31f8], R8 ;  /* 0x0031f80801007387 */ /* 0x000fe80000100800 */
[----:B------:R0:W-:Y:S04]  /*22cd0*/  STL [R1+0x31fc], R3 ;  /* 0x0031fc0301007387 */ /* 0x0001e80000100800 */
[----:B------:R1:W-:Y:S04]  /*22ce0*/  STL [R1+0x3200], R2 ;  /* 0x0032000201007387 */ /* 0x0003e80000100800 */
[----:B------:R-:W-:Y:S04]  /*22cf0*/  STL [R1+0x31f0], R9 ;  /* 0x0031f00901007387 */ /* 0x000fe80000100800 */
[----:B------:R-:W2:Y:S01]  /*22d00*/  LDL.LU R16, [R1+0x818] ;  /* 0x0008180001107983 */ /* 0x000ea20000300800 */
[----:B------:R-:W-:Y:S01]  /*22d10*/  IMAD R6, R14, 0x2, R5 ;  /* 0x000000020e067824 */ /* 0x000fe200078e0205 */
[----:B0-----:R-:W-:-:S02]  /*22d20*/  LEA.HI.X.SX32 R3, R4, R21, 0x1, P1 ;  /* 0x0000001504037211 */ /* 0x001fc400008f0eff */
[----:B-1----:R-:W-:Y:S01]  /*22d30*/  LEA.HI.X.SX32 R2, R5, R21, 0x1, P2 ;  /* 0x0000001505027211 */ /* 0x002fe200010f0eff */
[C---:B------:R-:W-:Y:S02]  /*22d40*/  IMAD R7, R14.reuse, 0x2, R6 ;  /* 0x000000020e077824 */ /* 0x040fe400078e0206 */
[----:B------:R0:W-:Y:S02]  /*22d50*/  STL [R1+0x31ec], R3 ;  /* 0x0031ec0301007387 */ /* 0x0001e40000100800 */
[----:B------:R-:W-:Y:S02]  /*22d60*/  IMAD R0, R14, 0x2, R7 ;  /* 0x000000020e007824 */ /* 0x000fe400078e0207 */
[----:B------:R1:W-:Y:S01]  /*22d70*/  STL [R1+0x31dc], R2 ;  /* 0x0031dc0201007387 */ /* 0x0003e20000100800 */
[CC--:B------:R-:W-:Y:S02]  /*22d80*/  LEA R5, P1, R7.reuse, R19.reuse, 0x1 ;  /* 0x0000001307057211 */ /* 0x0c0fe400078208ff */
[C---:B0-----:R-:W-:Y:S01]  /*22d90*/  LEA R3, P0, R6.reuse, R19, 0x1 ;  /* 0x0000001306037211 */ /* 0x041fe200078008ff */
[----:B-1----:R-:W3:Y:S03]  /*22da0*/  LDL.LU R2, [R1+0x814] ;  /* 0x0008140001027983 */ /* 0x002ee60000300800 */
[-C--:B------:R-:W-:Y:S01]  /*22db0*/  LEA.HI.X.SX32 R6, R6, R21.reuse, 0x1, P0 ;  /* 0x0000001506067211 */ /* 0x080fe200000f0eff */
[----:B------:R0:W-:Y:S01]  /*22dc0*/  STL [R1+0x31e0], R3 ;  /* 0x0031e00301007387 */ /* 0x0001e20000100800 */
[----:B------:R-:W-:Y:S01]  /*22dd0*/  IMAD R8, R14, 0x2, R0 ;  /* 0x000000020e087824 */ /* 0x000fe200078e0200 */
[----:B------:R-:W-:-:S02]  /*22de0*/  LEA.HI.X.SX32 R7, R7, R21, 0x1, P1 ;  /* 0x0000001507077211 */ /* 0x000fc400008f0eff */
[----:B------:R1:W-:Y:S01]  /*22df0*/  STL [R1+0x31e4], R5 ;  /* 0x0031e40501007387 */ /* 0x0003e20000100800 */
[----:B0-----:R-:W-:Y:S01]  /*22e00*/  LEA R3, P2, R0, R19, 0x1 ;  /* 0x0000001300037211 */ /* 0x001fe200078408ff */
[----:B------:R-:W-:-:S04]  /*22e10*/  IMAD R4, R14, 0x2, R8 ;  /* 0x000000020e047824 */ /* 0x000fc800078e0208 */
[----:B------:R0:W-:Y:S01]  /*22e20*/  STL [R1+0x31e8], R3 ;  /* 0x0031e80301007387 */ /* 0x0001e20000100800 */
[----:B-1----:R-:W-:-:S03]  /*22e30*/  IMAD R5, R14, 0x2, R4 ;  /* 0x000000020e057824 */ /* 0x002fc600078e0204 */
[----:B0-----:R-:W4:Y:S04]  /*22e40*/  LDL.LU R3, [R1+0x810] ;  /* 0x0008100001037983 */ /* 0x001f280000300800 */
[----:B------:R0:W-:Y:S04]  /*22e50*/  STL [R1+0x31d8], R6 ;  /* 0x0031d80601007387 */ /* 0x0001e80000100800 */
[----:B------:R-:W5:Y:S01]  /*22e60*/  LDL.LU R18, [R1+0x80c] ;  /* 0x00080c0001127983 */ /* 0x000f620000300800 */
[----:B0-----:R-:W-:-:S03]  /*22e70*/  LEA.HI.X.SX32 R6, R0, R21, 0x1, P2 ;  /* 0x0000001500067211 */ /* 0x001fc600010f0eff */
[----:B------:R0:W-:Y:S01]  /*22e80*/  STL [R1+0x31d4], R7 ;  /* 0x0031d40701007387 */ /* 0x0001e20000100800 */
[----:B------:R-:W-:-:S03]  /*22e90*/  IMAD R0, R14, 0x2, R5 ;  /* 0x000000020e007824 */ /* 0x000fc600078e0205 */
[----:B------:R1:W-:Y:S04]  /*22ea0*/  STL [R1+0x31d0], R6 ;  /* 0x0031d00601007387 */ /* 0x0003e80000100800 */
[----:B------:R-:W5:Y:S01]  /*22eb0*/  LDL.LU R17, [R1+0x808] ;  /* 0x0008080001117983 */ /* 0x000f620000300800 */
[----:B0-----:R-:W-:-:S03]  /*22ec0*/  LEA R7, P0, R8, R19, 0x1 ;  /* 0x0000001308077211 */ /* 0x001fc600078008ff */
[----:B------:R-:W5:Y:S01]  /*22ed0*/  LDL.LU R13, [R1+0x804] ;  /* 0x00080400010d7983 */ /* 0x000f620000300800 */
[----:B-1----:R-:W-:-:S03]  /*22ee0*/  LEA R6, P1, R4, R19, 0x1 ;  /* 0x0000001304067211 */ /* 0x002fc600078208ff */
[----:B------:R0:W-:Y:S04]  /*22ef0*/  STL [R1+0x31c4], R7 ;  /* 0x0031c40701007387 */ /* 0x0001e80000100800 */
[----:B------:R-:W5:Y:S04]  /*22f00*/  LDL.LU R26, [R1+0x800] ;  /* 0x00080000011a7983 */ /* 0x000f680000300800 */
[----:B------:R1:W-:Y:S01]  /*22f10*/  STL [R1+0x31c8], R6 ;  /* 0x0031c80601007387 */ /* 0x0003e20000100800 */
[----:B0-----:R-:W-:-:S03]  /*22f20*/  LEA R7, P2, R5, R19, 0x1 ;  /* 0x0000001305077211 */ /* 0x001fc600078408ff */
[----:B------:R-:W5:Y:S01]  /*22f30*/  LDL.LU R28, [R1+0x7fc] ;  /* 0x0007fc00011c7983 */ /* 0x000f620000300800 */
[----:B-1----:R-:W-:-:S03]  /*22f40*/  LEA R6, P3, R0, R19, 0x1 ;  /* 0x0000001300067211 */ /* 0x002fc600078608ff */
[----:B------:R0:W-:Y:S04]  /*22f50*/  STL [R1+0x31cc], R7 ;  /* 0x0031cc0701007387 */ /* 0x0001e80000100800 */
[----:B------:R-:W5:Y:S04]  /*22f60*/  LDL.LU R25, [R1+0x7f8] ;  /* 0x0007f80001197983 */ /* 0x000f680000300800 */
[----:B------:R1:W-:Y:S01]  /*22f70*/  STL [R1+0x31c0], R6 ;  /* 0x0031c00601007387 */ /* 0x0003e20000100800 */
[----:B0-----:R-:W-:-:S03]  /*22f80*/  LEA.HI.X.SX32 R7, R8, R21, 0x1, P0 ;  /* 0x0000001508077211 */ /* 0x001fc600000f0eff */
[----:B------:R-:W5:Y:S01]  /*22f90*/  LDL.LU R24, [R1+0x7f4] ;  /* 0x0007f40001187983 */ /* 0x000f620000300800 */
[----:B-1----:R-:W-:-:S03]  /*22fa0*/  LEA.HI.X.SX32 R6, R4, R21, 0x1, P1 ;  /* 0x0000001504067211 */ /* 0x002fc600008f0eff */
[----:B------:R-:W-:Y:S01]  /*22fb0*/  STL [R1+0x31bc], R7 ;  /* 0x0031bc0701007387 */ /* 0x000fe20000100800 */
[----:B------:R-:W-:-:S03]  /*22fc0*/  LEA.HI.X.SX32 R4, R5, R21, 0x1, P2 ;  /* 0x0000001505047211 */ /* 0x000fc600010f0eff */
[----:B------:R-:W5:Y:S01]  /*22fd0*/  LDL.LU R27, [R1+0x7f0] ;  /* 0x0007f000011b7983 */ /* 0x000f620000300800 */
[----:B------:R-:W-:-:S03]  /*22fe0*/  LEA.HI.X.SX32 R0, R0, R21, 0x1, P3 ;  /* 0x0000001500007211 */ /* 0x000fc600018f0eff */
[----:B------:R-:W-:Y:S04]  /*22ff0*/  STL [R1+0x31b8], R6 ;  /* 0x0031b80601007387 */ /* 0x000fe80000100800 */
[----:B------:R-:W5:Y:S04]  /*23000*/  LDL.LU R23, [R1+0x7ec] ;  /* 0x0007ec0001177983 */ /* 0x000f680000300800 */
[----:B------:R2:W-:Y:S04]  /*23010*/  STL [R1+0x31b4], R4 ;  /* 0x0031b40401007387 */ /* 0x0005e80000100800 */
[----:B------:R-:W5:Y:S04]  /*23020*/  LDL.LU R29, [R1+0x7e8] ;  /* 0x0007e800011d7983 */ /* 0x000f680000300800 */
[----:B------:R-:W5:Y:S04]  /*23030*/  LDL.LU R15, [R1+0x7e4] ;  /* 0x0007e400010f7983 */ /* 0x000f680000300800 */
[----:B------:R-:W-:Y:S01]  /*23040*/  STL [R1+0x31b0], R0 ;  /* 0x0031b00001007387 */ /* 0x000fe20000100800 */
[----:B--2---:R-:W-:-:S03]  /*23050*/  IMAD R4, R16, UR4, RZ ;  /* 0x0000000410047c24 */ /* 0x004fc6000f8e02ff */
[----:B------:R-:W2:Y:S04]  /*23060*/  LDL.LU R16, [R1+0x7e0] ;  /* 0x0007e00001107983 */ /* 0x000ea80000300800 */
[----:B------:R-:W-:Y:S04]  /*23070*/  STL [R1+0x3738], R4 ;  /* 0x0037380401007387 */ /* 0x000fe80000100800 */
[----:B------:R-:W2:Y:S01]  /*23080*/  LDL.LU R14, [R1+0x7dc] ;  /* 0x0007dc00010e7983 */ /* 0x000ea20000300800 */
[----:B---3--:R-:W-:-:S03]  /*23090*/  IMAD R5, R2, UR4, RZ ;  /* 0x0000000402057c24 */ /* 0x008fc6000f8e02ff */
[----:B------:R-:W3:Y:S04]  /*230a0*/  LDL.LU R2, [R1+0x7d8] ;  /* 0x0007d80001027983 */ /* 0x000ee80000300800 */
[----:B------:R-:W-:Y:S01]  /*230b0*/  STL [R1+0x373c], R5 ;  /* 0x00373c0501007387 */ /* 0x000fe20000100800 */
[----:B----4-:R-:W-:-:S03]  /*230c0*/  IMAD R6, R3, UR4, RZ ;  /* 0x0000000403067c24 */ /* 0x010fc6000f8e02ff */
[----:B------:R-:W4:Y:S01]  /*230d0*/  LDL.LU R3, [R1+0x7d4] ;  /* 0x0007d40001037983 */ /* 0x000f220000300800 */
[----:B-----5:R-:W-:-:S03]  /*230e0*/  IMAD R7, R18, UR4, RZ ;  /* 0x0000000412077c24 */ /* 0x020fc6000f8e02ff */
[----:B------:R-:W-:Y:S04]  /*230f0*/  STL [R1+0x3740], R6 ;  /* 0x0037400601007387 */ /* 0x000fe80000100800 */
[----:B------:R-:W-:Y:S01]  /*23100*/  STL [R1+0x3744], R7 ;  /* 0x0037440701007387 */ /* 0x000fe20000100800 */
[----:B------:R-:W-:Y:S02]  /*23110*/  IMAD R8, R17, UR4, RZ ;  /* 0x0000000411087c24 */ /* 0x000fe4000f8e02ff */
[----:B------:R-:W-:-:S03]  /*23120*/  IMAD R9, R13, UR4, RZ ;  /* 0x000000040d097c24 */ /* 0x000fc6000f8e02ff */
[----:B------:R-:W-:Y:S01]  /*23130*/  STL [R1+0x3748], R8 ;  /* 0x0037480801007387 */ /* 0x000fe20000100800 */
[----:B------:R-:W-:-:S03]  /*23140*/  IMAD R10, R26, UR4, RZ ;  /* 0x000000041a0a7c24 */ /* 0x000fc6000f8e02ff */
[----:B------:R-:W-:Y:S01]  /*23150*/  STL [R1+0x374c], R9 ;  /* 0x00374c0901007387 */ /* 0x000fe20000100800 */
[----:B------:R-:W-:-:S03]  /*23160*/  IMAD R11, R28, UR4, RZ ;  /* 0x000000041c0b7c24 */ /* 0x000fc6000f8e02ff */
[----:B------:R-:W-:Y:S04]  /*23170*/  STL [R1+0x3750], R10 ;  /* 0x0037500a01007387 */ /* 0x000fe80000100800 */
[----:B------:R-:W-:Y:S01]  /*23180*/  STL [R1+0x3754], R11 ;  /* 0x0037540b01007387 */ /* 0x000fe20000100800 */
[----:B------:R-:W-:Y:S02]  /*23190*/  IMAD R12, R25, UR4, RZ ;  /* 0x00000004190c7c24 */ /* 0x000fe4000f8e02ff */
[----:B------:R-:W-:-:S03]  /*231a0*/  IMAD R13, R24, UR4, RZ ;  /* 0x00000004180d7c24 */ /* 0x000fc6000f8e02ff */
        /* <DEDUP_REMOVED lines=10> */
[----:B--2---:R-:W-:-:S03]  /*23250*/  IMAD R22, R16, UR4, RZ ;  /* 0x0000000410167c24 */ /* 0x004fc6000f8e02ff */
[----:B------:R-:W2:Y:S01]  /*23260*/  LDL.LU R16, [R1+0x7d0] ;  /* 0x0007d00001107983 */ /* 0x000ea20000300800 */
[----:B------:R-:W-:-:S03]  /*23270*/  IMAD R23, R14, UR4, RZ ;  /* 0x000000040e177c24 */ /* 0x000fc6000f8e02ff */
[----:B------:R-:W-:Y:S04]  /*23280*/  STL [R1+0x3770], R22 ;  /* 0x0037701601007387 */ /* 0x000fe80000100800 */
[----:B------:R-:W-:Y:S04]  /*23290*/  STL [R1+0x3774], R23 ;  /* 0x0037741701007387 */ /* 0x000fe80000100800 */
[----:B------:R-:W5:Y:S01]  /*232a0*/  LDL.LU R27, [R1+0x7cc] ;  /* 0x0007cc00011b7983 */ /* 0x000f620000300800 */
[----:B---3--:R-:W-:-:S05]  /*232b0*/  IMAD R24, R2, UR4, RZ ;  /* 0x0000000402187c24 */ /* 0x008fca000f8e02ff */
[----:B------:R0:W-:Y:S04]  /*232c0*/  STL [R1+0x3778], R24 ;  /* 0x0037781801007387 */ /* 0x0001e80000100800 */
[----:B------:R-:W3:Y:S04]  /*232d0*/  LDL.LU R28, [R1+0x7c8] ;  /* 0x0007c800011c7983 */ /* 0x000ee80000300800 */
[----:B------:R-:W3:Y:S04]  /*232e0*/  LDL.LU R29, [R1+0x7c4] ;  /* 0x0007c400011d7983 */ /* 0x000ee80000300800 */
[----:B0-----:R-:W3:Y:S04]  /*232f0*/  LDL.LU R24, [R1+0x7c0] ;  /* 0x0007c00001187983 */ /* 0x001ee80000300800 */
[----:B------:R-:W3:Y:S04]  /*23300*/  LDL.LU R23, [R1+0x7bc] ;  /* 0x0007bc0001177983 */ /* 0x000ee80000300800 */
        /* <DEDUP_REMOVED lines=14> */
[----:B------:R-:W3:Y:S01]  /*233f0*/  LDL.LU R4, [R1+0x780] ;  /* 0x0007800001047983 */ /* 0x000ee20000300800 */
[----:B----4-:R-:W-:-:S03]  /*23400*/  IMAD R25, R3, UR4, RZ ;  /* 0x0000000403197c24 */ /* 0x010fc6000f8e02ff */
[----:B------:R-:W4:Y:S04]  /*23410*/  LDL.LU R0, [R1+0x77c] ;  /* 0x00077c0001007983 */ /* 0x000f280000300800 */
[----:B------:R-:W4:Y:S04]  /*23420*/  LDL.LU R17, [R1+0x778] ;  /* 0x0007780001117983 */ /* 0x000f280000300800 */
[----:B------:R-:W4:Y:S04]  /*23430*/  LDL.LU R2, [R1+0x774] ;  /* 0x0007740001027983 */ /* 0x000f280000300800 */
[----:B------:R-:W4:Y:S04]  /*23440*/  LDL.LU R3, [R1+0x770] ;  /* 0x0007700001037983 */ /* 0x000f280000300800 */
[----:B------:R-:W-:Y:S04]  /*23450*/  STL [R1+0x377c], R25 ;  /* 0x00377c1901007387 */ /* 0x000fe80000100800 */
[----:B------:R-:W4:Y:S04]  /*23460*/  LDL.LU R15, [R1+0x76c] ;  /* 0x00076c00010f7983 */ /* 0x000f280000300800 */
[----:B------:R-:W4:Y:S01]  /*23470*/  LDL.LU R14, [R1+0x768] ;  /* 0x00076800010e7983 */ /* 0x000f220000300800 */
[----:B--2---:R-:W-:-:S03]  /*23480*/  IMAD R26, R16, UR4, RZ ;  /* 0x00000004101a7c24 */ /* 0x004fc6000f8e02ff */
[----:B------:R-:W2:Y:S04]  /*23490*/  LDL.LU R16, [R1+0x764] ;  /* 0x0007640001107983 */ /* 0x000ea80000300800 */
[----:B------:R-:W-:Y:S01]  /*234a0*/  STL [R1+0x3780], R26 ;  /* 0x0037801a01007387 */ /* 0x000fe20000100800 */
[----:B-----5:R-:W-:-:S05]  /*234b0*/  IMAD R27, R27, UR4, RZ ;  /* 0x000000041b1b7c24 */ /* 0x020fca000f8e02ff */
[----:B------:R-:W-:Y:S01]  /*234c0*/  STL [R1+0x3784], R27 ;  /* 0x0037841b01007387 */ /* 0x000fe20000100800 */
[----:B---3--:R-:W-:Y:S02]  /*234d0*/  IMAD R28, R28, UR4, RZ ;  /* 0x000000041c1c7c24 */ /* 0x008fe4000f8e02ff */
[----:B------:R-:W-:Y:S02]  /*234e0*/  IMAD R29, R29, UR4, RZ ;  /* 0x000000041d1d7c24 */ /* 0x000fe4000f8e02ff */
[----:B------:R-:W-:-:S03]  /*234f0*/  IMAD R24, R24, UR4, RZ ;  /* 0x0000000418187c24 */ /* 0x000fc6000f8e02ff */
[----:B------:R-:W-:Y:S01]  /*23500*/  STL.64 [R1+0x3728], R28 ;  /* 0x0037281c01007387 */ /* 0x000fe20000100a00 */
[----:B------:R-:W-:-:S03]  /*23510*/  IMAD R23, R23, UR4, RZ ;  /* 0x0000000417177c24 */ /* 0x000fc6000f8e02ff */
[----:B------:R-:W-:Y:S01]  /*23520*/  STL [R1], R24 ;  /* 0x0000001801007387 */ /* 0x000fe20000100800 */
[----:B------:R-:W-:-:S03]  /*23530*/  IMAD R22, R22, UR4, RZ ;  /* 0x0000000416167c24 */ /* 0x000fc6000f8e02ff */
[----:B------:R-:W-:Y:S01]  /*23540*/  STL [R1+0x7c0], R23 ;  /* 0x0007c01701007387 */ /* 0x000fe20000100800 */
        /* <DEDUP_REMOVED lines=27> */
[----:B------:R0:W-:Y:S01]  /*23700*/  STL [R1+0x784], R5 ;  /* 0x0007840501007387 */ /* 0x0001e20000100800 */
[----:B----4-:R-:W-:-:S03]  /*23710*/  IMAD R0, R0, UR4, RZ ;  /* 0x0000000400007c24 */ /* 0x010fc6000f8e02ff */
[----:B------:R1:W-:Y:S01]  /*23720*/  STL [R1+0x780], R4 ;  /* 0x0007800401007387 */ /* 0x0003e20000100800 */
[----:B0-----:R-:W-:-:S03]  /*23730*/  IMAD R5, R17, UR4, RZ ;  /* 0x0000000411057c24 */ /* 0x001fc6000f8e02ff */
[----:B------:R0:W-:Y:S01]  /*23740*/  STL [R1+0x820], R0 ;  /* 0x0008200001007387 */ /* 0x0001e20000100800 */
[----:B-1----:R-:W-:-:S03]  /*23750*/  IMAD R4, R2, UR4, RZ ;  /* 0x0000000402047c24 */ /* 0x002fc6000f8e02ff */
[----:B------:R1:W-:Y:S04]  /*23760*/  STL [R1+0x824], R5 ;  /* 0x0008240501007387 */ /* 0x0003e80000100800 */
[----:B------:R-:W3:Y:S01]  /*23770*/  LDL.LU R2, [R1+0x760] ;  /* 0x0007600001027983 */ /* 0x000ee20000300800 */
[----:B0-----:R-:W-:-:S03]  /*23780*/  IMAD R0, R3, UR4, RZ ;  /* 0x0000000403007c24 */ /* 0x001fc6000f8e02ff */
[----:B------:R0:W-:Y:S01]  /*23790*/  STL [R1+0x838], R4 ;  /* 0x0008380401007387 */ /* 0x0001e20000100800 */
[----:B-1----:R-:W-:-:S03]  /*237a0*/  IMAD R5, R15, UR4, RZ ;  /* 0x000000040f057c24 */ /* 0x002fc6000f8e02ff */
[----:B------:R-:W4:Y:S04]  /*237b0*/  LDL.LU R3, [R1+0x75c] ;  /* 0x00075c0001037983 */ /* 0x000f280000300800 */
[----:B------:R2:W-:Y:S01]  /*237c0*/  STL [R1+0x83c], R0 ;  /* 0x00083c0001007387 */ /* 0x0005e20000100800 */
[----:B0-----:R-:W-:-:S03]  /*237d0*/  IMAD R4, R14, UR4, RZ ;  /* 0x000000040e047c24 */ /* 0x001fc6000f8e02ff */
[----:B------:R0:W-:Y:S04]  /*237e0*/  STL [R1+0x76c], R5 ;  /* 0x00076c0501007387 */ /* 0x0001e80000100800 */
[----:B------:R-:W5:Y:S04]  /*237f0*/  LDL.LU R28, [R1+0x758] ;  /* 0x00075800011c7983 */ /* 0x000f680000300800 */
[----:B------:R1:W-:Y:S04]  /*23800*/  STL [R1+0x768], R4 ;  /* 0x0007680401007387 */ /* 0x0003e80000100800 */
[----:B------:R-:W5:Y:S01]  /*23810*/  LDL.LU R29, [R1+0x754] ;  /* 0x00075400011d7983 */ /* 0x000f620000300800 */
[----:B--2---:R-:W-:-:S05]  /*23820*/  IMAD R0, R16, UR4, RZ ;  /* 0x0000000410007c24 */ /* 0x004fca000f8e02ff */
        /* <DEDUP_REMOVED lines=20> */
[----:B-1----:R-:W5:Y:S04]  /*23970*/  LDL.LU R4, [R1+0x704] ;  /* 0x0007040001047983 */ /* 0x002f680000300800 */
[----:B--2---:R-:W2:Y:S04]  /*23980*/  LDL.LU R0, [R1+0x700] ;  /* 0x0007000001007983 */ /* 0x004ea80000300800 */
[----:B------:R-:W2:Y:S04]  /*23990*/  LDL.LU R17, [R1+0x6fc] ;  /* 0x0006fc0001117983 */ /* 0x000ea80000300800 */
[----:B------:R-:W2:Y:S04]  /*239a0*/  LDL.LU R14, [R1+0x6f8] ;  /* 0x0006f800010e7983 */ /* 0x000ea80000300800 */
[----:B------:R-:W2:Y:S04]  /*239b0*/  LDL.LU R16, [R1+0x6f4] ;  /* 0x0006f40001107983 */ /* 0x000ea80000300800 */
[----:B------:R-:W2:Y:S01]  /*239c0*/  LDL.LU R15, [R1+0x6f0] ;  /* 0x0006f000010f7983 */ /* 0x000ea20000300800 */
[----:B---3--:R-:W-:-:S05]  /*239d0*/  IMAD R2, R2, UR4, RZ ;  /* 0x0000000402027c24 */ /* 0x008fca000f8e02ff */
[----:B------:R0:W-:Y:S01]  /*239e0*/  STL [R1+0x854], R2 ;  /* 0x0008540201007387 */ /* 0x0001e20000100800 */
[----:B----4-:R-:W-:-:S03]  /*239f0*/  IMAD R3, R3, UR4, RZ ;  /* 0x0000000403037c24 */ /* 0x010fc6000f8e02ff */
[----:B0-----:R-:W3:Y:S04]  /*23a00*/  LDL.LU R2, [R1+0x6ec] ;  /* 0x0006ec0001027983 */ /* 0x001ee80000300800 */
[----:B------:R0:W-:Y:S01]  /*23a10*/  STL [R1+0x75c], R3 ;  /* 0x00075c0301007387 */ /* 0x0001e20000100800 */
[----:B-----5:R-:W-:-:S03]  /*23a20*/  IMAD R28, R28, UR4, RZ ;  /* 0x000000041c1c7c24 */ /* 0x020fc6000f8e02ff */
[----:B0-----:R-:W4:Y:S04]  /*23a30*/  LDL.LU R3, [R1+0x6e8] ;  /* 0x0006e80001037983 */ /* 0x001f280000300800 */
[----:B------:R0:W-:Y:S02]  /*23a40*/  STL [R1+0x758], R28 ;  /* 0x0007581c01007387 */ /* 0x0001e40000100800 */
[----:B0-----:R-:W-:-:S05]  /*23a50*/  IMAD R28, R29, UR4, RZ ;  /* 0x000000041d1c7c24 */ /* 0x001fca000f8e02ff */
[----:B------:R-:W-:Y:S01]  /*23a60*/  STL [R1+0x860], R28 ;  /* 0x0008601c01007387 */ /* 0x000fe20000100800 */
[----:B------:R-:W-:Y:S02]  /*23a70*/  IMAD R27, R27, UR4, RZ ;  /* 0x000000041b1b7c24 */ /* 0x000fe4000f8e02ff */
        /* <DEDUP_REMOVED lines=38> */
[----:B--2---:R-:W-:-:S03]  /*23ce0*/  IMAD R0, R0, UR4, RZ ;  /* 0x0000000400007c24 */ /* 0x004fc6000f8e02ff */
[----:B------:R1:W-:Y:S01]  /*23cf0*/  STL [R1+0x704], R4 ;  /* 0x0007040401007387 */ /* 0x0003e20000100800 */
[----:B0-----:R-:W-:-:S03]  /*23d00*/  IMAD R5, R17, UR4, RZ ;  /* 0x0000000411057c24 */ /* 0x001fc6000f8e02ff */
[----:B------:R0:W-:Y:S01]  /*23d10*/  STL [R1+0x700], R0 ;  /* 0x0007000001007387 */ /* 0x0001e20000100800 */
[----:B-1----:R-:W-:-:S03]  /*23d20*/  IMAD R4, R14, UR4, RZ ;  /* 0x000000040e047c24 */ /* 0x002fc6000f8e02ff */
[----:B------:R-:W-:Y:S04]  /*23d30*/  STL [R1+0x8f0], R5 ;  /* 0x0008f00501007387 */ /* 0x000fe80000100800 */
[----:B------:R-:W2:Y:S01]  /*23d40*/  LDL.LU R14, [R1+0x6e4] ;  /* 0x0006e400010e7983 */ /* 0x000ea20000300800 */
[----:B0-----:R-:W-:-:S03]  /*23d50*/  IMAD R0, R16, UR4, RZ ;  /* 0x0000000410007c24 */ /* 0x001fc6000f8e02ff */
[----:B------:R0:W-:Y:S04]  /*23d60*/  STL [R1+0x8f4], R4 ;  /* 0x0008f40401007387 */ /* 0x0001e80000100800 */
[----:B------:R-:W5:Y:S01]  /*23d70*/  LDL.LU R16, [R1+0x6e0] ;  /* 0x0006e00001107983 */ /* 0x000f620000300800 */
[----:B0-----:R-:W-:-:S03]  /*23d80*/  IMAD R4, R15, UR4, RZ ;  /* 0x000000040f047c24 */ /* 0x001fc6000f8e02ff */
[----:B------:R4:W-:Y:S04]  /*23d90*/  STL [R1+0x6f4], R0 ;  /* 0x0006f40001007387 */ /* 0x0009e80000100800 */
[----:B------:R0:W-:Y:S04]  /*23da0*/  STL [R1+0x6f0], R4 ;  /* 0x0006f00401007387 */ /* 0x0001e80000100800 */
[----:B------:R-:W5:Y:S01]  /*23db0*/  LDL.LU R28, [R1+0x6dc] ;  /* 0x0006dc00011c7983 */ /* 0x000f620000300800 */
[----:B---3--:R-:W-:-:S05]  /*23dc0*/  IMAD R2, R2, UR4, RZ ;  /* 0x0000000402027c24 */ /* 0x008fca000f8e02ff */
[----:B------:R-:W-:Y:S04]  /*23dd0*/  STL [R1+0x908], R2 ;  /* 0x0009080201007387 */ /* 0x000fe80000100800 */
[----:B------:R-:W3:Y:S01]  /*23de0*/  LDL.LU R29, [R1+0x6d8] ;  /* 0x0006d800011d7983 */ /* 0x000ee20000300800 */
[----:B----4-:R-:W-:-:S05]  /*23df0*/  IMAD R0, R3, UR4, RZ ;  /* 0x0000000403007c24 */ /* 0x010fca000f8e02ff */
        /* <DEDUP_REMOVED lines=21> */
[----:B-1----:R-:W4:Y:S04]  /*23f50*/  LDL.LU R0, [R1+0x684] ;  /* 0x0006840001007983 */ /* 0x002f280000300800 */
[----:B------:R-:W4:Y:S04]  /*23f60*/  LDL.LU R17, [R1+0x680] ;  /* 0x0006800001117983 */ /* 0x000f280000300800 */
[----:B------:R-:W4:Y:S04]  /*23f70*/  LDL.LU R2, [R1+0x67c] ;  /* 0x00067c0001027983 */ /* 0x000f280000300800 */
[----:B------:R-:W4:Y:S04]  /*23f80*/  LDL.LU R3, [R1+0x678] ;  /* 0x0006780001037983 */ /* 0x000f280000300800 */
[----:B------:R-:W4:Y:S01]  /*23f90*/  LDL.LU R15, [R1+0x674] ;  /* 0x00067400010f7983 */ /* 0x000f220000300800 */
[----:B--2---:R-:W-:-:S05]  /*23fa0*/  IMAD R14, R14, UR4, RZ ;  /* 0x000000040e0e7c24 */ /* 0x004fca000f8e02ff */
[----:B------:R0:W-:Y:S01]  /*23fb0*/  STL [R1+0x918], R14 ;  /* 0x0009180e01007387 */ /* 0x0001e20000100800 */
[----:B-----5:R-:W-:-:S03]  /*23fc0*/  IMAD R16, R16, UR4, RZ ;  /* 0x0000000410107c24 */ /* 0x020fc6000f8e02ff */
[----:B0-----:R-:W2:Y:S04]  /*23fd0*/  LDL.LU R14, [R1+0x670] ;  /* 0x00067000010e7983 */ /* 0x001ea80000300800 */
[----:B------:R0:W-:Y:S04]  /*23fe0*/  STL [R1+0x91c], R16 ;  /* 0x00091c1001007387 */ /* 0x0001e80000100800 */
[----:B0-----:R-:W5:Y:S01]  /*23ff0*/  LDL.LU R16, [R1+0x66c] ;  /* 0x00066c0001107983 */ /* 0x001f620000300800 */
[----:B------:R-:W-:-:S05]  /*24000*/  IMAD R28, R28, UR4, RZ ;  /* 0x000000041c1c7c24 */ /* 0x000fca000f8e02ff */
[----:B------:R3:W-:Y:S02]  /*24010*/  STL [R1+0x6dc], R28 ;  /* 0x0006dc1c01007387 */ /* 0x0007e40000100800 */
[----:B---3--:R-:W-:Y:S02]  /*24020*/  IMAD R28, R29, UR4, RZ ;  /* 0x000000041d1c7c24 */ /* 0x008fe4000f8e02ff */
[----:B----4-:R-:W-:-:S03]  /*24030*/  IMAD R27, R27, UR4, RZ ;  /* 0x000000041b1b7c24 */ /* 0x010fc6000f8e02ff */
        /* <DEDUP_REMOVED lines=39> */
[----:B------:R-:W-:-:S03]  /*242b0*/  IMAD R0, R0, UR4, RZ ;  /* 0x0000000400007c24 */ /* 0x000fc6000f8e02ff */
        /* <DEDUP_REMOVED lines=10> */
[----:B------:R5:W-:Y:S04]  /*24360*/  STL [R1+0x9ec], R0 ;  /* 0x0009ec0001007387 */ /* 0x000be80000100800 */
[----:B------:R0:W-:Y:S04]  /*24370*/  STL [R1+0x9f8], R5 ;  /* 0x0009f80501007387 */ /* 0x0001e80000100800 */
[----:B------:R-:W4:Y:S01]  /*24380*/  LDL.LU R28, [R1+0x660] ;  /* 0x00066000011c7983 */ /* 0x000f220000300800 */
[----:B--2---:R-:W-:-:S05]  /*24390*/  IMAD R4, R14, UR4, RZ ;  /* 0x000000040e047c24 */ /* 0x004fca000f8e02ff */
[----:B------:R1:W-:Y:S04]  /*243a0*/  STL [R1+0x9fc], R4 ;  /* 0x0009fc0401007387 */ /* 0x0003e80000100800 */
[----:B------:R-:W2:Y:S01]  /*243b0*/  LDL.LU R29, [R1+0x65c] ;  /* 0x00065c00011d7983 */ /* 0x000ea20000300800 */
[----:B-----5:R-:W-:-:S05]  /*243c0*/  IMAD R0, R16, UR4, RZ ;  /* 0x0000000410007c24 */ /* 0x020fca000f8e02ff */
[----:B------:R5:W-:Y:S04]  /*243d0*/  STL [R1+0xa10], R0 ;  /* 0x000a100001007387 */ /* 0x000be80000100800 */
[----:B------:R-:W2:Y:S04]  /*243e0*/  LDL.LU R27, [R1+0x658] ;  /* 0x00065800011b7983 */ /* 0x000ea80000300800 */
        /* <DEDUP_REMOVED lines=17> */
[----:B0-----:R-:W2:Y:S04]  /*24500*/  LDL.LU R5, [R1+0x60c] ;  /* 0x00060c0001057983 */ /* 0x001ea80000300800 */
[----:B-1----:R-:W2:Y:S04]  /*24510*/  LDL.LU R4, [R1+0x608] ;  /* 0x0006080001047983 */ /* 0x002ea80000300800 */
[----:B-----5:R-:W5:Y:S04]  /*24520*/  LDL.LU R0, [R1+0x604] ;  /* 0x0006040001007983 */ /* 0x020f680000300800 */
[----:B------:R-:W5:Y:S04]  /*24530*/  LDL.LU R17, [R1+0x600] ;  /* 0x0006000001117983 */ /* 0x000f680000300800 */
[----:B------:R-:W5:Y:S04]  /*24540*/  LDL.LU R14, [R1+0x5fc] ;  /* 0x0005fc00010e7983 */ /* 0x000f680000300800 */
[----:B------:R-:W5:Y:S04]  /*24550*/  LDL.LU R16, [R1+0x5f8] ;  /* 0x0005f80001107983 */ /* 0x000f680000300800 */
[----:B------:R-:W5:Y:S01]  /*24560*/  LDL.LU R15, [R1+0x5f4] ;  /* 0x0005f400010f7983 */ /* 0x000f620000300800 */
[----:B---3--:R-:W-:-:S05]  /*24570*/  IMAD R2, R2, UR4, RZ ;  /* 0x0000000402027c24 */ /* 0x008fca000f8e02ff */
[----:B------:R0:W-:Y:S01]  /*24580*/  STL [R1+0xa14], R2 ;  /* 0x000a140201007387 */ /* 0x0001e20000100800 */
[----:B----4-:R-:W-:-:S03]  /*24590*/  IMAD R3, R3, UR4, RZ ;  /* 0x0000000403037c24 */ /* 0x010fc6000f8e02ff */
[----:B0-----:R-:W3:Y:S04]  /*245a0*/  LDL.LU R2, [R1+0x5f0] ;  /* 0x0005f00001027983 */ /* 0x001ee80000300800 */
[----:B------:R0:W-:Y:S01]  /*245b0*/  STL [R1+0xa28], R3 ;  /* 0x000a280301007387 */ /* 0x0001e20000100800 */
[----:B------:R-:W-:-:S03]  /*245c0*/  IMAD R28, R28, UR4, RZ ;  /* 0x000000041c1c7c24 */ /* 0x000fc6000f8e02ff */
[----:B0-----:R-:W4:Y:S04]  /*245d0*/  LDL.LU R3, [R1+0x5ec] ;  /* 0x0005ec0001037983 */ /* 0x001f280000300800 */
[----:B------:R2:W-:Y:S02]  /*245e0*/  STL [R1+0xa2c], R28 ;  /* 0x000a2c1c01007387 */ /* 0x0005e40000100800 */
[----:B--2---:R-:W-:-:S05]  /*245f0*/  IMAD R28, R29, UR4, RZ ;  /* 0x000000041d1c7c24 */ /* 0x004fca000f8e02ff */
        /* <DEDUP_REMOVED lines=40> */
[----:B-----5:R-:W-:-:S03]  /*24880*/  IMAD R0, R0, UR4, RZ ;  /* 0x0000000400007c24 */ /* 0x020fc6000f8e02ff */
        /* <DEDUP_REMOVED lines=511> */
[----:B0-----:R-:W3:Y:S01]  /*26880*/  LDL.LU R2, [R1+0x308] ;  /* 0x0003080001027983 */ /* 0x001ee20000300800 */
[----:B------:R-:W-:-:S03]  /*26890*/  IMAD R28, R28, UR4, RZ ;  /* 0x000000041c1c7c24 */ /* 0x000fc6000f8e02ff */
[----:B------:R0:W-:Y:S04]  /*268a0*/  STL [R1+0x1200], R3 ;  /* 0x0012000301007387 */ /* 0x0001e80000100800 */
        /* <DEDUP_REMOVED lines=144> */
[----:B------:R-:W-:Y:S01]  /*271b0*/  STL [R1+0x12e0], R4 ;  /* 0x0012e00401007387 */ /* 0x000fe20000100800 */
[----:B-1----:R-:W-:-:S03]  /*271c0*/  IMAD R5, R15, UR4, RZ ;  /* 0x000000040f057c24 */ /* 0x002fc6000f8e02ff */
[----:B------:R-:W4:Y:S04]  /*271d0*/  LDL.LU R3, [R1+0x280] ;  /* 0x0002800001037983 */ /* 0x000f280000300800 */
[----:B------:R5:W-:Y:S04]  /*271e0*/  STL [R1+0x12e4], R0 ;  /* 0x0012e40001007387 */ /* 0x000be80000100800 */
[----:B------:R0:W-:Y:S01]  /*271f0*/  STL [R1+0x12e8], R5 ;  /* 0x0012e80501007387 */ /* 0x0001e20000100800 */
[----:B-----5:R-:W-:-:S03]  /*27200*/  IMAD R0, R16, UR4, RZ ;  /* 0x0000000410007c24 */ /* 0x020fc6000f8e02ff */
[----:B------:R-:W5:Y:S01]  /*27210*/  LDL.LU R16, [R1+0x27c] ;  /* 0x00027c0001107983 */ /* 0x000f620000300800 */
[----:B--2---:R-:W-:-:S05]  /*27220*/  IMAD R4, R14, UR4, RZ ;  /* 0x000000040e047c24 */ /* 0x004fca000f8e02ff */
[----:B------:R1:W-:Y:S04]  /*27230*/  STL [R1+0x12ec], R4 ;  /* 0x0012ec0401007387 */ /* 0x0003e80000100800 */
[----:B------:R-:W2:Y:S04]  /*27240*/  LDL.LU R28, [R1+0x278] ;  /* 0x00027800011c7983 */ /* 0x000ea80000300800 */
        /* <DEDUP_REMOVED lines=30> */
[----:B------:R0:W-:Y:S04]  /*27430*/  STL [R1+0x12f8], R3 ;  /* 0x0012f80301007387 */ /* 0x0001e80000100800 */
[----:B0-----:R-:W4:Y:S01]  /*27440*/  LDL.LU R3, [R1+0x208] ;  /* 0x0002080001037983 */ /* 0x001f220000300800 */
[----:B-----5:R-:W-:-:S05]  /*27450*/  IMAD R16, R16, UR4, RZ ;  /* 0x0000000410107c24 */ /* 0x020fca000f8e02ff */
[----:B------:R0:W-:Y:S04]  /*27460*/  STL [R1+0x12fc], R16 ;  /* 0x0012fc1001007387 */ /* 0x0001e80000100800 */
[----:B0-----:R-:W5:Y:S01]  /*27470*/  LDL.LU R16, [R1+0x37a8] ;  /* 0x0037a80001107983 */ /* 0x001f620000300800 */
[----:B--2---:R-:W-:-:S05]  /*27480*/  IMAD R28, R28, UR4, RZ ;  /* 0x000000041c1c7c24 */ /* 0x004fca000f8e02ff */
[----:B------:R0:W-:Y:S02]  /*27490*/  STL [R1+0xb3c], R28 ;  /* 0x000b3c1c01007387 */ /* 0x0001e40000100800 */
[----:B0-----:R-:W-:Y:S02]  /*274a0*/  IMAD R28, R29, UR4, RZ ;  /* 0x000000041d1c7c24 */ /* 0x001fe4000f8e02ff */
[----:B------:R-:W-:-:S03]  /*274b0*/  IMAD R29, R27, UR4, RZ ;  /* 0x000000041b1d7c24 */ /* 0x000fc6000f8e02ff */
[----:B------:R0:W-:Y:S01]  /*274c0*/  STL [R1+0xb38], R28 ;  /* 0x000b381c01007387 */ /* 0x0001e20000100800 */
[----:B------:R-:W-:Y:S02]  /*274d0*/  IMAD R27, R25, UR4, RZ ;  /* 0x00000004191b7c24 */ /* 0x000fe4000f8e02ff */
[----:B------:R-:W-:Y:S01]  /*274e0*/  IMAD R25, R23, UR4, RZ ;  /* 0x0000000417197c24 */ /* 0x000fe2000f8e02ff */
[----:B------:R-:W-:Y:S01]  /*274f0*/  STL [R1+0xb24], R29 ;  /* 0x000b241d01007387 */ /* 0x000fe20000100800 */
[----:B0-----:R-:W-:Y:S02]  /*27500*/  IMAD R28, R26, UR4, RZ ;  /* 0x000000041a1c7c24 */ /* 0x001fe4000f8e02ff */
[----:B------:R-:W-:Y:S02]  /*27510*/  IMAD R26, R24, UR4, RZ ;  /* 0x00000004181a7c24 */ /* 0x000fe4000f8e02ff */
[----:B------:R-:W-:Y:S01]  /*27520*/  IMAD R24, R22, UR4, RZ ;  /* 0x0000000416187c24 */ /* 0x000fe2000f8e02ff */
[----:B------:R-:W-:Y:S01]  /*27530*/  STL [R1+0xb20], R28 ;  /* 0x000b201c01007387 */ /* 0x000fe20000100800 */
[----:B------:R-:W-:-:S02]  /*27540*/  IMAD R23, R21, UR4, RZ ;  /* 0x0000000415177c24 */ /* 0x000fc4000f8e02ff */
[----:B------:R-:W-:Y:S01]  /*27550*/  IMAD R22, R20, UR4, RZ ;  /* 0x0000000414167c24 */ /* 0x000fe2000f8e02ff */
[----:B------:R-:W-:Y:S01]  /*27560*/  STL [R1+0xafc], R27 ;  /* 0x000afc1b01007387 */ /* 0x000fe20000100800 */
[----:B------:R-:W-:Y:S02]  /*27570*/  IMAD R21, R19, UR4, RZ ;  /* 0x0000000413157c24 */ /* 0x000fe4000f8e02ff */
[----:B------:R-:W-:Y:S01]  /*27580*/  IMAD R20, R18, UR4, RZ ;  /* 0x0000000412147c24 */ /* 0x000fe2000f8e02ff */
        /* <DEDUP_REMOVED lines=24> */
[----:B------:R-:W-:Y:S04]  /*27710*/  STL [R1+0xa18], R10 ;  /* 0x000a180a01007387 */ /* 0x000fe80000100800 */
[----:B------:R-:W-:Y:S04]  /*27720*/  STL [R1+0xa04], R9 ;  /* 0x000a040901007387 */ /* 0x000fe80000100800 */
[----:B------:R-:W-:Y:S01]  /*27730*/  STL [R1+0xa00], R8 ;  /* 0x000a000801007387 */ /* 0x000fe20000100800 */
[----:B------:R-:W-:-:S03]  /*27740*/  IMAD R0, R15, UR4, RZ ;  /* 0x000000040f007c24 */ /* 0x000fc6000f8e02ff */
[----:B------:R-:W-:Y:S04]  /*27750*/  STL [R1+0x9dc], R7 ;  /* 0x0009dc0701007387 */ /* 0x000fe80000100800 */
[----:B------:R-:W-:Y:S04]  /*27760*/  STL [R1+0x9d8], R6 ;  /* 0x0009d80601007387 */ /* 0x000fe80000100800 */
[----:B------:R-:W-:Y:S04]  /*27770*/  STL [R1+0x9b4], R5 ;  /* 0x0009b40501007387 */ /* 0x000fe80000100800 */
[----:B------:R0:W-:Y:S02]  /*27780*/  STL [R1+0x9b0], R4 ;  /* 0x0009b00401007387 */ /* 0x0001e40000100800 */
[----:B0-----:R-:W-:-:S02]  /*27790*/  IMAD R4, R14, UR4, RZ ;  /* 0x000000040e047c24 */ /* 0x001fc4000f8e02ff */
[----:B-----5:R-:W-:-:S05]  /*277a0*/  IMAD R16, R16, UR4, RZ ;  /* 0x0000000410107c24 */ /* 0x020fca000f8e02ff */
[----:B------:R0:W-:Y:S04]  /*277b0*/  STL [R1+0x3788], R16 ;  /* 0x0037881001007387 */ /* 0x0001e80000100800 */
[----:B------:R4:W-:Y:S04]  /*277c0*/  STL [R1+0x98c], R0 ;  /* 0x00098c0001007387 */ /* 0x0009e80000100800 */
[----:B------:R-:W-:Y:S04]  /*277d0*/  STL [R1+0x974], R4 ;  /* 0x0009740401007387 */ /* 0x000fe80000100800 */
[----:B0-----:R-:W2:Y:S01]  /*277e0*/  LDL.LU R16, [R1+0x1fc] ;  /* 0x0001fc0001107983 */ /* 0x001ea20000300800 */
[----:B---3--:R-:W-:-:S02]  /*277f0*/  IMAD R2, R2, UR4, RZ ;  /* 0x0000000402027c24 */ /* 0x008fc4000f8e02ff */
[----:B----4-:R-:W-:-:S03]  /*27800*/  IMAD R0, R3, UR4, RZ ;  /* 0x0000000403007c24 */ /* 0x010fc6000f8e02ff */
[----:B------:R-:W-:Y:S04]  /*27810*/  STL [R1+0x970], R2 ;  /* 0x0009700201007387 */ /* 0x000fe80000100800 */
[----:B--2---:R0:W-:Y:S04]  /*27820*/  STL [R1+0x37a0], R16 ;  /* 0x0037a01001007387 */ /* 0x0041e80000100800 */
[----:B------:R-:W-:Y:S04]  /*27830*/  STL [R1+0x94c], R0 ;  /* 0x00094c0001007387 */ /* 0x000fe80000100800 */
[----:B0-----:R-:W2:Y:S04]  /*27840*/  LDL.LU R16, [R1+0x200] ;  /* 0x0002000001107983 */ /* 0x001ea80000300800 */
[----:B--2---:R0:W-:Y:S04]  /*27850*/  STL [R1+0x37a4], R16 ;  /* 0x0037a41001007387 */ /* 0x0041e80000100800 */
[----:B0-----:R-:W2:Y:S04]  /*27860*/  LDL.LU R16, [R1+0x204] ;  /* 0x0002040001107983 */ /* 0x001ea80000300800 */
[----:B------:R-:W3:Y:S04]  /*27870*/  LDL.LU R28, [R1+0x1f8] ;  /* 0x0001f800011c7983 */ /* 0x000ee80000300800 */
[----:B------:R-:W4:Y:S04]  /*27880*/  LDL.LU R29, [R1+0x1f4] ;  /* 0x0001f400011d7983 */ /* 0x000f280000300800 */
[----:B------:R-:W5:Y:S04]  /*27890*/  LDL.LU R27, [R1+0x1f0] ;  /* 0x0001f000011b7983 */ /* 0x000f680000300800 */
[----:B------:R-:W4:Y:S04]  /*278a0*/  LDL.LU R26, [R1+0x1ec] ;  /* 0x0001ec00011a7983 */ /* 0x000f280000300800 */
[----:B------:R-:W3:Y:S04]  /*278b0*/  LDL.LU R25, [R1+0x1e8] ;  /* 0x0001e80001197983 */ /* 0x000ee80000300800 */
        /* <DEDUP_REMOVED lines=22> */
[----:B------:R-:W4:Y:S01]  /*27a20*/  LDL.LU R3, [R1+0x18c] ;  /* 0x00018c0001037983 */ /* 0x000f220000300800 */
[----:B--2---:R-:W-:-:S05]  /*27a30*/  IMAD R16, R16, UR4, RZ ;  /* 0x0000000410107c24 */ /* 0x004fca000f8e02ff */
[----:B------:R0:W-:Y:S04]  /*27a40*/  STL [R1+0x948], R16 ;  /* 0x0009481001007387 */ /* 0x0001e80000100800 */
[----:B0-----:R-:W2:Y:S02]  /*27a50*/  LDL.LU R16, [R1+0x37a4] ;  /* 0x0037a40001107983 */ /* 0x001ea40000300800 */
[----:B--2---:R-:W-:-:S05]  /*27a60*/  IMAD R16, R16, UR4, RZ ;  /* 0x0000000410107c24 */ /* 0x004fca000f8e02ff */
[----:B------:R0:W-:Y:S04]  /*27a70*/  STL [R1+0x924], R16 ;  /* 0x0009241001007387 */ /* 0x0001e80000100800 */
[----:B0-----:R-:W2:Y:S01]  /*27a80*/  LDL.LU R16, [R1+0x37a0] ;  /* 0x0037a00001107983 */ /* 0x001ea20000300800 */
[----:B-----5:R-:W-:Y:S02]  /*27a90*/  IMAD R27, R27, UR4, RZ ;  /* 0x000000041b1b7c24 */ /* 0x020fe4000f8e02ff */
[----:B---3--:R-:W-:Y:S02]  /*27aa0*/  IMAD R25, R25, UR4, RZ ;  /* 0x0000000419197c24 */ /* 0x008fe4000f8e02ff */
[----:B----4-:R-:W-:Y:S02]  /*27ab0*/  IMAD R24, R24, UR4, RZ ;  /* 0x0000000418187c24 */ /* 0x010fe4000f8e02ff */
[----:B------:R-:W-:-:S02]  /*27ac0*/  IMAD R22, R22, UR4, RZ ;  /* 0x0000000416167c24 */ /* 0x000fc4000f8e02ff */
[----:B------:R-:W-:Y:S02]  /*27ad0*/  IMAD R21, R21, UR4, RZ ;  /* 0x0000000415157c24 */ /* 0x000fe4000f8e02ff */
[----:B------:R-:W-:Y:S02]  /*27ae0*/  IMAD R19, R19, UR4, RZ ;  /* 0x0000000413137c24 */ /* 0x000fe4000f8e02ff */
[----:B------:R-:W-:Y:S02]  /*27af0*/  IMAD R18, R18, UR4, RZ ;  /* 0x0000000412127c24 */ /* 0x000fe4000f8e02ff */
[----:B------:R-:W-:Y:S02]  /*27b00*/  IMAD R5, R5, UR4, RZ ;  /* 0x0000000405057c24 */ /* 0x000fe4000f8e02ff */
[----:B--2---:R-:W-:-:S05]  /*27b10*/  IMAD R16, R16, UR4, RZ ;  /* 0x0000000410107c24 */ /* 0x004fca000f8e02ff */
[----:B------:R0:W-:Y:S02]  /*27b20*/  STL [R1+0x920], R16 ;  /* 0x0009201001007387 */ /* 0x0001e40000100800 */
[----:B0-----:R-:W-:Y:S02]  /*27b30*/  IMAD R16, R28, UR4, RZ ;  /* 0x000000041c107c24 */ /* 0x001fe4000f8e02ff */
[----:B------:R-:W-:-:S03]  /*27b40*/  IMAD R28, R29, UR4, RZ ;  /* 0x000000041d1c7c24 */ /* 0x000fc6000f8e02ff */
[----:B------:R0:W-:Y:S04]  /*27b50*/  STL [R1+0x8fc], R16 ;  /* 0x0008fc1001007387 */ /* 0x0001e80000100800 */
[----:B------:R-:W-:Y:S01]  /*27b60*/  STL [R1+0x8f8], R28 ;  /* 0x0008f81c01007387 */ /* 0x000fe20000100800 */
[----:B0-----:R-:W-:-:S03]  /*27b70*/  IMAD R16, R26, UR4, RZ ;  /* 0x000000041a107c24 */ /* 0x001fc6000f8e02ff */
[----:B------:R-:W-:Y:S04]  /*27b80*/  STL [R1+0x8e4], R27 ;  /* 0x0008e41b01007387 */ /* 0x000fe80000100800 */
        /* <DEDUP_REMOVED lines=10> */
[----:B0-----:R-:W-:Y:S02]  /*27c30*/  IMAD R16, R13, UR4, RZ ;  /* 0x000000040d107c24 */ /* 0x001fe4000f8e02ff */
[----:B------:R-:W-:-:S02]  /*27c40*/  IMAD R13, R12, UR4, RZ ;  /* 0x000000040c0d7c24 */ /* 0x000fc4000f8e02ff */
[----:B------:R-:W-:Y:S01]  /*27c50*/  IMAD R12, R11, UR4, RZ ;  /* 0x000000040b0c7c24 */ /* 0x000fe2000f8e02ff */
[----:B------:R-:W-:Y:S01]  /*27c60*/  STL [R1+0x840], R18 ;  /* 0x0008401201007387 */ /* 0x000fe20000100800 */
[----:B------:R-:W-:Y:S02]  /*27c70*/  IMAD R11, R10, UR4, RZ ;  /* 0x000000040a0b7c24 */ /* 0x000fe4000f8e02ff */
        /* <DEDUP_REMOVED lines=15> */
[----:B------:R0:W-:Y:S04]  /*27d70*/  STL [R1+0x79c], R5 ;  /* 0x00079c0501007387 */ /* 0x0001e80000100800 */
[----:B------:R-:W-:Y:S04]  /*27d80*/  STL [R1+0x798], R6 ;  /* 0x0007980601007387 */ /* 0x000fe80000100800 */
[----:B------:R1:W-:Y:S01]  /*27d90*/  STL [R1+0x774], R4 ;  /* 0x0007740401007387 */ /* 0x0003e20000100800 */
[----:B0-----:R-:W-:-:S05]  /*27da0*/  IMAD R5, R17, UR4, RZ ;  /* 0x0000000411057c24 */ /* 0x001fca000f8e02ff */
[----:B------:R-:W-:Y:S01]  /*27db0*/  STL [R1+0x770], R5 ;  /* 0x0007700501007387 */ /* 0x000fe20000100800 */
[----:B-1----:R-:W-:-:S03]  /*27dc0*/  IMAD R4, R14, UR4, RZ ;  /* 0x000000040e047c24 */ /* 0x002fc6000f8e02ff */
[----:B------:R0:W-:Y:S04]  /*27dd0*/  STL [R1+0x74c], R0 ;  /* 0x00074c0001007387 */ /* 0x0001e80000100800 */
[----:B------:R-:W-:Y:S04]  /*27de0*/  STL [R1+0x748], R4 ;  /* 0x0007480401007387 */ /* 0x000fe80000100800 */
[----:B------:R-:W2:Y:S01]  /*27df0*/  LDL.LU R16, [R1+0x180] ;  /* 0x0001800001107983 */ /* 0x000ea20000300800 */
[----:B------:R-:W-:Y:S02]  /*27e00*/  IMAD R2, R2, UR4, RZ ;  /* 0x0000000402027c24 */ /* 0x000fe4000f8e02ff */
[----:B0-----:R-:W-:-:S03]  /*27e10*/  IMAD R0, R3, UR4, RZ ;  /* 0x0000000403007c24 */ /* 0x001fc6000f8e02ff */
        /* <DEDUP_REMOVED lines=173> */
[----:B------:R-:W-:-:S02]  /*288f0*/  IMAD R7, R6, UR4, RZ ;  /* 0x0000000406077c24 */ /* 0x000fc4000f8e02ff */
[----:B------:R-:W-:Y:S01]  /*28900*/  IMAD R6, R5, UR4, RZ ;  /* 0x0000000405067c24 */ /* 0x000fe2000f8e02ff */
[----:B------:R-:W-:Y:S01]  /*28910*/  STL [R1+0x3a8], R12 ;  /* 0x0003a80c01007387 */ /* 0x000fe20000100800 */
[----:B------:R-:W-:-:S03]  /*28920*/  IMAD R5, R4, UR4, RZ ;  /* 0x0000000404057c24 */ /* 0x000fc6000f8e02ff */
[----:B------:R-:W-:Y:S01]  /*28930*/  STL [R1+0x384], R11 ;  /* 0x0003840b01007387 */ /* 0x000fe20000100800 */
[----:B------:R-:W-:-:S03]  /*28940*/  IMAD R4, R17, UR4, RZ ;  /* 0x0000000411047c24 */ /* 0x000fc6000f8e02ff */
        /* <DEDUP_REMOVED lines=8> */
[----:B0-----:R-:W-:-:S02]  /*289d0*/  IMAD R5, R15, UR4, RZ ;  /* 0x000000040f057c24 */ /* 0x001fc4000f8e02ff */
[----:B-1----:R-:W-:-:S03]  /*289e0*/  IMAD R0, R14, UR4, RZ ;  /* 0x000000040e007c24 */ /* 0x002fc6000f8e02ff */
[----:B------:R-:W-:Y:S01]  /*289f0*/  STL [R1+0x2f0], R5 ;  /* 0x0002f00501007387 */ /* 0x000fe20000100800 */
[----:B--2---:R-:W-:-:S03]  /*28a00*/  IMAD R4, R2, UR4, RZ ;  /* 0x0000000402047c24 */ /* 0x004fc6000f8e02ff */
[----:B------:R0:W-:Y:S04]  /*28a10*/  STL [R1+0x2cc], R0 ;  /* 0x0002cc0001007387 */ /* 0x0001e80000100800 */
[----:B0-----:R-:W2:Y:S04]  /*28a20*/  LDL.LU R0, [R1+0x8c] ;  /* 0x00008c0001007983 */ /* 0x001ea80000300800 */
[----:B------:R-:W-:Y:S04]  /*28a30*/  STL [R1+0x2c8], R4 ;  /* 0x0002c80401007387 */ /* 0x000fe80000100800 */
[----:B------:R-:W3:Y:S01]  /*28a40*/  LDL.LU R16, [R1+0x84] ;  /* 0x0000840001107983 */ /* 0x000ee20000300800 */
[----:B------:R-:W-:-:S05]  /*28a50*/  IMAD R2, R3, UR4, RZ ;  /* 0x0000000403027c24 */ /* 0x000fca000f8e02ff */
[----:B------:R-:W-:Y:S04]  /*28a60*/  STL [R1+0x2b4], R2 ;  /* 0x0002b40201007387 */ /* 0x000fe80000100800 */
[----:B---3--:R0:W-:Y:S04]  /*28a70*/  STL [R1+0x378c], R16 ;  /* 0x00378c1001007387 */ /* 0x0081e80000100800 */
[----:B0-----:R-:W3:Y:S04]  /*28a80*/  LDL.LU R16, [R1+0x88] ;  /* 0x0000880001107983 */ /* 0x001ee80000300800 */
        /* <DEDUP_REMOVED lines=19> */
[----:B--2---:R-:W-:-:S03]  /*28bc0*/  IMAD R0, R0, UR4, RZ ;  /* 0x0000000400007c24 */ /* 0x004fc6000f8e02ff */
        /* <DEDUP_REMOVED lines=8> */
[----:B------:R0:W-:Y:S04]  /*28c50*/  STL [R1+0x2b0], R0 ;  /* 0x0002b00001007387 */ /* 0x0001e80000100800 */
[----:B0-----:R-:W2:Y:S01]  /*28c60*/  LDL.LU R0, [R1+0x10] ;  /* 0x0000100001007983 */ /* 0x001ea20000300800 */
[----:B---3--:R-:W-:-:S05]  /*28c70*/  IMAD R16, R16, UR4, RZ ;  /* 0x0000000410107c24 */ /* 0x008fca000f8e02ff */
[----:B------:R0:W-:Y:S04]  /*28c80*/  STL [R1+0x28c], R16 ;  /* 0x00028c1001007387 */ /* 0x0001e80000100800 */
[----:B0-----:R-:W3:Y:S01]  /*28c90*/  LDL.LU R16, [R1+0x378c] ;  /* 0x00378c0001107983 */ /* 0x001ee20000300800 */
[----:B----4-:R-:W-:Y:S02]  /*28ca0*/  IMAD R27, R27, UR4, RZ ;  /* 0x000000041b1b7c24 */ /* 0x010fe4000f8e02ff */
[----:B-----5:R-:W-:Y:S02]  /*28cb0*/  IMAD R26, R26, UR4, RZ ;  /* 0x000000041a1a7c24 */ /* 0x020fe4000f8e02ff */
[----:B------:R-:W-:Y:S02]  /*28cc0*/  IMAD R25, R25, UR4, RZ ;  /* 0x0000000419197c24 */ /* 0x000fe4000f8e02ff */
[----:B------:R-:W-:-:S02]  /*28cd0*/  IMAD R24, R24, UR4, RZ ;  /* 0x0000000418187c24 */ /* 0x000fc4000f8e02ff */
[----:B------:R-:W-:Y:S02]  /*28ce0*/  IMAD R23, R23, UR4, RZ ;  /* 0x0000000417177c24 */ /* 0x000fe4000f8e02ff */
[----:B------:R-:W-:Y:S02]  /*28cf0*/  IMAD R22, R22, UR4, RZ ;  /* 0x0000000416167c24 */ /* 0x000fe4000f8e02ff */
[----:B------:R-:W-:Y:S02]  /*28d00*/  IMAD R21, R21, UR4, RZ ;  /* 0x0000000415157c24 */ /* 0x000fe4000f8e02ff */
[----:B------:R-:W-:Y:S02]  /*28d10*/  IMAD R20, R20, UR4, RZ ;  /* 0x0000000414147c24 */ /* 0x000fe4000f8e02ff */
        /* <DEDUP_REMOVED lines=11> */
[----:B--2---:R-:W-:Y:S02]  /*28dd0*/  IMAD R4, R4, UR4, RZ ;  /* 0x0000000404047c24 */ /* 0x004fe4000f8e02ff */
[----:B------:R-:W-:Y:S02]  /*28de0*/  IMAD R14, R14, UR4, RZ ;  /* 0x000000040e0e7c24 */ /* 0x000fe4000f8e02ff */
[----:B------:R-:W-:-:S02]  /*28df0*/  IMAD R15, R15, UR4, RZ ;  /* 0x000000040f0f7c24 */ /* 0x000fc4000f8e02ff */
[----:B---3--:R-:W-:-:S05]  /*28e00*/  IMAD R16, R16, UR4, RZ ;  /* 0x0000000410107c24 */ /* 0x008fca000f8e02ff */
        /* <DEDUP_REMOVED lines=43> */
[----:B0-----:R-:W4:Y:S04]  /*290c0*/  LDL.LU R14, [R1+0x3734] ;  /* 0x00373400010e7983 */ /* 0x001f280000300800 */
[----:B------:R0:W-:Y:S04]  /*290d0*/  STL [R1+0x1e8], R15 ;  /* 0x0001e80f01007387 */ /* 0x0001e80000100800 */
[----:B0-----:R-:W4:Y:S01]  /*290e0*/  LDL.LU R15, [R1+0x3730] ;  /* 0x00373000010f7983 */ /* 0x001f220000300800 */
[----:B------:R-:W-:-:S02]  /*290f0*/  IMAD R28, R28, UR4, RZ ;  /* 0x000000041c1c7c24 */ /* 0x000fc4000f8e02ff */
[----:B------:R-:W-:-:S03]  /*29100*/  IMAD R17, R17, UR4, RZ ;  /* 0x0000000411117c24 */ /* 0x000fc6000f8e02ff */
[----:B------:R0:W-:Y:S01]  /*29110*/  STL [R1+0x1e4], R28 ;  /* 0x0001e41c01007387 */ /* 0x0001e20000100800 */
[----:B------:R-:W-:Y:S02]  /*29120*/  IMAD R3, R3, UR4, RZ ;  /* 0x0000000403037c24 */ /* 0x000fe4000f8e02ff */
[----:B------:R-:W-:Y:S02]  /*29130*/  IMAD R2, R2, UR4, RZ ;  /* 0x0000000402027c24 */ /* 0x000fe4000f8e02ff */
[----:B0-----:R-:W-:-:S05]  /*29140*/  IMAD R28, R29, UR4, RZ ;  /* 0x000000041d1c7c24 */ /* 0x001fca000f8e02ff */
[----:B------:R-:W-:Y:S04]  /*29150*/  STL [R1+0x1e0], R28 ;  /* 0x0001e01c01007387 */ /* 0x000fe80000100800 */
[----:B--2---:R4:W-:Y:S04]  /*29160*/  STL.64 [R1+0x3618], R16 ;  /* 0x0036181001007387 */ /* 0x0049e80000100a00 */
[----:B------:R-:W-:Y:S04]  /*29170*/  STL [R1+0x1dc], R3 ;  /* 0x0001dc0301007387 */ /* 0x000fe80000100800 */
[----:B------:R-:W-:Y:S04]  /*29180*/  STL [R1+0x1d8], R2 ;  /* 0x0001d80201007387 */ /* 0x000fe80000100800 */
[----:B------:R-:W-:Y:S01]  /*29190*/  STL [R1+0x3558], R2 ;  /* 0x0035580201007387 */ /* 0x000fe20000100800 */
[----:B----4-:R-:W-:-:S05]  /*291a0*/  IMAD.WIDE R16, R4, 0x2, R14 ;  /* 0x0000000204107825 */ /* 0x010fca00078e020e */
[----:B------:R-:W-:Y:S04]  /*291b0*/  STL.64 [R1+0x1d0], R16 ;  /* 0x0001d01001007387 */ /* 0x000fe80000100a00 */
[----:B------:R0:W-:Y:S04]  /*291c0*/  STL [R1+0x355c], R3 ;  /* 0x00355c0301007387 */ /* 0x0001e80000100800 */
[----:B---3--:R5:W-:Y:S01]  /*291d0*/  STL.64 [R1+0x3560], R4 ;  /* 0x0035600401007387 */ /* 0x008be20000100a00 */
[----:B0-----:R-:W-:-:S05]  /*291e0*/  IMAD.WIDE R2, R5, 0x2, R14 ;  /* 0x0000000205027825 */ /* 0x001fca00078e020e */
[----:B------:R0:W-:Y:S01]  /*291f0*/  STL.64 [R1+0x1c8], R2 ;  /* 0x0001c80201007387 */ /* 0x0001e20000100a00 */
[----:B-----5:R-:W-:-:S03]  /*29200*/  IMAD.WIDE R4, R6, 0x2, R14 ;  /* 0x0000000206047825 */ /* 0x020fc600078e020e */
[----:B------:R-:W-:Y:S04]  /*29210*/  STL.64 [R1+0x3568], R6 ;  /* 0x0035680601007387 */ /* 0x000fe80000100a00 */
[----:B------:R1:W-:Y:S01]  /*29220*/  STL.64 [R1+0x1c0], R4 ;  /* 0x0001c00401007387 */ /* 0x0003e20000100a00 */
[----:B0-----:R-:W-:-:S05]  /*29230*/  IMAD.WIDE R2, R7, 0x2, R14 ;  /* 0x0000000207027825 */ /* 0x001fca00078e020e */
[----:B------:R0:W-:Y:S01]  /*29240*/  STL.64 [R1+0x1b8], R2 ;  /* 0x0001b80201007387 */ /* 0x0001e20000100a00 */
[----:B-1----:R-:W-:-:S03]  /*29250*/  IMAD.WIDE R4, R8, 0x2, R14 ;  /* 0x0000000208047825 */ /* 0x002fc600078e020e */
        /* <DEDUP_REMOVED lines=25> */
[----:B------:R-:W2:Y:S01]  /*293f0*/  LDL R20, [R1+0x7d4] ;  /* 0x0007d40001147983 */ /* 0x000ea20000100800 */
[----:B------:R-:W-:-:S03]  /*29400*/  IMAD.WIDE R28, R24, 0x2, R14 ;  /* 0x00000002181c7825 */ /* 0x000fc600078e020e */
[----:B------:R1:W-:Y:S01]  /*29410*/  STL.64 [R1+0x160], R4 ;  /* 0x0001600401007387 */ /* 0x0003e20000100a00 */
[----:B0-----:R-:W-:-:S03]  /*29420*/  IMAD.WIDE R2, R23, 0x2, R14 ;  /* 0x0000000217027825 */ /* 0x001fc600078e020e */
[----:B------:R-:W3:Y:S04]  /*29430*/  LDL R21, [R1+0x7ac] ;  /* 0x0007ac0001157983 */ /* 0x000ee80000100800 */
[----:B------:R0:W-:Y:S04]  /*29440*/  STL.64 [R1+0x158], R2 ;  /* 0x0001580201007387 */ /* 0x0001e80000100a00 */
[----:B------:R-:W4:Y:S04]  /*29450*/  LDL R18, [R1+0x7a8] ;  /* 0x0007a80001127983 */ /* 0x000f280000100800 */
[----:B------:R-:W5:Y:S04]  /*29460*/  LDL R19, [R1+0x7e8] ;  /* 0x0007e80001137983 */ /* 0x000f680000100800 */
        /* <DEDUP_REMOVED lines=8> */
[----:B-1----:R-:W5:Y:S04]  /*294f0*/  LDL R4, [R1+0x780] ;  /* 0x0007800001047983 */ /* 0x002f680000100800 */
[----:B------:R-:W5:Y:S04]  /*29500*/  LDL R5, [R1+0x820] ;  /* 0x0008200001057983 */ /* 0x000f680000100800 */
[----:B0-----:R-:W5:Y:S04]  /*29510*/  LDL R3, [R1+0x824] ;  /* 0x0008240001037983 */ /* 0x001f680000100800 */
[----:B------:R-:W5:Y:S04]  /*29520*/  LDL R2, [R1+0x838] ;  /* 0x0008380001027983 */ /* 0x000f680000100800 */
[----:B------:R-:W5:Y:S04]  /*29530*/  LDL R16, [R1+0x83c] ;  /* 0x00083c0001107983 */ /* 0x000f680000100800 */
[----:B------:R-:W5:Y:S04]  /*29540*/  LDL R17, [R1+0x76c] ;  /* 0x00076c0001117983 */ /* 0x000f680000100800 */
[----:B------:R0:W-:Y:S04]  /*29550*/  STL.64 [R1+0x3598], R22 ;  /* 0x0035981601007387 */ /* 0x0001e80000100a00 */
[----:B0-----:R-:W2:Y:S04]  /*29560*/  LDL R22, [R1+0x7c4] ;  /* 0x0007c40001167983 */ /* 0x001ea80000100800 */
[----:B------:R-:W3:Y:S04]  /*29570*/  LDL R23, [R1+0x7d0] ;  /* 0x0007d00001177983 */ /* 0x000ee80000100800 */
[----:B------:R0:W-:Y:S04]  /*29580*/  STL.64 [R1+0x150], R28 ;  /* 0x0001501c01007387 */ /* 0x0001e80000100a00 */
[----:B------:R1:W-:Y:S01]  /*29590*/  STL.64 [R1+0x35a0], R24 ;  /* 0x0035a01801007387 */ /* 0x0003e20000100a00 */
[----:B0-----:R-:W-:-:S03]  /*295a0*/  IMAD.WIDE R28, R25, 0x2, R14 ;  /* 0x00000002191c7825 */ /* 0x001fc600078e020e */
[----:B-1----:R-:W4:Y:S04]  /*295b0*/  LDL R24, [R1] ;  /* 0x0000000001187983 */ /* 0x002f280000100800 */
[----:B------:R0:W-:Y:S04]  /*295c0*/  STL.64 [R1+0x148], R28 ;  /* 0x0001481c01007387 */ /* 0x0001e80000100a00 */
[----:B------:R-:W5:Y:S01]  /*295d0*/  LDL R25, [R1+0x7c0] ;  /* 0x0007c00001197983 */ /* 0x000f620000100800 */
[----:B0-----:R-:W-:-:S05]  /*295e0*/  IMAD.WIDE R28, R26, 0x2, R14 ;  /* 0x000000021a1c7825 */ /* 0x001fca00078e020e */
[----:B------:R0:W-:Y:S02]  /*295f0*/  STL.64 [R1+0x140], R28 ;  /* 0x0001401c01007387 */ /* 0x0001e40000100a00 */
[----:B0-----:R-:W-:-:S05]  /*29600*/  IMAD.WIDE R28, R27, 0x2, R14 ;  /* 0x000000021b1c7825 */ /* 0x001fca00078e020e */
[----:B------:R0:W-:Y:S04]  /*29610*/  STL.64 [R1+0x138], R28 ;  /* 0x0001381c01007387 */ /* 0x0001e80000100a00 */
[----:B0-----:R-:W2:Y:S04]  /*29620*/  LDL.LU.64 R28, [R1+0x3728] ;  /* 0x00372800011c7983 */ /* 0x001ea80000300a00 */
[----:B------:R2:W-:Y:S02]  /*29630*/  STL.64 [R1+0x35a8], R26 ;  /* 0x0035a81a01007387 */ /* 0x0005e40000100a00 */
[----:B--2---:R-:W-:-:S05]  /*29640*/  IMAD.WIDE R26, R28, 0x2, R14 ;  /* 0x000000021c1a7825 */ /* 0x004fca00078e020e */
[----:B------:R0:W-:Y:S04]  /*29650*/  STL.64 [R1+0x130], R26 ;  /* 0x0001301a01007387 */ /* 0x0001e80000100a00 */
[----:B------:R5:W-:Y:S01]  /*29660*/  STL.64 [R1+0x35b0], R28 ;  /* 0x0035b01c01007387 */ /* 0x000be20000100a00 */
[----:B0-----:R-:W-:-:S05]  /*29670*/  IMAD.WIDE R26, R29, 0x2, R14 ;  /* 0x000000021d1a7825 */ /* 0x001fca00078e020e */
[----:B------:R4:W-:Y:S01]  /*29680*/  STL.64 [R1+0x128], R26 ;  /* 0x0001281a01007387 */ /* 0x0009e20000100a00 */
[----:B-----5:R-:W-:-:S04]  /*29690*/  IMAD.WIDE R28, R25, 0x2, R14 ;  /* 0x00000002191c7825 */ /* 0x020fc800078e020e */
[----:B----4-:R-:W-:-:S05]  /*296a0*/  IMAD.WIDE R26, R24, 0x2, R14 ;  /* 0x00000002181a7825 */ /* 0x010fca00078e020e */
[----:B------:R0:W-:Y:S01]  /*296b0*/  STL.64 [R1+0x120], R26 ;  /* 0x0001201a01007387 */ /* 0x0001e20000100a00 */
[----:B---3--:R-:W-:-:S03]  /*296c0*/  IMAD.WIDE R24, R23, 0x2, R14 ;  /* 0x0000000217187825 */ /* 0x008fc600078e020e */
[----:B------:R-:W-:Y:S01]  /*296d0*/  STL.64 [R1+0x118], R28 ;  /* 0x0001181c01007387 */ /* 0x000fe20000100a00 */
[----:B0-----:R-:W-:-:S04]  /*296e0*/  IMAD.WIDE R26, R22, 0x2, R14 ;  /* 0x00000002161a7825 */ /* 0x001fc800078e020e */
[--C-:B------:R-:W-:Y:S01]  /*296f0*/  IMAD.WIDE R22, R20, 0x2, R14.reuse ;  /* 0x0000000214167825 */ /* 0x100fe200078e020e */
[----:B------:R-:W-:Y:S03]  /*29700*/  STL.64 [R1+0x110], R26 ;  /* 0x0001101a01007387 */ /* 0x000fe60000100a00 */
[--C-:B------:R-:W-:Y:S01]  /*29710*/  IMAD.WIDE R20, R21, 0x2, R14.reuse ;  /* 0x0000000215147825 */ /* 0x100fe200078e020e */
[----:B------:R0:W-:Y:S04]  /*29720*/  STL.64 [R1+0x108], R24 ;  /* 0x0001081801007387 */ /* 0x0001e80000100a00 */
[----:B------:R1:W-:Y:S04]  /*29730*/  STL.64 [R1+0x100], R22 ;  /* 0x0001001601007387 */ /* 0x0003e80000100a00 */
[----:B------:R2:W-:Y:S01]  /*29740*/  STL.64 [R1+0xf8], R20 ;  /* 0x0000f81401007387 */ /* 0x0005e20000100a00 */
[----:B0-----:R-:W-:-:S04]  /*29750*/  IMAD.WIDE R24, R18, 0x2, R14 ;  /* 0x0000000212187825 */ /* 0x001fc800078e020e */
[--C-:B-1----:R-:W-:Y:S01]  /*29760*/  IMAD.WIDE R22, R19, 0x2, R14.reuse ;  /* 0x0000000213167825 */ /* 0x102fe200078e020e */
[----:B------:R-:W-:Y:S03]  /*29770*/  STL.64 [R1+0xf0], R24 ;  /* 0x0000f01801007387 */ /* 0x000fe60000100a00 */
[--C-:B--2---:R-:W-:Y:S01]  /*29780*/  IMAD.WIDE R20, R12, 0x2, R14.reuse ;  /* 0x000000020c147825 */ /* 0x104fe200078e020e */
[----:B------:R-:W-:Y:S03]  /*29790*/  STL.64 [R1+0xe8], R22 ;  /* 0x0000e81601007387 */ /* 0x000fe60000100a00 */
[--C-:B------:R-:W-:Y:S01]  /*297a0*/  IMAD.WIDE R18, R13, 0x2, R14.reuse ;  /* 0x000000020d127825 */ /* 0x100fe200078e020e */
[----:B------:R-:W-:Y:S03]  /*297b0*/  STL.64 [R1+0xe0], R20 ;  /* 0x0000e01401007387 */ /* 0x000fe60000100a00 */
[--C-:B------:R-:W-:Y:S01]  /*297c0*/  IMAD.WIDE R12, R10, 0x2, R14.reuse ;  /* 0x000000020a0c7825 */ /* 0x100fe200078e020e */
[----:B------:R0:W-:Y:S03]  /*297d0*/  STL.64 [R1+0xd8], R18 ;  /* 0x0000d81201007387 */ /* 0x0001e60000100a00 */
[--C-:B------:R-:W-:Y:S01]  /*297e0*/  IMAD.WIDE R10, R11, 0x2, R14.reuse ;  /* 0x000000020b0a7825 */ /* 0x100fe200078e020e */
        /* <DEDUP_REMOVED lines=18> */
[----:B------:R-:W-:Y:S04]  /*29910*/  STL.64 [R1+0x2a0], R6 ;  /* 0x0002a00601007387 */ /* 0x000fe80000100a00 */
[----:B------:R-:W2:Y:S04]  /*29920*/  LDL R28, [R1+0x860] ;  /* 0x00086000011c7983 */ /* 0x000ea80000100800 */
[----:B------:R-:W-:Y:S04]  /*29930*/  STL.64 [R1+0x2b8], R4 ;  /* 0x0002b80401007387 */ /* 0x000fe80000100a00 */
[----:B------:R-:W3:Y:S01]  /*29940*/  LDL R29, [R1+0x864] ;  /* 0x00086400011d7983 */ /* 0x000ee20000100800 */
[----:B------:R-:W-:-:S05]  /*29950*/  IMAD.WIDE R2, R17, 0x2, R14 ;  /* 0x0000000211027825 */ /* 0x000fca00078e020e */
[----:B------:R-:W-:Y:S04]  /*29960*/  STL.64 [R1+0x2d0], R2 ;  /* 0x0002d00201007387 */ /* 0x000fe80000100a00 */
[----:B---3--:R0:W-:Y:S04]  /*29970*/  STL [R1+0x3710], R29 ;  /* 0x0037101d01007387 */ /* 0x0081e80000100800 */
[----:B0-----:R-:W3:Y:S04]  /*29980*/  LDL R29, [R1+0x758] ;  /* 0x00075800011d7983 */ /* 0x001ee80000100800 */
[----:B--2---:R0:W-:Y:S04]  /*29990*/  STL [R1+0x3714], R28 ;  /* 0x0037141c01007387 */ /* 0x0041e80000100800 */
[----:B0-----:R-:W2:Y:S04]  /*299a0*/  LDL R28, [R1+0x75c] ;  /* 0x00075c00011c7983 */ /* 0x001ea80000100800 */
[----:B---3--:R0:W-:Y:S04]  /*299b0*/  STL [R1+0x3718], R29 ;  /* 0x0037181d01007387 */ /* 0x0081e80000100800 */
[----:B0-----:R-:W3:Y:S04]  /*299c0*/  LDL R29, [R1+0x854] ;  /* 0x00085400011d7983 */ /* 0x001ee80000100800 */
[----:B--2---:R0:W-:Y:S04]  /*299d0*/  STL [R1+0x371c], R28 ;  /* 0x00371c1c01007387 */ /* 0x0041e80000100800 */
[----:B0-----:R-:W2:Y:S04]  /*299e0*/  LDL R28, [R1+0x850] ;  /* 0x00085000011c7983 */ /* 0x001ea80000100800 */
[----:B---3--:R0:W-:Y:S04]  /*299f0*/  STL [R1+0x3720], R29 ;  /* 0x0037201d01007387 */ /* 0x0081e80000100800 */
[----:B0-----:R-:W3:Y:S04]  /*29a00*/  LDL R29, [R1+0x768] ;  /* 0x00076800011d7983 */ /* 0x001ee80000100800 */
[----:B--2---:R3:W-:Y:S04]  /*29a10*/  STL [R1+0x3724], R28 ;  /* 0x0037241c01007387 */ /* 0x0047e80000100800 */
[----:B------:R-:W2:Y:S04]  /*29a20*/  LDL R26, [R1+0x878] ;  /* 0x00087800011a7983 */ /* 0x000ea80000100800 */
        /* <DEDUP_REMOVED lines=22> */
[----:B------:R-:W5:Y:S01]  /*29b90*/  LDL R17, [R1+0x6f0] ;  /* 0x0006f00001117983 */ /* 0x000f620000100800 */
[----:B---3--:R-:W-:-:S05]  /*29ba0*/  IMAD.WIDE R28, R29, 0x2, R14 ;  /* 0x000000021d1c7825 */ /* 0x008fca00078e020e */
[----:B------:R0:W-:Y:S04]  /*29bb0*/  STL.64 [R1+0x2e0], R28 ;  /* 0x0002e01c01007387 */ /* 0x0001e80000100a00 */
[----:B0-----:R-:W3:Y:S02]  /*29bc0*/  LDL.LU R28, [R1+0x3724] ;  /* 0x00372400011c7983 */ /* 0x001ee40000300800 */
        /* <DEDUP_REMOVED lines=16> */
[----:B------:R2:W-:Y:S02]  /*29cd0*/  STL.64 [R1+0x360], R28 ;  /* 0x0003601c01007387 */ /* 0x0005e40000100a00 */
[----:B--2---:R-:W-:-:S05]  /*29ce0*/  IMAD.WIDE R28, R26, 0x2, R14 ;  /* 0x000000021a1c7825 */ /* 0x004fca00078e020e */
[----:B------:R4:W-:Y:S02]  /*29cf0*/  STL.64 [R1+0x370], R28 ;  /* 0x0003701c01007387 */ /* 0x0009e40000100a00 */
[----:B----4-:R-:W-:-:S04]  /*29d00*/  IMAD.WIDE R28, R27, 0x2, R14 ;  /* 0x000000021b1c7825 */ /* 0x010fc800078e020e */
[--C-:B-----5:R-:W-:Y:S01]  /*29d10*/  IMAD.WIDE R26, R24, 0x2, R14.reuse ;  /* 0x00000002181a7825 */ /* 0x120fe200078e020e */
[----:B------:R0:W-:Y:S04]  /*29d20*/  STL.64 [R1+0x388], R28 ;  /* 0x0003881c01007387 */ /* 0x0001e80000100a00 */
[----:B------:R1:W-:Y:S01]  /*29d30*/  STL.64 [R1+0x398], R26 ;  /* 0x0003981a01007387 */ /* 0x0003e20000100a00 */
[----:B0-----:R-:W-:-:S04]  /*29d40*/  IMAD.WIDE R28, R25, 0x2, R14 ;  /* 0x00000002191c7825 */ /* 0x001fc800078e020e */
[--C-:B-1----:R-:W-:Y:S01]  /*29d50*/  IMAD.WIDE R26, R22, 0x2, R14.reuse ;  /* 0x00000002161a7825 */ /* 0x102fe200078e020e */
        /* <DEDUP_REMOVED lines=983> */
[----:B------:R-:W2:Y:S04]  /*2dad0*/  LDL R28, [R1+0x12fc] ;  /* 0x0012fc00011c7983 */ /* 0x000ea80000100800 */
[----:B------:R-:W-:Y:S04]  /*2dae0*/  STL.64 [R1+0x2580], R4 ;  /* 0x0025800401007387 */ /* 0x000fe80000100a00 */
[----:B------:R-:W3:Y:S04]  /*2daf0*/  LDL R16, [R1+0xb3c] ;  /* 0x000b3c0001107983 */ /* 0x000ee80000100800 */
[----:B------:R-:W-:Y:S04]  /*2db00*/  STL.64 [R1+0x2590], R2 ;  /* 0x0025900201007387 */ /* 0x000fe80000100a00 */
[----:B------:R-:W4:Y:S04]  /*2db10*/  LDL R17, [R1+0xb38] ;  /* 0x000b380001117983 */ /* 0x000f280000100800 */
[----:B----4-:R0:W-:Y:S04]  /*2db20*/  STL [R1+0x3620], R17 ;  /* 0x0036201101007387 */ /* 0x0101e80000100800 */
[----:B0-----:R-:W4:Y:S04]  /*2db30*/  LDL R17, [R1+0x12f8] ;  /* 0x0012f80001117983 */ /* 0x001f280000100800 */
[----:B---3--:R0:W-:Y:S04]  /*2db40*/  STL [R1+0x3624], R16 ;  /* 0x0036241001007387 */ /* 0x0081e80000100800 */
[----:B0-----:R-:W3:Y:S04]  /*2db50*/  LDL R16, [R1+0x12f4] ;  /* 0x0012f40001107983 */ /* 0x001ee80000100800 */
[----:B----4-:R0:W-:Y:S04]  /*2db60*/  STL [R1+0x3628], R17 ;  /* 0x0036281101007387 */ /* 0x0101e80000100800 */
[----:B0-----:R-:W4:Y:S04]  /*2db70*/  LDL R17, [R1+0x12f0] ;  /* 0x0012f00001117983 */ /* 0x001f280000100800 */
[----:B---3--:R0:W-:Y:S04]  /*2db80*/  STL [R1+0x362c], R16 ;  /* 0x00362c1001007387 */ /* 0x0081e80000100800 */
[----:B0-----:R-:W3:Y:S04]  /*2db90*/  LDL R16, [R1+0x12ec] ;  /* 0x0012ec0001107983 */ /* 0x001ee80000100800 */
[----:B----4-:R0:W-:Y:S04]  /*2dba0*/  STL [R1+0x3630], R17 ;  /* 0x0036301101007387 */ /* 0x0101e80000100800 */
[----:B0-----:R-:W4:Y:S04]  /*2dbb0*/  LDL R17, [R1+0x12e8] ;  /* 0x0012e80001117983 */ /* 0x001f280000100800 */
[----:B---3--:R4:W-:Y:S04]  /*2dbc0*/  STL [R1+0x3634], R16 ;  /* 0x0036341001007387 */ /* 0x0089e80000100800 */
[----:B------:R-:W3:Y:S04]  /*2dbd0*/  LDL R29, [R1+0xb24] ;  /* 0x000b2400011d7983 */ /* 0x000ee80000100800 */
        /* <DEDUP_REMOVED lines=22> */
[----:B----4-:R-:W-:-:S05]  /*2dd40*/  IMAD.WIDE R16, R17, 0x2, R14 ;  /* 0x0000000211107825 */ /* 0x010fca00078e020e */
[----:B------:R0:W-:Y:S04]  /*2dd50*/  STL.64 [R1+0x25a0], R16 ;  /* 0x0025a01001007387 */ /* 0x0001e80000100a00 */
[----:B0-----:R-:W4:Y:S02]  /*2dd60*/  LDL.LU R16, [R1+0x3634] ;  /* 0x0036340001107983 */ /* 0x001f240000300800 */
        /* <DEDUP_REMOVED lines=10> */
[----:B------:R2:W-:Y:S02]  /*2de10*/  STL.64 [R1+0x25e0], R16 ;  /* 0x0025e01001007387 */ /* 0x0005e40000100a00 */
[----:B--2---:R-:W-:-:S05]  /*2de20*/  IMAD.WIDE R16, R28, 0x2, R14 ;  /* 0x000000021c107825 */ /* 0x004fca00078e020e */
[----:B------:R0:W-:Y:S04]  /*2de30*/  STL.64 [R1+0x25f0], R16 ;  /* 0x0025f01001007387 */ /* 0x0001e80000100a00 */
[----:B0-----:R-:W2:Y:S02]  /*2de40*/  LDL.LU R16, [R1+0x3624] ;  /* 0x0036240001107983 */ /* 0x001ea40000300800 */
[----:B--2---:R-:W-:-:S05]  /*2de50*/  IMAD.WIDE R16, R16, 0x2, R14 ;  /* 0x0000000210107825 */ /* 0x004fca00078e020e */
[----:B------:R0:W-:Y:S04]  /*2de60*/  STL.64 [R1+0x2600], R16 ;  /* 0x0026001001007387 */ /* 0x0001e80000100a00 */
[----:B0-----:R-:W2:Y:S01]  /*2de70*/  LDL.LU R17, [R1+0x3620] ;  /* 0x0036200001117983 */ /* 0x001ea20000300800 */
[----:B---3--:R-:W-:-:S04]  /*2de80*/  IMAD.WIDE R28, R29, 0x2, R14 ;  /* 0x000000021d1c7825 */ /* 0x008fc800078e020e */
[----:B--2---:R-:W-:-:S05]  /*2de90*/  IMAD.WIDE R16, R17, 0x2, R14 ;  /* 0x0000000211107825 */ /* 0x004fca00078e020e */
[----:B------:R0:W-:Y:S04]  /*2dea0*/  STL.64 [R1+0x2610], R16 ;  /* 0x0026101001007387 */ /* 0x0001e80000100a00 */
[----:B0-----:R-:W2:Y:S04]  /*2deb0*/  LDL.LU.64 R16, [R1+0x3618] ;  /* 0x0036180001107983 */ /* 0x001ea80000300a00 */
[----:B------:R5:W-:Y:S02]  /*2dec0*/  STL.64 [R1+0x2620], R28 ;  /* 0x0026201c01007387 */ /* 0x000be40000100a00 */
[----:B-----5:R-:W-:-:S04]  /*2ded0*/  IMAD.WIDE R28, R26, 0x2, R14 ;  /* 0x000000021a1c7825 */ /* 0x020fc800078e020e */
[--C-:B------:R-:W-:Y:S01]  /*2dee0*/  IMAD.WIDE R26, R27, 0x2, R14.reuse ;  /* 0x000000021b1a7825 */ /* 0x100fe200078e020e */
[----:B------:R0:W-:Y:S04]  /*2def0*/  STL.64 [R1+0x2630], R28 ;  /* 0x0026301c01007387 */ /* 0x0001e80000100a00 */
[----:B------:R1:W-:Y:S01]  /*2df00*/  STL.64 [R1+0x2640], R26 ;  /* 0x0026401a01007387 */ /* 0x0003e20000100a00 */
[----:B0-----:R-:W-:-:S04]  /*2df10*/  IMAD.WIDE R28, R24, 0x2, R14 ;  /* 0x00000002181c7825 */ /* 0x001fc800078e020e */
[--C-:B-1----:R-:W-:Y:S01]  /*2df20*/  IMAD.WIDE R26, R25, 0x2, R14.reuse ;  /* 0x00000002191a7825 */ /* 0x102fe200078e020e */
        /* <DEDUP_REMOVED lines=9> */
[--C-:B---3--:R-:W-:Y:S01]  /*2dfc0*/  IMAD.WIDE R22, R18, 0x2, R14.reuse ;  /* 0x0000000212167825 */ /* 0x108fe200078e020e */
        /* <DEDUP_REMOVED lines=26> */
[----:B------:R-:W-:Y:S04]  /*2e170*/  STL.64 [R1+0x2770], R6 ;  /* 0x0027700601007387 */ /* 0x000fe80000100a00 */
[----:B------:R-:W3:Y:S04]  /*2e180*/  LDL R28, [R1+0x8f8] ;  /* 0x0008f800011c7983 */ /* 0x000ee80000100800 */
[----:B------:R-:W-:Y:S04]  /*2e190*/  STL.64 [R1+0x2780], R4 ;  /* 0x0027800401007387 */ /* 0x000fe80000100a00 */
[----:B------:R-:W3:Y:S01]  /*2e1a0*/  LDL R29, [R1+0x8e4] ;  /* 0x0008e400011d7983 */ /* 0x000ee20000100800 */
[----:B--2---:R-:W-:-:S05]  /*2e1b0*/  IMAD.WIDE R2, R16, 0x2, R14 ;  /* 0x0000000210027825 */ /* 0x004fca00078e020e */
[----:B------:R-:W-:Y:S04]  /*2e1c0*/  STL.64 [R1+0x2790], R2 ;  /* 0x0027900201007387 */ /* 0x000fe80000100a00 */
[----:B---3--:R0:W-:Y:S04]  /*2e1d0*/  STL.64 [R1+0x3600], R28 ;  /* 0x0036001c01007387 */ /* 0x0081e80000100a00 */
[----:B0-----:R-:W2:Y:S04]  /*2e1e0*/  LDL R29, [R1+0x920] ;  /* 0x00092000011d7983 */ /* 0x001ea80000100800 */
[----:B------:R-:W3:Y:S04]  /*2e1f0*/  LDL R28, [R1+0x924] ;  /* 0x00092400011c7983 */ /* 0x000ee80000100800 */
[----:B--2---:R0:W-:Y:S04]  /*2e200*/  STL [R1+0x3608], R29 ;  /* 0x0036081d01007387 */ /* 0x0041e80000100800 */
[----:B0-----:R-:W2:Y:S04]  /*2e210*/  LDL R29, [R1+0x948] ;  /* 0x00094800011d7983 */ /* 0x001ea80000100800 */
[----:B---3--:R0:W-:Y:S04]  /*2e220*/  STL [R1+0x360c], R28 ;  /* 0x00360c1c01007387 */ /* 0x0081e80000100800 */
[----:B0-----:R-:W3:Y:S04]  /*2e230*/  LDL R28, [R1+0x974] ;  /* 0x00097400011c7983 */ /* 0x001ee80000100800 */
[----:B--2---:R3:W-:Y:S04]  /*2e240*/  STL [R1+0x3610], R29 ;  /* 0x0036101d01007387 */ /* 0x0047e80000100800 */
[----:B------:R-:W2:Y:S04]  /*2e250*/  LDL R26, [R1+0x8e0] ;  /* 0x0008e000011a7983 */ /* 0x000ea80000100800 */
[----:B------:R-:W4:Y:S04]  /*2e260*/  LDL R27, [R1+0x8bc] ;  /* 0x0008bc00011b7983 */ /* 0x000f280000100800 */
[----:B------:R-:W5:Y:S01]  /*2e270*/  LDL R24, [R1+0x8b8] ;  /* 0x0008b80001187983 */ /* 0x000f620000100800 */
[----:B---3--:R-:W-:-:S03]  /*2e280*/  IMAD.WIDE R28, R28, 0x2, R14 ;  /* 0x000000021c1c7825 */ /* 0x008fc600078e020e */
[----:B------:R-:W3:Y:S04]  /*2e290*/  LDL R25, [R1+0x894] ;  /* 0x0008940001197983 */ /* 0x000ee80000100800 */
        /* <DEDUP_REMOVED lines=18> */
[----:B------:R0:W-:Y:S02]  /*2e3c0*/  STL.64 [R1+0x27a0], R28 ;  /* 0x0027a01c01007387 */ /* 0x0001e40000100a00 */
[----:B0-----:R-:W-:-:S05]  /*2e3d0*/  IMAD.WIDE R28, R17, 0x2, R14 ;  /* 0x00000002111c7825 */ /* 0x001fca00078e020e */
[----:B------:R0:W-:Y:S04]  /*2e3e0*/  STL.64 [R1+0x27b0], R28 ;  /* 0x0027b01c01007387 */ /* 0x0001e80000100a00 */
[----:B0-----:R-:W2:Y:S04]  /*2e3f0*/  LDL.LU R29, [R1+0x3610] ;  /* 0x00361000011d7983 */ /* 0x001ea80000300800 */
[----:B------:R0:W-:Y:S04]  /*2e400*/  STL.64 [R1+0x3540], R16 ;  /* 0x0035401001007387 */ /* 0x0001e80000100a00 */
[----:B0-----:R-:W4:Y:S01]  /*2e410*/  LDL R17, [R1+0x8fc] ;  /* 0x0008fc0001117983 */ /* 0x001f220000100800 */
[----:B--2---:R-:W-:-:S05]  /*2e420*/  IMAD.WIDE R28, R29, 0x2, R14 ;  /* 0x000000021d1c7825 */ /* 0x004fca00078e020e */
[----:B------:R0:W-:Y:S04]  /*2e430*/  STL.64 [R1+0x27c0], R28 ;  /* 0x0027c01c01007387 */ /* 0x0001e80000100a00 */
[----:B0-----:R-:W2:Y:S02]  /*2e440*/  LDL.LU R28, [R1+0x360c] ;  /* 0x00360c00011c7983 */ /* 0x001ea40000300800 */
[----:B--2---:R-:W-:-:S05]  /*2e450*/  IMAD.WIDE R28, R28, 0x2, R14 ;  /* 0x000000021c1c7825 */ /* 0x004fca00078e020e */
[----:B------:R0:W-:Y:S04]  /*2e460*/  STL.64 [R1+0x27d0], R28 ;  /* 0x0027d01c01007387 */ /* 0x0001e80000100a00 */
[----:B0-----:R-:W2:Y:S02]  /*2e470*/  LDL.LU R29, [R1+0x3608] ;  /* 0x00360800011d7983 */ /* 0x001ea40000300800 */
[----:B--2---:R-:W-:-:S05]  /*2e480*/  IMAD.WIDE R28, R29, 0x2, R14 ;  /* 0x000000021d1c7825 */ /* 0x004fca00078e020e */
[----:B------:R0:W-:Y:S04]  /*2e490*/  STL.64 [R1+0x27e0], R28 ;  /* 0x0027e01c01007387 */ /* 0x0001e80000100a00 */
[----:B0-----:R-:W2:Y:S01]  /*2e4a0*/  LDL.LU.64 R28, [R1+0x3600] ;  /* 0x00360000011c7983 */ /* 0x001ea20000300a00 */
[----:B----4-:R-:W-:-:S05]  /*2e4b0*/  IMAD.WIDE R16, R17, 0x2, R14 ;  /* 0x0000000211107825 */ /* 0x010fca00078e020e */
[----:B------:R2:W-:Y:S02]  /*2e4c0*/  STL.64 [R1+0x27f0], R16 ;  /* 0x0027f01001007387 */ /* 0x0005e40000100a00 */
[----:B--2---:R-:W-:-:S04]  /*2e4d0*/  IMAD.WIDE R16, R28, 0x2, R14 ;  /* 0x000000021c107825 */ /* 0x004fc800078e020e */
[--C-:B------:R-:W-:Y:S01]  /*2e4e0*/  IMAD.WIDE R28, R29, 0x2, R14.reuse ;  /* 0x000000021d1c7825 */ /* 0x100fe200078e020e */
[----:B------:R0:W-:Y:S04]  /*2e4f0*/  STL.64 [R1+0x2800], R16 ;  /* 0x0028001001007387 */ /* 0x0001e80000100a00 */
[----:B------:R1:W-:Y:S01]  /*2e500*/  STL.64 [R1+0x2810], R28 ;  /* 0x0028101c01007387 */ /* 0x0003e20000100a00 */
[----:B0-----:R-:W-:-:S04]  /*2e510*/  IMAD.WIDE R16, R26, 0x2, R14 ;  /* 0x000000021a107825 */ /* 0x001fc800078e020e */
[--C-:B-1----:R-:W-:Y:S01]  /*2e520*/  IMAD.WIDE R28, R27, 0x2, R14.reuse ;  /* 0x000000021b1c7825 */ /* 0x102fe200078e020e */
[----:B------:R3:W-:Y:S03]  /*2e530*/  STL.64 [R1+0x2820], R16 ;  /* 0x0028201001007387 */ /* 0x0007e60000100a00 */
[--C-:B-----5:R-:W-:Y:S01]  /*2e540*/  IMAD.WIDE R26, R24, 0x2, R14.reuse ;  /* 0x00000002181a7825 */ /* 0x120fe200078e020e */
[----:B------:R-:W-:Y:S04]  /*2e550*/  STL.64 [R1+0x2830], R28 ;  /* 0x0028301c01007387 */ /* 0x000fe80000100a00 */
[----:B------:R-:W-:Y:S01]  /*2e560*/  STL.64 [R1+0x2840], R26 ;  /* 0x0028401a01007387 */ /* 0x000fe20000100a00 */
[----:B---3--:R-:W-:-:S04]  /*2e570*/  IMAD.WIDE R16, R25, 0x2, R14 ;  /* 0x0000000219107825 */ /* 0x008fc800078e020e */
[--C-:B------:R-:W-:Y:S01]  /*2e580*/  IMAD.WIDE R24, R22, 0x2, R14.reuse ;  /* 0x0000000216187825 */ /* 0x100fe200078e020e */
[----:B------:R0:W-:Y:S03]  /*2e590*/  STL.64 [R1+0x2850], R16 ;  /* 0x0028501001007387 */ /* 0x0001e60000100a00 */
[--C-:B------:R-:W-:Y:S01]  /*2e5a0*/  IMAD.WIDE R22, R23, 0x2, R14.reuse ;  /* 0x0000000217167825 */ /* 0x100fe200078e020e */
[----:B------:R-:W-:Y:S04]  /*2e5b0*/  STL.64 [R1+0x2860], R24 ;  /* 0x0028601801007387 */ /* 0x000fe80000100a00 */
[----:B------:R1:W-:Y:S01]  /*2e5c0*/  STL.64 [R1+0x2870], R22 ;  /* 0x0028701601007387 */ /* 0x0003e20000100a00 */
[----:B0-----:R-:W-:-:S04]  /*2e5d0*/  IMAD.WIDE R16, R20, 0x2, R14 ;  /* 0x0000000214107825 */ /* 0x001fc800078e020e */
[--C-:B------:R-:W-:Y:S01]  /*2e5e0*/  IMAD.WIDE R20, R21, 0x2, R14.reuse ;  /* 0x0000000215147825 */ /* 0x100fe200078e020e */
[----:B------:R0:W-:Y:S03]  /*2e5f0*/  STL.64 [R1+0x2880], R16 ;  /* 0x0028801001007387 */ /* 0x0001e60000100a00 */
[--C-:B-1----:R-:W-:Y:S01]  /*2e600*/  IMAD.WIDE R22, R18, 0x2, R14.reuse ;  /* 0x0000000212167825 */ /* 0x102fe200078e020e */
[----:B------:R1:W-:Y:S04]  /*2e610*/  STL.64 [R1+0x2890], R20 ;  /* 0x0028901401007387 */ /* 0x0003e80000100a00 */
[----:B------:R-:W-:Y:S01]  /*2e620*/  STL.64 [R1+0x28a0], R22 ;  /* 0x0028a01601007387 */ /* 0x000fe20000100a00 */
[----:B0-----:R-:W-:-:S04]  /*2e630*/  IMAD.WIDE R16, R19, 0x2, R14 ;  /* 0x0000000213107825 */ /* 0x001fc800078e020e */
[--C-:B-1----:R-:W-:Y:S01]  /*2e640*/  IMAD.WIDE R20, R12, 0x2, R14.reuse ;  /* 0x000000020c147825 */ /* 0x102fe200078e020e */
[----:B------:R0:W-:Y:S03]  /*2e650*/  STL.64 [R1+0x28b0], R16 ;  /* 0x0028b01001007387 */ /* 0x0001e60000100a00 */
[--C-:B------:R-:W-:Y:S01]  /*2e660*/  IMAD.WIDE R18, R13, 0x2, R14.reuse ;  /* 0x000000020d127825 */ /* 0x100fe200078e020e */
[----:B------:R-:W-:Y:S03]  /*2e670*/  STL.64 [R1+0x28c0], R20 ;  /* 0x0028c01401007387 */ /* 0x000fe60000100a00 */
[--C-:B------:R-:W-:Y:S01]  /*2e680*/  IMAD.WIDE R12, R11, 0x2, R14.reuse ;  /* 0x000000020b0c7825 */ /* 0x100fe200078e020e */
[----:B------:R-:W-:Y:S03]  /*2e690*/  STL.64 [R1+0x28d0], R18 ;  /* 0x0028d01201007387 */ /* 0x000fe60000100a00 */
        /* <DEDUP_REMOVED lines=76> */
[----:B--2---:R-:W-:-:S04]  /*2eb60*/  IMAD.WIDE R16, R28, 0x2, R14 ;  /* 0x000000021c107825 */ /* 0x004fc800078e020e */
[--C-:B----4-:R-:W-:Y:S01]  /*2eb70*/  IMAD.WIDE R28, R29, 0x2, R14.reuse ;  /* 0x000000021d1c7825 */ /* 0x110fe200078e020e */
[----:B------:R5:W-:Y:S04]  /*2eb80*/  STL.64 [R1+0x29f0], R16 ;  /* 0x0029f01001007387 */ /* 0x000be80000100a00 */
[----:B------:R0:W-:Y:S01]  /*2eb90*/  STL.64 [R1+0x2a00], R28 ;  /* 0x002a001c01007387 */ /* 0x0001e20000100a00 */
[----:B-----5:R-:W-:-:S04]  /*2eba0*/  IMAD.WIDE R16, R26, 0x2, R14 ;  /* 0x000000021a107825 */ /* 0x020fc800078e020e */
[--C-:B0-----:R-:W-:Y:S01]  /*2ebb0*/  IMAD.WIDE R28, R27, 0x2, R14.reuse ;  /* 0x000000021b1c7825 */ /* 0x101fe200078e020e */
[----:B------:R0:W-:Y:S03]  /*2ebc0*/  STL.64 [R1+0x2a10], R16 ;  /* 0x002a101001007387 */ /* 0x0001e60000100a00 */
[--C-:B------:R-:W-:Y:S01]  /*2ebd0*/  IMAD.WIDE R26, R24, 0x2, R14.reuse ;  /* 0x00000002181a7825 */ /* 0x100fe200078e020e */
[----:B------:R-:W-:Y:S04]  /*2ebe0*/  STL.64 [R1+0x2a20], R28 ;  /* 0x002a201c01007387 */ /* 0x000fe80000100a00 */
[----:B------:R-:W-:Y:S01]  /*2ebf0*/  STL.64 [R1+0x2a30], R26 ;  /* 0x002a301a01007387 */ /* 0x000fe20000100a00 */
[----:B0-----:R-:W-:-:S04]  /*2ec00*/  IMAD.WIDE R16, R25, 0x2, R14 ;  /* 0x0000000219107825 */ /* 0x001fc800078e020e */
        /* <DEDUP_REMOVED lines=99> */
[----:B0-----:R-:W-:-:S04]  /*2f240*/  IMAD.WIDE R28, R27, 0x2, R14 ;  /* 0x000000021b1c7825 */ /* 0x001fc800078e020e */
[--C-:B------:R-:W-:Y:S01]  /*2f250*/  IMAD.WIDE R26, R24, 0x2, R14.reuse ;  /* 0x00000002181a7825 */ /* 0x100fe200078e020e */
[----:B------:R0:W-:Y:S04]  /*2f260*/  STL.64 [R1+0x2c00], R16 ;  /* 0x002c001001007387 */ /* 0x0001e80000100a00 */
[----:B------:R-:W-:Y:S04]  /*2f270*/  STL.64 [R1+0x2c10], R28 ;  /* 0x002c101c01007387 */ /* 0x000fe80000100a00 */
[----:B------:R-:W-:Y:S01]  /*2f280*/  STL.64 [R1+0x2c20], R26 ;  /* 0x002c201a01007387 */ /* 0x000fe20000100a00 */
[----:B0-----:R-:W-:-:S04]  /*2f290*/  IMAD.WIDE R16, R25, 0x2, R14 ;  /* 0x0000000219107825 */ /* 0x001fc800078e020e */
[----:B------:R-:W-:-:S04]  /*2f2a0*/  IMAD.WIDE R24, R22, 0x2, R14 ;  /* 0x0000000216187825 */ /* 0x000fc800078e020e */
[--C-:B------:R-:W-:Y:S01]  /*2f2b0*/  IMAD.WIDE R22, R23, 0x2, R14.reuse ;  /* 0x0000000217167825 */ /* 0x100fe200078e020e */
[----:B------:R0:W-:Y:S04]  /*2f2c0*/  STL.64 [R1+0x2c30], R16 ;  /* 0x002c301001007387 */ /* 0x0001e80000100a00 */
[----:B------:R-:W-:Y:S04]  /*2f2d0*/  STL.64 [R1+0x2c40], R24 ;  /* 0x002c401801007387 */ /* 0x000fe80000100a00 */
[----:B------:R1:W-:Y:S01]  /*2f2e0*/  STL.64 [R1+0x2c50], R22 ;  /* 0x002c501601007387 */ /* 0x0003e20000100a00 */
[----:B0-----:R-:W-:-:S04]  /*2f2f0*/  IMAD.WIDE R16, R20, 0x2, R14 ;  /* 0x0000000214107825 */ /* 0x001fc800078e020e */
[----:B------:R-:W-:-:S04]  /*2f300*/  IMAD.WIDE R20, R21, 0x2, R14 ;  /* 0x0000000215147825 */ /* 0x000fc800078e020e */
[--C-:B-1----:R-:W-:Y:S01]  /*2f310*/  IMAD.WIDE R22, R18, 0x2, R14.reuse ;  /* 0x0000000212167825 */ /* 0x102fe200078e020e */
[----:B------:R0:W-:Y:S04]  /*2f320*/  STL.64 [R1+0x2c60], R16 ;  /* 0x002c601001007387 */ /* 0x0001e80000100a00 */
[----:B------:R1:W-:Y:S04]  /*2f330*/  STL.64 [R1+0x2c70], R20 ;  /* 0x002c701401007387 */ /* 0x0003e80000100a00 */
[----:B------:R-:W-:Y:S01]  /*2f340*/  STL.64 [R1+0x2c80], R22 ;  /* 0x002c801601007387 */ /* 0x000fe20000100a00 */
[----:B0-----:R-:W-:-:S04]  /*2f350*/  IMAD.WIDE R16, R19, 0x2, R14 ;  /* 0x0000000213107825 */ /* 0x001fc800078e020e */
[----:B-1----:R-:W-:-:S04]  /*2f360*/  IMAD.WIDE R20, R12, 0x2, R14 ;  /* 0x000000020c147825 */ /* 0x002fc800078e020e */
[----:B------:R-:W-:-:S04]  /*2f370*/  IMAD.WIDE R18, R13, 0x2, R14 ;  /* 0x000000020d127825 */ /* 0x000fc800078e020e */
[--C-:B------:R-:W-:Y:S01]  /*2f380*/  IMAD.WIDE R12, R11, 0x2, R14.reuse ;  /* 0x000000020b0c7825 */ /* 0x100fe200078e020e */
[----:B------:R0:W-:Y:S04]  /*2f390*/  STL.64 [R1+0x2c90], R16 ;  /* 0x002c901001007387 */ /* 0x0001e80000100a00 */
[----:B------:R-:W-:Y:S04]  /*2f3a0*/  STL.64 [R1+0x2ca0], R20 ;  /* 0x002ca01401007387 */ /* 0x000fe80000100a00 */
[----:B------:R-:W-:Y:S01]  /*2f3b0*/  STL.64 [R1+0x2cb0], R18 ;  /* 0x002cb01201007387 */ /* 0x000fe20000100a00 */
[----:B0-----:R-:W-:-:S04]  /*2f3c0*/  IMAD.WIDE R16, R10, 0x2, R14 ;  /* 0x000000020a107825 */ /* 0x001fc800078e020e */
[----:B------:R-:W-:-:S04]  /*2f3d0*/  IMAD.WIDE R10, R8, 0x2, R14 ;  /* 0x00000002080a7825 */ /* 0x000fc800078e020e */
[--C-:B------:R-:W-:Y:S01]  /*2f3e0*/  IMAD.WIDE R8, R9, 0x2, R14.reuse ;  /* 0x0000000209087825 */ /* 0x100fe200078e020e */
[----:B------:R-:W-:Y:S04]  /*2f3f0*/  STL.64 [R1+0x2cc0], R16 ;  /* 0x002cc01001007387 */ /* 0x000fe80000100a00 */
[----:B------:R0:W-:Y:S04]  /*2f400*/  STL.64 [R1+0x2cd0], R12 ;  /* 0x002cd00c01007387 */ /* 0x0001e80000100a00 */
[----:B------:R1:W-:Y:S04]  /*2f410*/  STL.64 [R1+0x2ce0], R10 ;  /* 0x002ce00a01007387 */ /* 0x0003e80000100a00 */
[----:B------:R2:W-:Y:S01]  /*2f420*/  STL.64 [R1+0x2cf0], R8 ;  /* 0x002cf00801007387 */ /* 0x0005e20000100a00 */
[----:B0-----:R-:W-:-:S04]  /*2f430*/  IMAD.WIDE R12, R6, 0x2, R14 ;  /* 0x00000002060c7825 */ /* 0x001fc800078e020e */
[----:B-1----:R-:W-:-:S04]  /*2f440*/  IMAD.WIDE R10, R7, 0x2, R14 ;  /* 0x00000002070a7825 */ /* 0x002fc800078e020e */
[----:B--2---:R-:W-:-:S04]  /*2f450*/  IMAD.WIDE R8, R4, 0x2, R14 ;  /* 0x0000000204087825 */ /* 0x004fc800078e020e */
[----:B------:R-:W-:-:S04]  /*2f460*/  IMAD.WIDE R6, R5, 0x2, R14 ;  /* 0x0000000205067825 */ /* 0x000fc800078e020e */
[--C-:B------:R-:W-:Y:S01]  /*2f470*/  IMAD.WIDE R4, R3, 0x2, R14.reuse ;  /* 0x0000000203047825 */ /* 0x100fe200078e020e */
[----:B------:R-:W-:Y:S04]  /*2f480*/  STL.64 [R1+0x2d00], R12 ;  /* 0x002d000c01007387 */ /* 0x000fe80000100a00 */
[----:B------:R-:W-:Y:S04]  /*2f490*/  STL.64 [R1+0x2d10], R10 ;  /* 0x002d100a01007387 */ /* 0x000fe80000100a00 */
[----:B------:R-:W-:Y:S04]  /*2f4a0*/  STL.64 [R1+0x2d20], R8 ;  /* 0x002d200801007387 */ /* 0x000fe80000100a00 */
        /* <DEDUP_REMOVED lines=8> */
[----:B--2---:R-:W-:Y:S04]  /*2f530*/  STL [R1+0x35cc], R17 ;  /* 0x0035cc1101007387 */ /* 0x004fe80000100800 */
[----:B------:R-:W2:Y:S04]  /*2f540*/  LDL R29, [R1+0x260] ;  /* 0x00026000011d7983 */ /* 0x000ea80000100800 */
[----:B------:R-:W4:Y:S04]  /*2f550*/  LDL R28, [R1+0x264] ;  /* 0x00026400011c7983 */ /* 0x000f280000100800 */
[----:B--2---:R0:W-:Y:S04]  /*2f560*/  STL [R1+0x35b8], R29 ;  /* 0x0035b81d01007387 */ /* 0x0041e80000100800 */
[----:B0-----:R-:W2:Y:S04]  /*2f570*/  LDL R29, [R1+0x28c] ;  /* 0x00028c00011d7983 */ /* 0x001ea80000100800 */
[----:B----4-:R0:W-:Y:S04]  /*2f580*/  STL [R1+0x35bc], R28 ;  /* 0x0035bc1c01007387 */ /* 0x0101e80000100800 */
[----:B0-----:R-:W4:Y:S01]  /*2f590*/  LDL R28, [R1+0x2b0] ;  /* 0x0002b000011c7983 */ /* 0x001f220000100800 */
[----:B---3--:R-:W-:-:S03]  /*2f5a0*/  IMAD.WIDE R16, R16, 0x2, R14 ;  /* 0x0000000210107825 */ /* 0x008fc600078e020e */
[----:B--2---:R0:W-:Y:S04]  /*2f5b0*/  STL [R1+0x35c0], R29 ;  /* 0x0035c01d01007387 */ /* 0x0041e80000100800 */
[----:B0-----:R-:W2:Y:S04]  /*2f5c0*/  LDL R29, [R1+0x2b4] ;  /* 0x0002b400011d7983 */ /* 0x001ea80000100800 */
[----:B----4-:R-:W-:Y:S04]  /*2f5d0*/  STL [R1+0x35c4], R28 ;  /* 0x0035c41c01007387 */ /* 0x010fe80000100800 */
[----:B------:R-:W3:Y:S04]  /*2f5e0*/  LDL R26, [R1+0x23c] ;  /* 0x00023c00011a7983 */ /* 0x000ee80000100800 */
        /* <DEDUP_REMOVED lines=21> */
[----:B------:R0:W-:Y:S04]  /*2f740*/  STL.64 [R1+0x2d60], R16 ;  /* 0x002d601001007387 */ /* 0x0001e80000100a00 */
[----:B0-----:R-:W3:Y:S01]  /*2f750*/  LDL.LU R17, [R1+0x35cc] ;  /* 0x0035cc0001117983 */ /* 0x001ee20000300800 */
[----:B--2---:R-:W-:-:S04]  /*2f760*/  IMAD.WIDE R28, R29, 0x2, R14 ;  /* 0x000000021d1c7825 */ /* 0x004fc800078e020e */
[----:B---3--:R-:W-:-:S05]  /*2f770*/  IMAD.WIDE R16, R17, 0x2, R14 ;  /* 0x0000000211107825 */ /* 0x008fca00078e020e */
[----:B------:R0:W-:Y:S04]  /*2f780*/  STL.64 [R1+0x2d70], R16 ;  /* 0x002d701001007387 */ /* 0x0001e80000100a00 */
[----:B0-----:R-:W2:Y:S04]  /*2f790*/  LDL.LU R16, [R1+0x35c8] ;  /* 0x0035c80001107983 */ /* 0x001ea80000300800 */
[----:B------:R-:W3:Y:S04]  /*2f7a0*/  LDL R17, [R1+0x94c] ;  /* 0x00094c0001117983 */ /* 0x000ee80000100800 */
        /* <DEDUP_REMOVED lines=12> */
[----:B0-----:R-:W2:Y:S02]  /*2f870*/  LDL.LU R29, [R1+0x35b8] ;  /* 0x0035b800011d7983 */ /* 0x001ea40000300800 */
[----:B--2---:R-:W-:-:S05]  /*2f880*/  IMAD.WIDE R28, R29, 0x2, R14 ;  /* 0x000000021d1c7825 */ /* 0x004fca00078e020e */
[----:B------:R0:W-:Y:S02]  /*2f890*/  STL.64 [R1+0x2dd0], R28 ;  /* 0x002dd01c01007387 */ /* 0x0001e40000100a00 */
[----:B0-----:R-:W-:-:S04]  /*2f8a0*/  IMAD.WIDE R28, R26, 0x2, R14 ;  /* 0x000000021a1c7825 */ /* 0x001fc800078e020e */
[--C-:B------:R-:W-:Y:S01]  /*2f8b0*/  IMAD.WIDE R26, R27, 0x2, R14.reuse ;  /* 0x000000021b1a7825 */ /* 0x100fe200078e020e */
[----:B------:R0:W-:Y:S04]  /*2f8c0*/  STL.64 [R1+0x2de0], R28 ;  /* 0x002de01c01007387 */ /* 0x0001e80000100a00 */
[----:B0-----:R-:W2:Y:S04]  /*2f8d0*/  LDL.LU.64 R28, [R1+0x35b0] ;  /* 0x0035b000011c7983 */ /* 0x001ea80000300a00 */
[----:B------:R5:W-:Y:S02]  /*2f8e0*/  STL.64 [R1+0x2df0], R26 ;  /* 0x002df01a01007387 */ /* 0x000be40000100a00 */
[----:B-----5:R-:W-:-:S04]  /*2f8f0*/  IMAD.WIDE R26, R24, 0x2, R14 ;  /* 0x00000002181a7825 */ /* 0x020fc800078e020e */
[--C-:B------:R-:W-:Y:S01]  /*2f900*/  IMAD.WIDE R24, R25, 0x2, R14.reuse ;  /* 0x0000000219187825 */ /* 0x100fe200078e020e */
[----:B------:R0:W-:Y:S04]  /*2f910*/  STL.64 [R1+0x2e00], R26 ;  /* 0x002e001a01007387 */ /* 0x0001e80000100a00 */
[----:B0-----:R-:W4:Y:S04]  /*2f920*/  LDL.LU.64 R26, [R1+0x35a8] ;  /* 0x0035a800011a7983 */ /* 0x001f280000300a00 */
[----:B------:R0:W-:Y:S02]  /*2f930*/  STL.64 [R1+0x2e10], R24 ;  /* 0x002e101801007387 */ /* 0x0001e40000100a00 */
[----:B0-----:R-:W-:-:S04]  /*2f940*/  IMAD.WIDE R24, R22, 0x2, R14 ;  /* 0x0000000216187825 */ /* 0x001fc800078e020e */
[--C-:B------:R-:W-:Y:S01]  /*2f950*/  IMAD.WIDE R22, R23, 0x2, R14.reuse ;  /* 0x0000000217167825 */ /* 0x100fe200078e020e */
[----:B------:R0:W-:Y:S04]  /*2f960*/  STL.64 [R1+0x2e20], R24 ;  /* 0x002e201801007387 */ /* 0x0001e80000100a00 */
[----:B0-----:R-:W5:Y:S04]  /*2f970*/  LDL.LU.64 R24, [R1+0x35a0] ;  /* 0x0035a00001187983 */ /* 0x001f680000300a00 */
[----:B------:R0:W-:Y:S02]  /*2f980*/  STL.64 [R1+0x2e30], R22 ;  /* 0x002e301601007387 */ /* 0x0001e40000100a00 */
[----:B0-----:R-:W-:-:S04]  /*2f990*/  IMAD.WIDE R22, R20, 0x2, R14 ;  /* 0x0000000214167825 */ /* 0x001fc800078e020e */
[--C-:B------:R-:W-:Y:S01]  /*2f9a0*/  IMAD.WIDE R20, R21, 0x2, R14.reuse ;  /* 0x0000000215147825 */ /* 0x100fe200078e020e */
[----:B------:R0:W-:Y:S04]  /*2f9b0*/  STL.64 [R1+0x2e40], R22 ;  /* 0x002e401601007387 */ /* 0x0001e80000100a00 */
[----:B0-----:R-:W2:Y:S04]  /*2f9c0*/  LDL.LU.64 R22, [R1+0x3598] ;  /* 0x0035980001167983 */ /* 0x001ea80000300a00 */
[----:B------:R0:W-:Y:S02]  /*2f9d0*/  STL.64 [R1+0x2e50], R20 ;  /* 0x002e501401007387 */ /* 0x0001e40000100a00 */
[----:B0-----:R-:W-:-:S04]  /*2f9e0*/  IMAD.WIDE R20, R18, 0x2, R14 ;  /* 0x0000000212147825 */ /* 0x001fc800078e020e */
        /* <DEDUP_REMOVED lines=33> */
[----:B------:R0:W-:Y:S04]  /*2fc00*/  STL.64 [R1+0x2f28], R2 ;  /* 0x002f280201007387 */ /* 0x0001e80000100a00 */
[----:B0-----:R-:W3:Y:S02]  /*2fc10*/  LDL.LU R3, [R1+0x355c] ;  /* 0x00355c0001037983 */ /* 0x001ee40000300800 */
[----:B---3--:R-:W-:-:S05]  /*2fc20*/  IMAD.WIDE R2, R3, 0x2, R14 ;  /* 0x0000000203027825 */ /* 0x008fca00078e020e */
[----:B------:R0:W-:Y:S04]  /*2fc30*/  STL.64 [R1+0x2f38], R2 ;  /* 0x002f380201007387 */ /* 0x0001e80000100a00 */
[----:B0-----:R-:W3:Y:S01]  /*2fc40*/  LDL.LU R2, [R1+0x3558] ;  /* 0x0035580001027983 */ /* 0x001ee20000300800 */
[----:B------:R-:W-:-:S04]  /*2fc50*/  IMAD.WIDE R16, R17, 0x2, R14 ;  /* 0x0000000211107825 */ /* 0x000fc800078e020e */
[----:B---3--:R-:W-:-:S05]  /*2fc60*/  IMAD.WIDE R2, R2, 0x2, R14 ;  /* 0x0000000202027825 */ /* 0x008fca00078e020e */
[----:B------:R0:W-:Y:S04]  /*2fc70*/  STL.64 [R1+0x2f48], R2 ;  /* 0x002f480201007387 */ /* 0x0001e80000100a00 */
[----:B0-----:R-:W4:Y:S01]  /*2fc80*/  LDL.LU.64 R2, [R1+0x3550] ;  /* 0x0035500001027983 */ /* 0x001f220000300a00 */
[----:B------:R-:W-:-:S03]  /*2fc90*/  IMAD R0, R0, UR4, RZ ;  /* 0x0000000400007c24 */ /* 0x000fc6000f8e02ff */
[----:B------:R0:W-:Y:S02]  /*2fca0*/  STL.64 [R1+0x2f70], R16 ;  /* 0x002f701001007387 */ /* 0x0001e40000100a00 */
[----:B0-----:R-:W-:-:S05]  /*2fcb0*/  IMAD.WIDE R16, R0, 0x2, R14 ;  /* 0x0000000200107825 */ /* 0x001fca00078e020e */
[----:B------:R0:W-:Y:S01]  /*2fcc0*/  STL.64 [R1+0x2f58], R16 ;  /* 0x002f581001007387 */ /* 0x0001e20000100a00 */
[----:B----4-:R-:W-:-:S04]  /*2fcd0*/  IMAD.WIDE R14, R4, 0x2, R2 ;  /* 0x00000002040e7825 */ /* 0x010fc800078e0202 */
[--C-:B0-----:R-:W-:Y:S02]  /*2fce0*/  IMAD.WIDE R16, R5, 0x2, R2.reuse ;  /* 0x0000000205107825 */ /* 0x101fe400078e0202 */
[----:B------:R-:W3:Y:S04]  /*2fcf0*/  LDL.LU R5, [R1+0x7c0] ;  /* 0x0007c00001057983 */ /* 0x000ee80000300800 */
[----:B------:R2:W-:Y:S04]  /*2fd00*/  STL.64 [R1+0xb0], R14 ;  /* 0x0000b00e01007387 */ /* 0x0005e80000100a00 */
[----:B------:R0:W-:Y:S01]  /*2fd10*/  STL.64 [R1+0xa8], R16 ;  /* 0x0000a81001007387 */ /* 0x0001e20000100a00 */
[----:B--2---:R-:W-:-:S04]  /*2fd20*/  IMAD.WIDE R14, R6, 0x2, R2 ;  /* 0x00000002060e7825 */ /* 0x004fc800078e0202 */
[--C-:B0-----:R-:W-:Y:S01]  /*2fd30*/  IMAD.WIDE R16, R7, 0x2, R2.reuse ;  /* 0x0000000207107825 */ /* 0x101fe200078e0202 */
[----:B------:R-:W2:Y:S04]  /*2fd40*/  LDL.LU R6, [R1] ;  /* 0x0000000001067983 */ /* 0x000ea80000300800 */
[----:B------:R5:W-:Y:S04]  /*2fd50*/  STL.64 [R1+0xa0], R14 ;  /* 0x0000a00e01007387 */ /* 0x000be80000100a00 */
[----:B------:R-:W4:Y:S04]  /*2fd60*/  LDL.LU R4, [R1+0x7c4] ;  /* 0x0007c40001047983 */ /* 0x000f280000300800 */
[----:B------:R0:W-:Y:S01]  /*2fd70*/  STL.64 [R1+0x98], R16 ;  /* 0x0000981001007387 */ /* 0x0001e20000100a00 */
[----:B-----5:R-:W-:-:S04]  /*2fd80*/  IMAD.WIDE R14, R8, 0x2, R2 ;  /* 0x00000002080e7825 */ /* 0x020fc800078e0202 */
[--C-:B------:R-:W-:Y:S01]  /*2fd90*/  IMAD.WIDE R8, R9, 0x2, R2.reuse ;  /* 0x0000000209087825 */ /* 0x100fe200078e0202 */
[----:B0-----:R-:W5:Y:S04]  /*2fda0*/  LDL.LU R16, [R1+0x7d0] ;  /* 0x0007d00001107983 */ /* 0x001f680000300800 */
[----:B------:R0:W-:Y:S04]  /*2fdb0*/  STL.64 [R1+0x90], R14 ;  /* 0x0000900e01007387 */ /* 0x0001e80000100a00 */
[----:B------:R1:W-:Y:S01]  /*2fdc0*/  STL.64 [R1+0x88], R8 ;  /* 0x0000880801007387 */ /* 0x0003e20000100a00 */
[----:B0-----:R-:W-:-:S04]  /*2fdd0*/  IMAD.WIDE R14, R10, 0x2, R2 ;  /* 0x000000020a0e7825 */ /* 0x001fc800078e0202 */
[----:B-1----:R-:W-:-:S04]  /*2fde0*/  IMAD.WIDE R8, R11, 0x2, R2 ;  /* 0x000000020b087825 */ /* 0x002fc800078e0202 */
[--C-:B------:R-:W-:Y:S01]  /*2fdf0*/  IMAD.WIDE R10, R12, 0x2, R2.reuse ;  /* 0x000000020c0a7825 */ /* 0x100fe200078e0202 */
[----:B------:R-:W-:Y:S04]  /*2fe00*/  STL.64 [R1+0x80], R14 ;  /* 0x0000800e01007387 */ /* 0x000fe80000100a00 */
[----:B------:R-:W5:Y:S04]  /*2fe10*/  LDL.LU R17, [R1+0x7d4] ;  /* 0x0007d40001117983 */ /* 0x000f680000300800 */
[----:B------:R0:W-:Y:S04]  /*2fe20*/  STL.64 [R1+0x78], R8 ;  /* 0x0000780801007387 */ /* 0x0001e80000100a00 */
[----:B------:R1:W-:Y:S01]  /*2fe30*/  STL.64 [R1+0x70], R10 ;  /* 0x0000700a01007387 */ /* 0x0003e20000100a00 */
[----:B0-----:R-:W-:-:S04]  /*2fe40*/  IMAD.WIDE R8, R13, 0x2, R2 ;  /* 0x000000020d087825 */ /* 0x001fc800078e0202 */
[----:B------:R-:W-:-:S04]  /*2fe50*/  IMAD.WIDE R12, R18, 0x2, R2 ;  /* 0x00000002120c7825 */ /* 0x000fc800078e0202 */
[--C-:B-1----:R-:W-:Y:S01]  /*2fe60*/  IMAD.WIDE R10, R19, 0x2, R2.reuse ;  /* 0x00000002130a7825 */ /* 0x102fe200078e0202 */
[----:B------:R-:W-:Y:S04]  /*2fe70*/  STL.64 [R1+0x68], R8 ;  /* 0x0000680801007387 */ /* 0x000fe80000100a00 */
[----:B------:R-:W-:Y:S04]  /*2fe80*/  STL.64 [R1+0x60], R12 ;  /* 0x0000600c01007387 */ /* 0x000fe80000100a00 */
[----:B------:R0:W-:Y:S04]  /*2fe90*/  STL.64 [R1+0x58], R10 ;  /* 0x0000580a01007387 */ /* 0x0001e80000100a00 */
[----:B0-----:R-:W5:Y:S01]  /*2fea0*/  LDL.LU R10, [R1+0x7ac] ;  /* 0x0007ac00010a7983 */ /* 0x001f620000300800 */
[----:B------:R-:W-:-:S04]  /*2feb0*/  IMAD.WIDE R8, R20, 0x2, R2 ;  /* 0x0000000214087825 */ /* 0x000fc800078e0202 */
[--C-:B------:R-:W-:Y:S01]  /*2fec0*/  IMAD.WIDE R12, R21, 0x2, R2.reuse ;  /* 0x00000002150c7825 */ /* 0x100fe200078e0202 */
[----:B------:R0:W-:Y:S03]  /*2fed0*/  STL.64 [R1+0x50], R8 ;  /* 0x0000500801007387 */ /* 0x0001e60000100a00 */
[--C-:B------:R-:W-:Y:S01]  /*2fee0*/  IMAD.WIDE R14, R23, 0x2, R2.reuse ;  /* 0x00000002170e7825 */ /* 0x100fe200078e0202 */
[----:B------:R1:W-:Y:S03]  /*2fef0*/  STL.64 [R1+0x48], R12 ;  /* 0x0000480c01007387 */ /* 0x0003e60000100a00 */
[----:B0-----:R-:W-:-:S04]  /*2ff00*/  IMAD.WIDE R8, R22, 0x2, R2 ;  /* 0x0000000216087825 */ /* 0x001fc800078e0202 */
[--C-:B-1----:R-:W-:Y:S01]  /*2ff10*/  IMAD.WIDE R12, R24, 0x2, R2.reuse ;  /* 0x00000002180c7825 */ /* 0x102fe200078e0202 */
[----:B------:R0:W-:Y:S04]  /*2ff20*/  STL.64 [R1+0x40], R8 ;  /* 0x0000400801007387 */ /* 0x0001e80000100a00 */
[----:B------:R1:W-:Y:S01]  /*2ff30*/  STL.64 [R1+0x38], R14 ;  /* 0x0000380e01007387 */ /* 0x0003e20000100a00 */
[----:B0-----:R-:W-:-:S03]  /*2ff40*/  IMAD.WIDE R8, R25, 0x2, R2 ;  /* 0x0000000219087825 */ /* 0x001fc600078e0202 */
[----:B-1----:R-:W5:Y:S04]  /*2ff50*/  LDL.LU R14, [R1+0x7a8] ;  /* 0x0007a800010e7983 */ /* 0x002f680000300800 */
[----:B------:R0:W-:Y:S04]  /*2ff60*/  STL.64 [R1+0x30], R12 ;  /* 0x0000300c01007387 */ /* 0x0001e80000100a00 */
[----:B------:R1:W-:Y:S04]  /*2ff70*/  STL.64 [R1+0x28], R8 ;  /* 0x0000280801007387 */ /* 0x0003e80000100a00 */
[----:B------:R-:W5:Y:S01]  /*2ff80*/  LDL.LU R15, [R1+0x7e8] ;  /* 0x0007e800010f7983 */ /* 0x000f620000300800 */
[----:B0-----:R-:W-:-:S04]  /*2ff90*/  IMAD.WIDE R12, R26, 0x2, R2 ;  /* 0x000000021a0c7825 */ /* 0x001fc800078e0202 */
[--C-:B-1----:R-:W-:Y:S01]  /*2ffa0*/  IMAD.WIDE R8, R27, 0x2, R2.reuse ;  /* 0x000000021b087825 */ /* 0x102fe200078e0202 */
[----:B------:R0:W-:Y:S04]  /*2ffb0*/  STL.64 [R1+0x20], R12 ;  /* 0x0000200c01007387 */ /* 0x0001e80000100a00 */
[----:B------:R-:W5:Y:S04]  /*2ffc0*/  LDL.LU R18, [R1+0x7ec] ;  /* 0x0007ec0001127983 */ /* 0x000f680000300800 */
[----:B------:R1:W-:Y:S04]  /*2ffd0*/  STL.64 [R1+0x18], R8 ;  /* 0x0000180801007387 */ /* 0x0003e80000100a00 */
[----:B------:R-:W5:Y:S01]  /*2ffe0*/  LDL.LU R20, [R1+0x7f8] ;  /* 0x0007f80001147983 */ /* 0x000f620000300800 */
[----:B0-----:R-:W-:-:S04]  /*2fff0*/  IMAD.WIDE R12, R28, 0x2, R2 ;  /* 0x000000021c0c7825 */ /* 0x001fc800078e0202 */
[--C-:B-1----:R-:W-:Y:S01]  /*30000*/  IMAD.WIDE R8, R29, 0x2, R2.reuse ;  /* 0x000000021d087825 */ /* 0x102fe200078e0202 */
[----:B------:R-:W-:Y:S04]  /*30010*/  STL.64 [R1+0x10], R12 ;  /* 0x0000100c01007387 */ /* 0x000fe80000100a00 */
[----:B------:R-:W-:Y:S04]  /*30020*/  STL.64 [R1+0x8], R8 ;  /* 0x0000080801007387 */ /* 0x000fe80000100a00 */
[----:B------:R-:W5:Y:S01]  /*30030*/  LDL.LU R22, [R1+0x7fc] ;  /* 0x0007fc0001167983 */ /* 0x000f620000300800 */
[----:B---3--:R-:W-:-:S04]  /*30040*/  IMAD.WIDE R28, R5, 0x2, R2 ;  /* 0x00000002051c7825 */ /* 0x008fc800078e0202 */
[----:B--2---:R-:W-:-:S04]  /*30050*/  IMAD.WIDE R6, R6, 0x2, R2 ;  /* 0x0000000206067825 */ /* 0x004fc800078e0202 */
[--C-:B----4-:R-:W-:Y:S01]  /*30060*/  IMAD.WIDE R4, R4, 0x2, R2.reuse ;  /* 0x0000000204047825 */ /* 0x110fe200078e0202 */
[----:B------:R5:W-:Y:S04]  /*30070*/  STL.64 [R1], R6 ;  /* 0x0000000601007387 */ /* 0x000be80000100a00 */
[----:B------:R-:W2:Y:S04]  /*30080*/  LDL.LU R24, [R1+0x794] ;  /* 0x0007940001187983 */ /* 0x000ea80000300800 */
[----:B------:R-:W-:Y:S04]  /*30090*/  STL.64 [R1+0x34e0], R28 ;  /* 0x0034e01c01007387 */ /* 0x000fe80000100a00 */
[----:B------:R-:W3:Y:S04]  /*300a0*/  LDL.LU R26, [R1+0x790] ;  /* 0x00079000011a7983 */ /* 0x000ee80000300800 */
[----:B------:R-:W-:Y:S01]  /*300b0*/  STL.64 [R1+0x34e8], R4 ;  /* 0x0034e80401007387 */ /* 0x000fe20000100a00 */
[----:B-----5:R-:W-:-:S03]  /*300c0*/  IMAD.WIDE R6, R16, 0x2, R2 ;  /* 0x0000000210067825 */ /* 0x020fc600078e0202 */
[----:B------:R-:W4:Y:S04]  /*300d0*/  LDL.LU R16, [R1+0x780] ;  /* 0x0007800001107983 */ /* 0x000f280000300800 */
[----:B------:R0:W-:Y:S04]  /*300e0*/  STL.64 [R1+0x34d8], R6 ;  /* 0x0034d80601007387 */ /* 0x0001e80000100a00 */
[----:B0-----:R-:W5:Y:S01]  /*300f0*/  LDL.LU R7, [R1+0x810] ;  /* 0x0008100001077983 */ /* 0x001f620000300800 */
[----:B------:R-:W-:-:S03]  /*30100*/  IMAD.WIDE R8, R17, 0x2, R2 ;  /* 0x0000000211087825 */ /* 0x000fc600078e0202 */
[----:B------:R-:W4:Y:S04]  /*30110*/  LDL.LU R17, [R1+0x824] ;  /* 0x0008240001117983 */ /* 0x000f280000300800 */
[----:B------:R-:W4:Y:S04]  /*30120*/  LDL.LU R6, [R1+0x83c] ;  /* 0x00083c0001067983 */ /* 0x000f280000300800 */
[----:B------:R0:W-:Y:S04]  /*30130*/  STL.64 [R1+0x34d0], R8 ;  /* 0x0034d00801007387 */ /* 0x0001e80000100a00 */
[----:B0-----:R-:W4:Y:S04]  /*30140*/  LDL.LU R8, [R1+0x820] ;  /* 0x0008200001087983 */ /* 0x001f280000300800 */
[----:B------:R-:W4:Y:S04]  /*30150*/  LDL.LU R9, [R1+0x838] ;  /* 0x0008380001097983 */ /* 0x000f280000300800 */
[----:B------:R-:W4:Y:S01]  /*30160*/  LDL.LU R4, [R1+0x76c] ;  /* 0x00076c0001047983 */ /* 0x000f220000300800 */
[----:B------:R-:W-:-:S05]  /*30170*/  IMAD.WIDE R10, R10, 0x2, R2 ;  /* 0x000000020a0a7825 */ /* 0x000fca00078e0202 */
[----:B------:R0:W-:Y:S04]  /*30180*/  STL.64 [R1+0x34f0], R10 ;  /* 0x0034f00a01007387 */ /* 0x0001e80000100a00 */
[----:B0-----:R-:W4:Y:S04]  /*30190*/  LDL.LU R10, [R1+0x814] ;  /* 0x00081400010a7983 */ /* 0x001f280000300800 */
[----:B------:R-:W4:Y:S01]  /*301a0*/  LDL.LU R11, [R1+0x784] ;  /* 0x00078400010b7983 */ /* 0x000f220000300800 */
[----:B------:R-:W-:-:S04]  /*301b0*/  IMAD.WIDE R12, R14, 0x2, R2 ;  /* 0x000000020e0c7825 */ /* 0x000fc800078e0202 */
[--C-:B------:R-:W-:Y:S01]  /*301c0*/  IMAD.WIDE R14, R15, 0x2, R2.reuse ;  /* 0x000000020f0e7825 */ /* 0x100fe200078e0202 */
[----:B------:R5:W-:Y:S04]  /*301d0*/  STL.64 [R1+0x34f8], R12 ;  /* 0x0034f80c01007387 */ /* 0x000be80000100a00 */
[----:B------:R4:W-:Y:S04]  /*301e0*/  STL.64 [R1+0x3500], R14 ;  /* 0x0035000e01007387 */ /* 0x0009e80000100a00 */
[----:B------:R-:W4:Y:S01]  /*301f0*/  LDL.LU R5, [R1+0x768] ;  /* 0x0007680001057983 */ /* 0x000f220000300800 */
[----:B------:R-:W-:-:S04]  /*30200*/  IMAD.WIDE R18, R18, 0x2, R2 ;  /* 0x0000000212127825 */ /* 0x000fc800078e0202 */
[--C-:B------:R-:W-:Y:S01]  /*30210*/  IMAD.WIDE R20, R20, 0x2, R2.reuse ;  /* 0x0000000214147825 */ /* 0x100fe200078e0202 */
[----:B------:R-:W-:Y:S04]  /*30220*/  STL.64 [R1+0x3508], R18 ;  /* 0x0035081201007387 */ /* 0x000fe80000100a00 */
[----:B------:R-:W-:Y:S01]  /*30230*/  STL.64 [R1+0x3510], R20 ;  /* 0x0035101401007387 */ /* 0x000fe20000100a00 */
[----:B------:R-:W-:-:S05]  /*30240*/  IMAD.WIDE R22, R22, 0x2, R2 ;  /* 0x0000000216167825 */ /* 0x000fca00078e0202 */
[----:B------:R-:W-:Y:S04]  /*30250*/  STL.64 [R1+0x3518], R22 ;  /* 0x0035181601007387 */ /* 0x000fe80000100a00 */
[----:B------:R-:W4:Y:S01]  /*30260*/  LDL.LU R28, [R1+0x850] ;  /* 0x00085000011c7983 */ /* 0x000f220000300800 */
[----:B--2---:R-:W-:-:S04]  /*30270*/  IMAD.WIDE R24, R24, 0x2, R2 ;  /* 0x0000000218187825 */ /* 0x004fc800078e0202 */
[--C-:B---3--:R-:W-:Y:S01]  /*30280*/  IMAD.WIDE R26, R26, 0x2, R2.reuse ;  /* 0x000000021a1a7825 */ /* 0x108fe200078e0202 */
[----:B------:R-:W-:Y:S04]  /*30290*/  STL.64 [R1+0x3520], R24 ;  /* 0x0035201801007387 */ /* 0x000fe80000100a00 */
[----:B------:R-:W2:Y:S04]  /*302a0*/  LDL.LU R29, [R1+0x854] ;  /* 0x00085400011d7983 */ /* 0x000ea80000300800 */
[----:B------:R-:W-:Y:S01]  /*302b0*/  STL.64 [R1+0x3528], R26 ;  /* 0x0035281a01007387 */ /* 0x000fe20000100a00 */
[----:B-----5:R-:W-:-:S03]  /*302c0*/  IMAD.WIDE R12, R7, 0x2, R2 ;  /* 0x00000002070c7825 */ /* 0x020fc600078e0202 */
[----:B------:R-:W3:Y:S04]  /*302d0*/  LDL.LU R7, [R1+0x75c] ;  /* 0x00075c0001077983 */ /* 0x000ee80000300800 */
[----:B------:R0:W-:Y:S01]  /*302e0*/  STL.64 [R1+0x230], R12 ;  /* 0x0002300c01007387 */ /* 0x0001e20000100a00 */
[----:B----4-:R-:W-:-:S04]  /*302f0*/  IMAD.WIDE R14, R10, 0x2, R2 ;  /* 0x000000020a0e7825 */ /* 0x010fc800078e0202 */
[----:B0-----:R-:W-:-:S04]  /*30300*/  IMAD.WIDE R12, R11, 0x2, R2 ;  /* 0x000000020b0c7825 */ /* 0x001fc800078e0202 */
[--C-:B------:R-:W-:Y:S01]  /*30310*/  IMAD.WIDE R10, R16, 0x2, R2.reuse ;  /* 0x00000002100a7825 */ /* 0x100fe200078e0202 */
[----:B------:R-:W-:Y:S04]  /*30320*/  STL.64 [R1+0x248], R14 ;  /* 0x0002480e01007387 */ /* 0x000fe80000100a00 */
[----:B------:R-:W4:Y:S04]  /*30330*/  LDL.LU R16, [R1+0x758] ;  /* 0x0007580001107983 */ /* 0x000f280000300800 */
[----:B------:R-:W-:Y:S04]  /*30340*/  STL.64 [R1+0x258], R12 ;  /* 0x0002580c01007387 */ /* 0x000fe80000100a00 */
[----:B------:R0:W-:Y:S02]  /*30350*/  STL.64 [R1+0x270], R10 ;  /* 0x0002700a01007387 */ /* 0x0001e40000100a00 */
[----:B0-----:R-:W-:-:S02]  /*30360*/  IMAD.WIDE R10, R17, 0x2, R2 ;  /* 0x00000002110a7825 */ /* 0x001fc400078e0202 */
[----:B------:R-:W5:Y:S02]  /*30370*/  LDL.LU R17, [R1+0x860] ;  /* 0x0008600001117983 */ /* 0x000f640000300800 */
[----:B------:R-:W-:-:S04]  /*30380*/  IMAD.WIDE R12, R8, 0x2, R2 ;  /* 0x00000002080c7825 */ /* 0x000fc800078e0202 */
[--C-:B------:R-:W-:Y:S01]  /*30390*/  IMAD.WIDE R8, R9, 0x2, R2.reuse ;  /* 0x0000000209087825 */ /* 0x100fe200078e0202 */
[----:B------:R-:W-:Y:S04]  /*303a0*/  STL.64 [R1+0x280], R12 ;  /* 0x0002800c01007387 */ /* 0x000fe80000100a00 */
[----:B------:R0:W-:Y:S02]  /*303b0*/  STL.64 [R1+0x298], R10 ;  /* 0x0002980a01007387 */ /* 0x0001e40000100a00 */
[--C-:B0-----:R-:W-:Y:S02]  /*303c0*/  IMAD.WIDE R10, R6, 0x2, R2.reuse ;  /* 0x00000002060a7825 */ /* 0x101fe400078e0202 */
[----:B------:R-:W5:Y:S04]  /*303d0*/  LDL.LU R6, [R1+0x864] ;  /* 0x0008640001067983 */ /* 0x000f680000300800 */
[----:B------:R0:W-:Y:S04]  /*303e0*/  STL.64 [R1+0x2a8], R8 ;  /* 0x0002a80801007387 */ /* 0x0001e80000100a00 */
[----:B------:R-:W-:Y:S04]  /*303f0*/  STL.64 [R1+0x2c0], R10 ;  /* 0x0002c00a01007387 */ /* 0x000fe80000100a00 */
[----:B------:R-:W5:Y:S04]  /*30400*/  LDL.LU R24, [R1+0x878] ;  /* 0x0008780001187983 */ /* 0x000f680000300800 */
[----:B------:R-:W5:Y:S01]  /*30410*/  LDL.LU R25, [R1+0x87c] ;  /* 0x00087c0001197983 */ /* 0x000f620000300800 */
[----:B0-----:R-:W-:-:S05]  /*30420*/  IMAD.WIDE R8, R4, 0x2, R2 ;  /* 0x0000000204087825 */ /* 0x001fca00078e0202 */
[----:B------:R0:W-:Y:S04]  /*30430*/  STL.64 [R1+0x2d8], R8 ;  /* 0x0002d80801007387 */ /* 0x0001e80000100a00 */
[----:B------:R-:W5:Y:S04]  /*30440*/  LDL.LU R22, [R1+0x744] ;  /* 0x0007440001167983 */ /* 0x000f680000300800 */
[----:B------:R-:W5:Y:S04]  /*30450*/  LDL.LU R23, [R1+0x740] ;  /* 0x0007400001177983 */ /* 0x000f680000300800 */
[----:B------:R-:W5:Y:S04]  /*30460*/  LDL.LU R20, [R1+0x888] ;  /* 0x0008880001147983 */ /* 0x000f680000300800 */
[----:B------:R-:W5:Y:S04]  /*30470*/  LDL.LU R4, [R1+0x88c] ;  /* 0x00088c0001047983 */ /* 0x000f680000300800 */
        /* <DEDUP_REMOVED lines=8> */
[----:B------:R-:W5:Y:S01]  /*30500*/  LDL.LU R12, [R1+0x71c] ;  /* 0x00071c00010c7983 */ /* 0x000f620000300800 */
[----:B0-----:R-:W-:-:S03]  /*30510*/  IMAD.WIDE R8, R28, 0x2, R2 ;  /* 0x000000021c087825 */ /* 0x001fc600078e0202 */
[----:B------:R-:W5:Y:S04]  /*30520*/  LDL.LU R28, [R1+0x718] ;  /* 0x00071800011c7983 */ /* 0x000f680000300800 */
[----:B------:R2:W-:Y:S04]  /*30530*/  STL.64 [R1+0x300], R8 ;  /* 0x0003000801007387 */ /* 0x0005e80000100a00 */
[----:B------:R-:W5:Y:S01]  /*30540*/  LDL.LU R13, [R1+0x8c8] ;  /* 0x0008c800010d7983 */ /* 0x000f620000300800 */
[----:B--2---:R-:W-:-:S03]  /*30550*/  IMAD.WIDE R8, R29, 0x2, R2 ;  /* 0x000000021d087825 */ /* 0x004fc600078e0202 */
[----:B------:R-:W2:Y:S04]  /*30560*/  LDL.LU R29, [R1+0x8cc] ;  /* 0x0008cc00011d7983 */ /* 0x000ea80000300800 */
[----:B------:R3:W-:Y:S04]  /*30570*/  STL.64 [R1+0x310], R8 ;  /* 0x0003100801007387 */ /* 0x0007e80000100a00 */
[----:B------:R-:W2:Y:S04]  /*30580*/  LDL.LU R10, [R1+0x8d8] ;  /* 0x0008d800010a7983 */ /* 0x000ea80000300800 */
[----:B------:R-:W2:Y:S01]  /*30590*/  LDL.LU R11, [R1+0x8dc] ;  /* 0x0008dc00010b7983 */ /* 0x000ea20000300800 */
[----:B---3--:R-:W-:-:S05]  /*305a0*/  IMAD.WIDE R8, R7, 0x2, R2 ;  /* 0x0000000207087825 */ /* 0x008fca00078e0202 */
[----:B------:R0:W-:Y:S04]  /*305b0*/  STL.64 [R1+0x328], R8 ;  /* 0x0003280801007387 */ /* 0x0001e80000100a00 */
[----:B------:R-:W3:Y:S04]  /*305c0*/  LDL.LU R7, [R1+0x704] ;  /* 0x0007040001077983 */ /* 0x000ee80000300800 */
[----:B0-----:R-:W3:Y:S01]  /*305d0*/  LDL.LU R8, [R1+0x700] ;  /* 0x0007000001087983 */ /* 0x001ee20000300800 */
[----:B----4-:R-:W-:-:S03]  /*305e0*/  IMAD.WIDE R26, R16, 0x2, R2 ;  /* 0x00000002101a7825 */ /* 0x010fc600078e0202 */
[----:B------:R-:W4:Y:S04]  /*305f0*/  LDL.LU R16, [R1+0x8f0] ;  /* 0x0008f00001107983 */ /* 0x000f280000300800 */
[----:B------:R5:W-:Y:S04]  /*30600*/  STL.64 [R1+0x338], R26 ;  /* 0x0003381a01007387 */ /* 0x000be80000100a00 */
[----:B------:R-:W4:Y:S01]  /*30610*/  LDL.LU R9, [R1+0x8f4] ;  /* 0x0008f40001097983 */ /* 0x000f220000300800 */
[----:B-----5:R-:W-:-:S03]  /*30620*/  IMAD.WIDE R26, R17, 0x2, R2 ;  /* 0x00000002111a7825 */ /* 0x020fc600078e0202 */
[----:B------:R-:W5:Y:S04]  /*30630*/  LDL.LU R17, [R1+0x6f4] ;  /* 0x0006f40001117983 */ /* 0x000f680000300800 */
[----:B------:R0:W-:Y:S02]  /*30640*/  STL.64 [R1+0x350], R26 ;  /* 0x0003501a01007387 */ /* 0x0001e40000100a00 */
[--C-:B0-----:R-:W-:Y:S02]  /*30650*/  IMAD.WIDE R26, R6, 0x2, R2.reuse ;  /* 0x00000002061a7825 */ /* 0x101fe400078e0202 */
[----:B------:R-:W5:Y:S04]  /*30660*/  LDL.LU R6, [R1+0x6f0] ;  /* 0x0006f00001067983 */ /* 0x000f680000300800 */
[----:B------:R0:W-:Y:S02]  /*30670*/  STL.64 [R1+0x368], R26 ;  /* 0x0003681a01007387 */ /* 0x0001e40000100a00 */
[----:B0-----:R-:W-:-:S05]  /*30680*/  IMAD.WIDE R26, R24, 0x2, R2 ;  /* 0x00000002181a7825 */ /* 0x001fca00078e0202 */
[----:B------:R0:W-:Y:S02]  /*30690*/  STL.64 [R1+0x378], R26 ;  /* 0x0003781a01007387 */ /* 0x0001e40000100a00 */
[----:B0-----:R-:W-:-:S04]  /*306a0*/  IMAD.WIDE R26, R25, 0x2, R2 ;  /* 0x00000002191a7825 */ /* 0x001fc800078e0202 */
[--C-:B------:R-:W-:Y:S01]  /*306b0*/  IMAD.WIDE R24, R22, 0x2, R2.reuse ;  /* 0x0000000216187825 */ /* 0x100fe200078e0202 */
[----:B------:R0:W-:Y:S04]  /*306c0*/  STL.64 [R1+0x390], R26 ;  /* 0x0003901a01007387 */ /* 0x0001e80000100a00 */
[----:B------:R1:W-:Y:S01]  /*306d0*/  STL.64 [R1+0x3a0], R24 ;  /* 0x0003a01801007387 */ /* 0x0003e20000100a00 */
[----:B0-----:R-:W-:-:S04]  /*306e0*/  IMAD.WIDE R26, R23, 0x2, R2 ;  /* 0x00000002171a7825 */ /* 0x001fc800078e0202 */
[----:B------:R-:W-:-:S04]  /*306f0*/  IMAD.WIDE R22, R4, 0x2, R2 ;  /* 0x0000000204167825 */ /* 0x000fc800078e0202 */
[--C-:B-1----:R-:W-:Y:S01]  /*30700*/  IMAD.WIDE R24, R20, 0x2, R2.reuse ;  /* 0x0000000214187825 */ /* 0x102fe200078e0202 */
[----:B------:R-:W-:Y:S04]  /*30710*/  STL.64 [R1+0x3b8], R26 ;  /* 0x0003b81a01007387 */ /* 0x000fe80000100a00 */
[----:B------:R-:W5:Y:S01]  /*30720*/  LDL.LU R4, [R1+0x908] ;  /* 0x0009080001047983 */ /* 0x000f620000300800 */
[----:B------:R-:W-:-:S03]  /*30730*/  IMAD.WIDE R20, R21, 0x2, R2 ;  /* 0x0000000215147825 */ /* 0x000fc600078e0202 */
[----:B------:R-:W-:Y:S04]  /*30740*/  STL.64 [R1+0x3c8], R24 ;  /* 0x0003c81801007387 */ /* 0x000fe80000100a00 */
[----:B------:R0:W-:Y:S04]  /*30750*/  STL.64 [R1+0x3e0], R22 ;  /* 0x0003e01601007387 */ /* 0x0001e80000100a00 */
[----:B------:R1:W-:Y:S01]  /*30760*/  STL.64 [R1+0x3f8], R20 ;  /* 0x0003f81401007387 */ /* 0x0003e20000100a00 */
[----:B0-----:R-:W-:-:S04]  /*30770*/  IMAD.WIDE R22, R18, 0x2, R2 ;  /* 0x0000000212167825 */ /* 0x001fc800078e0202 */
[----:B------:R-:W-:-:S04]  /*30780*/  IMAD.WIDE R18, R19, 0x2, R2 ;  /* 0x0000000213127825 */ /* 0x000fc800078e0202 */
[----:B-1----:R-:W-:-:S04]  /*30790*/  IMAD.WIDE R20, R14, 0x2, R2 ;  /* 0x000000020e147825 */ /* 0x002fc800078e0202 */
[--C-:B------:R-:W-:Y:S01]  /*307a0*/  IMAD.WIDE R14, R15, 0x2, R2.reuse ;  /* 0x000000020f0e7825 */ /* 0x100fe200078e0202 */
[----:B------:R-:W-:Y:S04]  /*307b0*/  STL.64 [R1+0x408], R22 ;  /* 0x0004081601007387 */ /* 0x000fe80000100a00 */
[----:B------:R0:W-:Y:S04]  /*307c0*/  STL.64 [R1+0x420], R18 ;  /* 0x0004201201007387 */ /* 0x0001e80000100a00 */
[----:B------:R-:W-:Y:S01]  /*307d0*/  STL.64 [R1+0x430], R20 ;  /* 0x0004301401007387 */ /* 0x000fe20000100a00 */
[----:B0-----:R-:W-:-:S03]  /*307e0*/  IMAD.WIDE R18, R5, 0x2, R2 ;  /* 0x0000000205127825 */ /* 0x001fc600078e0202 */
[----:B------:R-:W5:Y:S04]  /*307f0*/  LDL.LU R5, [R1+0x90c] ;  /* 0x00090c0001057983 */ /* 0x000f680000300800 */
[----:B------:R0:W-:Y:S04]  /*30800*/  STL.64 [R1+0x448], R14 ;  /* 0x0004480e01007387 */ /* 0x0001e80000100a00 */
[----:B------:R1:W-:Y:S01]  /*30810*/  STL.64 [R1+0x458], R18 ;  /* 0x0004581201007387 */ /* 0x0003e20000100a00 */
[----:B0-----:R-:W-:-:S04]  /*30820*/  IMAD.WIDE R14, R12, 0x2, R2 ;  /* 0x000000020c0e7825 */ /* 0x001fc800078e0202 */
[--C-:B-1----:R-:W-:Y:S02]  /*30830*/  IMAD.WIDE R18, R28, 0x2, R2.reuse ;  /* 0x000000021c127825 */ /* 0x102fe400078e0202 */
[----:B------:R-:W5:Y:S04]  /*30840*/  LDL.LU R28, [R1+0x918] ;  /* 0x00091800011c7983 */ /* 0x000f680000300800 */
[----:B------:R0:W-:Y:S04]  /*30850*/  STL.64 [R1+0x470], R14 ;  /* 0x0004700e01007387 */ /* 0x0001e80000100a00 */
[----:B------:R-:W-:Y:S01]  /*30860*/  STL.64 [R1+0x480], R18 ;  /* 0x0004801201007387 */ /* 0x000fe20000100a00 */
[----:B0-----:R-:W-:-:S04]  /*30870*/  IMAD.WIDE R14, R13, 0x2, R2 ;  /* 0x000000020d0e7825 */ /* 0x001fc800078e0202 */
[--C-:B--2---:R-:W-:Y:S02]  /*30880*/  IMAD.WIDE R12, R29, 0x2, R2.reuse ;  /* 0x000000021d0c7825 */ /* 0x104fe400078e0202 */
[----:B------:R-:W2:Y:S04]  /*30890*/  LDL.LU R29, [R1+0x91c] ;  /* 0x00091c00011d7983 */ /* 0x000ea80000300800 */
[----:B------:R0:W-:Y:S04]  /*308a0*/  STL.64 [R1+0x498], R14 ;  /* 0x0004980e01007387 */ /* 0x0001e80000100a00 */
[----:B------:R1:W-:Y:S01]  /*308b0*/  STL.64 [R1+0x4b0], R12 ;  /* 0x0004b00c01007387 */ /* 0x0003e20000100a00 */
[----:B0-----:R-:W-:-:S04]  /*308c0*/  IMAD.WIDE R14, R10, 0x2, R2 ;  /* 0x000000020a0e7825 */ /* 0x001fc800078e0202 */
[--C-:B-1----:R-:W-:Y:S01]  /*308d0*/  IMAD.WIDE R12, R11, 0x2, R2.reuse ;  /* 0x000000020b0c7825 */ /* 0x102fe200078e0202 */
[----:B------:R-:W-:Y:S03]  /*308e0*/  STL.64 [R1+0x4c0], R14 ;  /* 0x0004c00e01007387 */ /* 0x000fe60000100a00 */
[--C-:B---3--:R-:W-:Y:S02]  /*308f0*/  IMAD.WIDE R10, R7, 0x2, R2.reuse ;  /* 0x00000002070a7825 */ /* 0x108fe400078e0202 */
[----:B------:R-:W3:Y:S04]  /*30900*/  LDL.LU R7, [R1+0x6dc] ;  /* 0x0006dc0001077983 */ /* 0x000ee80000300800 */
[----:B------:R0:W-:Y:S04]  /*30910*/  STL.64 [R1+0x4d8], R12 ;  /* 0x0004d80c01007387 */ /* 0x0001e80000100a00 */
[----:B------:R4:W-:Y:S01]  /*30920*/  STL.64 [R1+0x4e8], R10 ;  /* 0x0004e80a01007387 */ /* 0x0009e20000100a00 */
[----:B0-----:R-:W-:-:S04]  /*30930*/  IMAD.WIDE R12, R8, 0x2, R2 ;  /* 0x00000002080c7825 */ /* 0x001fc800078e0202 */
[--C-:B----4-:R-:W-:Y:S02]  /*30940*/  IMAD.WIDE R10, R16, 0x2, R2.reuse ;  /* 0x00000002100a7825 */ /* 0x110fe400078e0202 */
[----:B------:R-:W4:Y:S04]  /*30950*/  LDL.LU R16, [R1+0x6d8] ;  /* 0x0006d80001107983 */ /* 0x000f280000300800 */
[----:B------:R-:W-:Y:S04]  /*30960*/  STL.64 [R1+0x500], R12 ;  /* 0x0005000c01007387 */ /* 0x000fe80000100a00 */
[----:B------:R5:W-:Y:S02]  /*30970*/  STL.64 [R1+0x510], R10 ;  /* 0x0005100a01007387 */ /* 0x000be40000100a00 */
[----:B-----5:R-:W-:-:S02]  /*30980*/  IMAD.WIDE R10, R17, 0x2, R2 ;  /* 0x00000002110a7825 */ /* 0x020fc400078e0202 */
[----:B------:R-:W5:Y:S02]  /*30990*/  LDL.LU R17, [R1+0x930] ;  /* 0x0009300001117983 */ /* 0x000f640000300800 */
[----:B------:R-:W-:-:S05]  /*309a0*/  IMAD.WIDE R8, R9, 0x2, R2 ;  /* 0x0000000209087825 */ /* 0x000fca00078e0202 */
        /* <DEDUP_REMOVED lines=23> */
[----:B0-----:R-:W-:-:S03]  /*30b20*/  IMAD.WIDE R8, R28, 0x2, R2 ;  /* 0x000000021c087825 */ /* 0x001fc600078e0202 */
[----:B------:R-:W5:Y:S04]  /*30b30*/  LDL.LU R28, [R1+0x9a8] ;  /* 0x0009a800011c7983 */ /* 0x000f680000300800 */
[----:B------:R2:W-:Y:S04]  /*30b40*/  STL.64 [R1+0x590], R8 ;  /* 0x0005900801007387 */ /* 0x0005e80000100a00 */
[----:B------:R-:W5:Y:S04]  /*30b50*/  LDL.LU R10, [R1+0x9ac] ;  /* 0x0009ac00010a7983 */ /* 0x000f680000300800 */
[----:B------:R-:W5:Y:S01]  /*30b60*/  LDL.LU R11, [R1+0x9c0] ;  /* 0x0009c000010b7983 */ /* 0x000f620000300800 */
[----:B--2---:R-:W-:-:S05]  /*30b70*/  IMAD.WIDE R8, R29, 0x2, R2 ;  /* 0x000000021d087825 */ /* 0x004fca00078e0202 */
[----:B------:R0:W-:Y:S04]  /*30b80*/  STL.64 [R1+0x5a0], R8 ;  /* 0x0005a00801007387 */ /* 0x0001e80000100a00 */
[----:B------:R-:W2:Y:S04]  /*30b90*/  LDL.LU R29, [R1+0x9c4] ;  /* 0x0009c400011d7983 */ /* 0x000ea80000300800 */
[----:B0-----:R-:W2:Y:S01]  /*30ba0*/  LDL.LU R8, [R1+0x9d0] ;  /* 0x0009d00001087983 */ /* 0x001ea20000300800 */
[----:B---3--:R-:W-:-:S03]  /*30bb0*/  IMAD.WIDE R26, R7, 0x2, R2 ;  /* 0x00000002071a7825 */ /* 0x008fc600078e0202 */
[----:B------:R-:W3:Y:S04]  /*30bc0*/  LDL.LU R7, [R1+0x9d4] ;  /* 0x0009d40001077983 */ /* 0x000ee80000300800 */
[----:B------:R4:W-:Y:S04]  /*30bd0*/  STL.64 [R1+0x5b8], R26 ;  /* 0x0005b81a01007387 */ /* 0x0009e80000100a00 */
[----:B------:R-:W3:Y:S01]  /*30be0*/  LDL.LU R9, [R1+0x9e8] ;  /* 0x0009e80001097983 */ /* 0x000ee20000300800 */
[----:B----4-:R-:W-:-:S03]  /*30bf0*/  IMAD.WIDE R26, R16, 0x2, R2 ;  /* 0x00000002101a7825 */ /* 0x010fc600078e0202 */
[----:B------:R-:W4:Y:S04]  /*30c00*/  LDL.LU R16, [R1+0x9ec] ;  /* 0x0009ec0001107983 */ /* 0x000f280000300800 */
[----:B------:R5:W-:Y:S02]  /*30c10*/  STL.64 [R1+0x5d0], R26 ;  /* 0x0005d01a01007387 */ /* 0x000be40000100a00 */
[--C-:B-----5:R-:W-:Y:S02]  /*30c20*/  IMAD.WIDE R26, R17, 0x2, R2.reuse ;  /* 0x00000002111a7825 */ /* 0x120fe400078e0202 */
        /* <DEDUP_REMOVED lines=19> */
[--C-:B-1----:R-:W-:Y:S01]  /*30d60*/  IMAD.WIDE R20, R14, 0x2, R2.reuse ;  /* 0x000000020e147825 */ /* 0x102fe200078e0202 */
[----:B------:R-:W-:Y:S03]  /*30d70*/  STL.64 [R1+0x688], R22 ;  /* 0x0006881601007387 */ /* 0x000fe60000100a00 */
[--C-:B------:R-:W-:Y:S01]  /*30d80*/  IMAD.WIDE R14, R15, 0x2, R2.reuse ;  /* 0x000000020f0e7825 */ /* 0x100fe200078e0202 */
        /* <DEDUP_REMOVED lines=12> */
[--C-:B------:R-:W-:Y:S02]  /*30e50*/  IMAD.WIDE R12, R28, 0x2, R2.reuse ;  /* 0x000000021c0c7825 */ /* 0x100fe400078e0202 */
[----:B------:R-:W5:Y:S04]  /*30e60*/  LDL.LU R28, [R1+0xa28] ;  /* 0x000a2800011c7983 */ /* 0x000f680000300800 */
[----:B------:R0:W-:Y:S04]  /*30e70*/  STL.64 [R1+0x718], R14 ;  /* 0x0007180e01007387 */ /* 0x0001e80000100a00 */
[----:B------:R1:W-:Y:S01]  /*30e80*/  STL.64 [R1+0x730], R12 ;  /* 0x0007300c01007387 */ /* 0x0003e20000100a00 */
[----:B0-----:R-:W-:-:S04]  /*30e90*/  IMAD.WIDE R14, R10, 0x2, R2 ;  /* 0x000000020a0e7825 */ /* 0x001fc800078e0202 */
[--C-:B-1----:R-:W-:Y:S01]  /*30ea0*/  IMAD.WIDE R12, R11, 0x2, R2.reuse ;  /* 0x000000020b0c7825 */ /* 0x102fe200078e0202 */
[----:B------:R-:W-:Y:S03]  /*30eb0*/  STL.64 [R1+0x740], R14 ;  /* 0x0007400e01007387 */ /* 0x000fe60000100a00 */
[--C-:B--2---:R-:W-:Y:S02]  /*30ec0*/  IMAD.WIDE R10, R29, 0x2, R2.reuse ;  /* 0x000000021d0a7825 */ /* 0x104fe400078e0202 */
[----:B------:R-:W2:Y:S04]  /*30ed0*/  LDL.LU R29, [R1+0xa2c] ;  /* 0x000a2c00011d7983 */ /* 0x000ea80000300800 */
[----:B------:R0:W-:Y:S04]  /*30ee0*/  STL.64 [R1+0x758], R12 ;  /* 0x0007580c01007387 */ /* 0x0001e80000100a00 */
[----:B------:R3:W-:Y:S01]  /*30ef0*/  STL.64 [R1+0x768], R10 ;  /* 0x0007680a01007387 */ /* 0x0007e20000100a00 */
[----:B0-----:R-:W-:-:S04]  /*30f00*/  IMAD.WIDE R12, R8, 0x2, R2 ;  /* 0x00000002080c7825 */ /* 0x001fc800078e0202 */
[--C-:B---3--:R-:W-:Y:S02]  /*30f10*/  IMAD.WIDE R10, R7, 0x2, R2.reuse ;  /* 0x00000002070a7825 */ /* 0x108fe400078e0202 */
[----:B------:R-:W3:Y:S04]  /*30f20*/  LDL.LU R7, [R1+0xa38] ;  /* 0x000a380001077983 */ /* 0x000ee80000300800 */
[----:B------:R-:W-:Y:S04]  /*30f30*/  STL.64 [R1+0x780], R12 ;  /* 0x0007800c01007387 */ /* 0x000fe80000100a00 */
[----:B------:R4:W-:Y:S01]  /*30f40*/  STL.64 [R1+0x790], R10 ;  /* 0x0007900a01007387 */ /* 0x0009e20000100a00 */
[----:B------:R-:W-:-:S04]  /*30f50*/  IMAD.WIDE R8, R9, 0x2, R2 ;  /* 0x0000000209087825 */ /* 0x000fc800078e0202 */
[--C-:B----4-:R-:W-:Y:S02]  /*30f60*/  IMAD.WIDE R10, R16, 0x2, R2.reuse ;  /* 0x00000002100a7825 */ /* 0x110fe400078e0202 */
[----:B------:R-:W4:Y:S04]  /*30f70*/  LDL.LU R16, [R1+0xa3c] ;  /* 0x000a3c0001107983 */ /* 0x000f280000300800 */
[----:B------:R5:W-:Y:S04]  /*30f80*/  STL.64 [R1+0x7a8], R8 ;  /* 0x0007a80801007387 */ /* 0x000be80000100a00 */
[----:B------:R-:W-:Y:S04]  /*30f90*/  STL.64 [R1+0x7c0], R10 ;  /* 0x0007c00a01007387 */ /* 0x000fe80000100a00 */
[----:B------:R-:W4:Y:S04]  /*30fa0*/  LDL.LU R24, [R1+0xa50] ;  /* 0x000a500001187983 */ /* 0x000f280000300800 */
[----:B------:R-:W4:Y:S01]  /*30fb0*/  LDL.LU R25, [R1+0xa54] ;  /* 0x000a540001197983 */ /* 0x000f220000300800 */
[----:B-----5:R-:W-:-:S05]  /*30fc0*/  IMAD.WIDE R8, R17, 0x2, R2 ;  /* 0x0000000211087825 */ /* 0x020fca00078e0202 */
        /* <DEDUP_REMOVED lines=23> */
[----:B0-----:R-:W-:-:S05]  /*31140*/  IMAD.WIDE R8, R28, 0x2, R2 ;  /* 0x000000021c087825 */ /* 0x001fca00078e0202 */
[----:B------:R0:W-:Y:S04]  /*31150*/  STL.64 [R1+0x820], R8 ;  /* 0x0008200801007387 */ /* 0x0001e80000100a00 */
[----:B------:R-:W5:Y:S04]  /*31160*/  LDL.LU R28, [R1+0xb08] ;  /* 0x000b0800011c7983 */ /* 0x000f680000300800 */
[----:B0-----:R-:W5:Y:S01]  /*31170*/  LDL.LU R8, [R1+0xb0c] ;  /* 0x000b0c0001087983 */ /* 0x001f620000300800 */
[----:B--2---:R-:W-:-:S03]  /*31180*/  IMAD.WIDE R26, R29, 0x2, R2 ;  /* 0x000000021d1a7825 */ /* 0x004fc600078e0202 */
[----:B------:R-:W2:Y:S04]  /*31190*/  LDL.LU R29, [R1+0xb18] ;  /* 0x000b1800011d7983 */ /* 0x000ea80000300800 */
[----:B------:R3:W-:Y:S04]  /*311a0*/  STL.64 [R1+0x838], R26 ;  /* 0x0008381a01007387 */ /* 0x0007e80000100a00 */
[----:B------:R-:W2:Y:S01]  /*311b0*/  LDL.LU R9, [R1+0xb1c] ;  /* 0x000b1c0001097983 */ /* 0x000ea20000300800 */
[----:B---3--:R-:W-:-:S03]  /*311c0*/  IMAD.WIDE R26, R7, 0x2, R2 ;  /* 0x00000002071a7825 */ /* 0x008fc600078e0202 */
[----:B------:R-:W3:Y:S04]  /*311d0*/  LDL.LU R7, [R1+0xb30] ;  /* 0x000b300001077983 */ /* 0x000ee80000300800 */
[----:B------:R4:W-:Y:S02]  /*311e0*/  STL.64 [R1+0x850], R26 ;  /* 0x0008501a01007387 */ /* 0x0009e40000100a00 */
[--C-:B----4-:R-:W-:Y:S02]  /*311f0*/  IMAD.WIDE R26, R16, 0x2, R2.reuse ;  /* 0x00000002101a7825 */ /* 0x110fe400078e0202 */
[----:B------:R-:W4:Y:S04]  /*31200*/  LDL.LU R16, [R1+0xb34] ;  /* 0x000b340001107983 */ /* 0x000f280000300800 */
[----:B------:R0:W-:Y:S02]  /*31210*/  STL.64 [R1+0x860], R26 ;  /* 0x0008601a01007387 */ /* 0x0001e40000100a00 */
[----:B0-----:R-:W-:-:S05]  /*31220*/  IMAD.WIDE R26, R24, 0x2, R2 ;  /* 0x00000002181a7825 */ /* 0x001fca00078e0202 */
[----:B------:R0:W-:Y:S02]  /*31230*/  STL.64 [R1+0x878], R26 ;  /* 0x0008781a01007387 */ /* 0x0001e40000100a00 */
[----:B0-----:R-:W-:-:S04]  /*31240*/  IMAD.WIDE R26, R25, 0x2, R2 ;  /* 0x00000002191a7825 */ /* 0x001fc800078e0202 */
[--C-:B-----5:R-:W-:Y:S01]  /*31250*/  IMAD.WIDE R24, R22, 0x2, R2.reuse ;  /* 0x0000000216187825 */ /* 0x120fe200078e0202 */
[----:B------:R0:W-:Y:S04]  /*31260*/  STL.64 [R1+0x888], R26 ;  /* 0x0008881a01007387 */ /* 0x0001e80000100a00 */
[----:B------:R1:W-:Y:S01]  /*31270*/  STL.64 [R1+0x8a0], R24 ;  /* 0x0008a01801007387 */ /* 0x0003e20000100a00 */
[----:B0-----:R-:W-:-:S04]  /*31280*/  IMAD.WIDE R26, R23, 0x2, R2 ;  /* 0x00000002171a7825 */ /* 0x001fc800078e0202 */
[--C-:B------:R-:W-:Y:S01]  /*31290*/  IMAD.WIDE R22, R17, 0x2, R2.reuse ;  /* 0x0000000211167825 */ /* 0x100fe200078e0202 */
[----:B------:R-:W-:Y:S04]  /*312a0*/  STL.64 [R1+0x8b0], R26 ;  /* 0x0008b01a01007387 */ /* 0x000fe80000100a00 */
[----:B------:R-:W5:Y:S01]  /*312b0*/  LDL.LU R17, [R1+0xb48] ;  /* 0x000b480001117983 */ /* 0x000f620000300800 */
[----:B-1----:R-:W-:-:S04]  /*312c0*/  IMAD.WIDE R24, R20, 0x2, R2 ;  /* 0x0000000214187825 */ /* 0x002fc800078e0202 */
[--C-:B------:R-:W-:Y:S01]  /*312d0*/  IMAD.WIDE R20, R21, 0x2, R2.reuse ;  /* 0x0000000215147825 */ /* 0x100fe200078e0202 */
        /* <DEDUP_REMOVED lines=27> */
[--C-:B------:R-:W-:Y:S02]  /*31490*/  IMAD.WIDE R10, R28, 0x2, R2.reuse ;  /* 0x000000021c0a7825 */ /* 0x100fe400078e0202 */
[----:B------:R-:W5:Y:S04]  /*314a0*/  LDL.LU R28, [R1+0xb68] ;  /* 0x000b6800011c7983 */ /* 0x000f680000300800 */
[----:B------:R0:W-:Y:S04]  /*314b0*/  STL.64 [R1+0x9d0], R12 ;  /* 0x0009d00c01007387 */ /* 0x0001e80000100a00 */
[----:B------:R2:W-:Y:S01]  /*314c0*/  STL.64 [R1+0x9e8], R10 ;  /* 0x0009e80a01007387 */ /* 0x0005e20000100a00 */
[----:B0-----:R-:W-:-:S04]  /*314d0*/  IMAD.WIDE R12, R8, 0x2, R2 ;  /* 0x00000002080c7825 */ /* 0x001fc800078e0202 */
[--C-:B--2---:R-:W-:Y:S02]  /*314e0*/  IMAD.WIDE R10, R29, 0x2, R2.reuse ;  /* 0x000000021d0a7825 */ /* 0x104fe400078e0202 */
[----:B------:R-:W2:Y:S04]  /*314f0*/  LDL.LU R29, [R1+0xb6c] ;  /* 0x000b6c00011d7983 */ /* 0x000ea80000300800 */
[----:B------:R-:W-:Y:S04]  /*31500*/  STL.64 [R1+0x9f8], R12 ;  /* 0x0009f80c01007387 */ /* 0x000fe80000100a00 */
[----:B------:R3:W-:Y:S01]  /*31510*/  STL.64 [R1+0xa10], R10 ;  /* 0x000a100a01007387 */ /* 0x0007e20000100a00 */
[----:B------:R-:W-:-:S04]  /*31520*/  IMAD.WIDE R8, R9, 0x2, R2 ;  /* 0x0000000209087825 */ /* 0x000fc800078e0202 */
[--C-:B---3--:R-:W-:Y:S02]  /*31530*/  IMAD.WIDE R10, R7, 0x2, R2.reuse ;  /* 0x00000002070a7825 */ /* 0x108fe400078e0202 */
[----:B------:R-:W3:Y:S04]  /*31540*/  LDL.LU R7, [R1+0xb78] ;  /* 0x000b780001077983 */ /* 0x000ee80000300800 */
[----:B------:R4:W-:Y:S04]  /*31550*/  STL.64 [R1+0xa28], R8 ;  /* 0x000a280801007387 */ /* 0x0009e80000100a00 */
[----:B------:R-:W-:Y:S04]  /*31560*/  STL.64 [R1+0xa38], R10 ;  /* 0x000a380a01007387 */ /* 0x000fe80000100a00 */
[----:B------:R-:W3:Y:S04]  /*31570*/  LDL.LU R24, [R1+0xb7c] ;  /* 0x000b7c0001187983 */ /* 0x000ee80000300800 */
[----:B------:R-:W3:Y:S01]  /*31580*/  LDL.LU R25, [R1+0xb88] ;  /* 0x000b880001197983 */ /* 0x000ee20000300800 */
[----:B----4-:R-:W-:-:S05]  /*31590*/  IMAD.WIDE R8, R16, 0x2, R2 ;  /* 0x0000000210087825 */ /* 0x010fca00078e0202 */
[----:B------:R5:W-:Y:S04]  /*315a0*/  STL.64 [R1+0xa50], R8 ;  /* 0x000a500801007387 */ /* 0x000be80000100a00 */
[----:B------:R-:W4:Y:S04]  /*315b0*/  LDL.LU R22, [R1+0xb8c] ;  /* 0x000b8c0001167983 */ /* 0x000f280000300800 */
[----:B------:R-:W4:Y:S04]  /*315c0*/  LDL.LU R23, [R1+0xb98] ;  /* 0x000b980001177983 */ /* 0x000f280000300800 */
[----:B------:R-:W4:Y:S04]  /*315d0*/  LDL.LU R20, [R1+0xb9c] ;  /* 0x000b9c0001147983 */ /* 0x000f280000300800 */
[----:B------:R-:W4:Y:S04]  /*315e0*/  LDL.LU R16, [R1+0xba8] ;  /* 0x000ba80001107983 */ /* 0x000f280000300800 */
        /* <DEDUP_REMOVED lines=22> */
[----:B------:R-:W-:-:S03]  /*31750*/  IMAD.WIDE R26, R28, 0x2, R2 ;  /* 0x000000021c1a7825 */ /* 0x000fc600078e0202 */
[----:B------:R-:W5:Y:S04]  /*31760*/  LDL.LU R28, [R1+0xc48] ;  /* 0x000c4800011c7983 */ /* 0x000f680000300800 */
[----:B------:R2:W-:Y:S04]  /*31770*/  STL.64 [R1+0xab8], R26 ;  /* 0x000ab81a01007387 */ /* 0x0005e80000100a00 */
[----:B------:R-:W5:Y:S01]  /*31780*/  LDL.LU R9, [R1+0xc58] ;  /* 0x000c580001097983 */ /* 0x000f620000300800 */
[----:B--2---:R-:W-:-:S03]  /*31790*/  IMAD.WIDE R26, R29, 0x2, R2 ;  /* 0x000000021d1a7825 */ /* 0x004fc600078e0202 */
[----:B------:R-:W2:Y:S04]  /*317a0*/  LDL.LU R29, [R1+0xc68] ;  /* 0x000c6800011d7983 */ /* 0x000ea80000300800 */
[----:B------:R3:W-:Y:S02]  /*317b0*/  STL.64 [R1+0xac8], R26 ;  /* 0x000ac81a01007387 */ /* 0x0007e40000100a00 */
[--C-:B---3--:R-:W-:Y:S02]  /*317c0*/  IMAD.WIDE R26, R7, 0x2, R2.reuse ;  /* 0x00000002071a7825 */ /* 0x108fe400078e0202 */
[----:B------:R-:W3:Y:S04]  /*317d0*/  LDL.LU R7, [R1+0xc78] ;  /* 0x000c780001077983 */ /* 0x000ee80000300800 */
[----:B------:R0:W-:Y:S02]  /*317e0*/  STL.64 [R1+0xae0], R26 ;  /* 0x000ae01a01007387 */ /* 0x0001e40000100a00 */
[----:B0-----:R-:W-:-:S05]  /*317f0*/  IMAD.WIDE R26, R24, 0x2, R2 ;  /* 0x00000002181a7825 */ /* 0x001fca00078e0202 */
[----:B------:R0:W-:Y:S02]  /*31800*/  STL.64 [R1+0xaf0], R26 ;  /* 0x000af01a01007387 */ /* 0x0001e40000100a00 */
[----:B0-----:R-:W-:-:S05]  /*31810*/  IMAD.WIDE R26, R25, 0x2, R2 ;  /* 0x00000002191a7825 */ /* 0x001fca00078e0202 */
[----:B------:R0:W-:Y:S01]  /*31820*/  STL.64 [R1+0xb08], R26 ;  /* 0x000b081a01007387 */ /* 0x0001e20000100a00 */
[----:B----4-:R-:W-:-:S04]  /*31830*/  IMAD.WIDE R24, R22, 0x2, R2 ;  /* 0x0000000216187825 */ /* 0x010fc800078e0202 */
[----:B0-----:R-:W-:-:S04]  /*31840*/  IMAD.WIDE R26, R23, 0x2, R2 ;  /* 0x00000002171a7825 */ /* 0x001fc800078e0202 */
[--C-:B------:R-:W-:Y:S01]  /*31850*/  IMAD.WIDE R22, R16, 0x2, R2.reuse ;  /* 0x0000000210167825 */ /* 0x100fe200078e0202 */
[----:B------:R0:W-:Y:S04]  /*31860*/  STL.64 [R1+0xb18], R24 ;  /* 0x000b181801007387 */ /* 0x0001e80000100a00 */
[----:B------:R-:W-:Y:S04]  /*31870*/  STL.64 [R1+0xb30], R26 ;  /* 0x000b301a01007387 */ /* 0x000fe80000100a00 */
[----:B------:R-:W4:Y:S01]  /*31880*/  LDL.LU R16, [R1+0xc80] ;  /* 0x000c800001107983 */ /* 0x000f220000300800 */
[----:B0-----:R-:W-:-:S04]  /*31890*/  IMAD.WIDE R24, R20, 0x2, R2 ;  /* 0x0000000214187825 */ /* 0x001fc800078e0202 */
[--C-:B------:R-:W-:Y:S01]  /*318a0*/  IMAD.WIDE R20, R21, 0x2, R2.reuse ;  /* 0x0000000215147825 */ /* 0x100fe200078e0202 */
[----:B------:R-:W-:Y:S04]  /*318b0*/  STL.64 [R1+0xb48], R24 ;  /* 0x000b481801007387 */ /* 0x000fe80000100a00 */
[----:B------:R0:W-:Y:S04]  /*318c0*/  STL.64 [R1+0xb58], R22 ;  /* 0x000b581601007387 */ /* 0x0001e80000100a00 */
[----:B------:R1:W-:Y:S01]  /*318d0*/  STL.64 [R1+0xb68], R20 ;  /* 0x000b681401007387 */ /* 0x0003e20000100a00 */
[----:B0-----:R-:W-:-:S05]  /*318e0*/  IMAD.WIDE R22, R18, 0x2, R2 ;  /* 0x0000000212167825 */ /* 0x001fca00078e0202 */
[----:B------:R-:W-:Y:S01]  /*318f0*/  STL.64 [R1+0xb78], R22 ;  /* 0x000b781601007387 */ /* 0x000fe20000100a00 */
[----:B-----5:R-:W-:-:S04]  /*31900*/  IMAD.WIDE R18, R19, 0x2, R2 ;  /* 0x0000000213127825 */ /* 0x020fc800078e0202 */
[--C-:B-1----:R-:W-:Y:S01]  /*31910*/  IMAD.WIDE R20, R14, 0x2, R2.reuse ;  /* 0x000000020e147825 */ /* 0x102fe200078e0202 */
[----:B------:R0:W-:Y:S04]  /*31920*/  STL.64 [R1+0xb88], R18 ;  /* 0x000b881201007387 */ /* 0x0001e80000100a00 */
[----:B------:R-:W-:Y:S01]  /*31930*/  STL.64 [R1+0xb98], R20 ;  /* 0x000b981401007387 */ /* 0x000fe20000100a00 */
[----:B0-----:R-:W-:-:S03]  /*31940*/  IMAD.WIDE R18, R17, 0x2, R2 ;  /* 0x0000000211127825 */ /* 0x001fc600078e0202 */
[----:B------:R-:W5:Y:S01]  /*31950*/  LDL.LU R17, [R1+0xc90] ;  /* 0x000c900001117983 */ /* 0x000f620000300800 */
[----:B------:R-:W-:-:S05]  /*31960*/  IMAD.WIDE R14, R15, 0x2, R2 ;  /* 0x000000020f0e7825 */ /* 0x000fca00078e0202 */
        /* <DEDUP_REMOVED lines=20> */
[--C-:B-1----:R-:W-:Y:S02]  /*31ab0*/  IMAD.WIDE R10, R28, 0x2, R2.reuse ;  /* 0x000000021c0a7825 */ /* 0x102fe400078e0202 */
[----:B------:R-:W5:Y:S04]  /*31ac0*/  LDL.LU R28, [R1+0xcc0] ;  /* 0x000cc000011c7983 */ /* 0x000f680000300800 */
[----:B------:R-:W-:Y:S04]  /*31ad0*/  STL.64 [R1+0xc38], R12 ;  /* 0x000c380c01007387 */ /* 0x000fe80000100a00 */
[----:B------:R2:W-:Y:S01]  /*31ae0*/  STL.64 [R1+0xc48], R10 ;  /* 0x000c480a01007387 */ /* 0x0005e20000100a00 */
[----:B------:R-:W-:-:S04]  /*31af0*/  IMAD.WIDE R8, R9, 0x2, R2 ;  /* 0x0000000209087825 */ /* 0x000fc800078e0202 */
[--C-:B--2---:R-:W-:Y:S02]  /*31b00*/  IMAD.WIDE R10, R29, 0x2, R2.reuse ;  /* 0x000000021d0a7825 */ /* 0x104fe400078e0202 */
[----:B------:R-:W2:Y:S04]  /*31b10*/  LDL.LU R29, [R1+0xcc8] ;  /* 0x000cc800011d7983 */ /* 0x000ea80000300800 */
[----:B------:R3:W-:Y:S04]  /*31b20*/  STL.64 [R1+0xc58], R8 ;  /* 0x000c580801007387 */ /* 0x0007e80000100a00 */
[----:B------:R-:W-:Y:S04]  /*31b30*/  STL.64 [R1+0xc68], R10 ;  /* 0x000c680a01007387 */ /* 0x000fe80000100a00 */
[----:B------:R-:W2:Y:S04]  /*31b40*/  LDL.LU R24, [R1+0xcd8] ;  /* 0x000cd80001187983 */ /* 0x000ea80000300800 */
[----:B------:R-:W2:Y:S01]  /*31b50*/  LDL.LU R25, [R1+0xce0] ;  /* 0x000ce00001197983 */ /* 0x000ea20000300800 */
[----:B---3--:R-:W-:-:S05]  /*31b60*/  IMAD.WIDE R8, R7, 0x2, R2 ;  /* 0x0000000207087825 */ /* 0x008fca00078e0202 */
[----:B------:R4:W-:Y:S04]  /*31b70*/  STL.64 [R1+0xc78], R8 ;  /* 0x000c780801007387 */ /* 0x0009e80000100a00 */
[----:B------:R-:W3:Y:S04]  /*31b80*/  LDL.LU R22, [R1+0xcf0] ;  /* 0x000cf00001167983 */ /* 0x000ee80000300800 */
[----:B------:R-:W3:Y:S04]  /*31b90*/  LDL.LU R23, [R1+0xcf8] ;  /* 0x000cf80001177983 */ /* 0x000ee80000300800 */
[----:B------:R-:W3:Y:S04]  /*31ba0*/  LDL.LU R20, [R1+0xd08] ;  /* 0x000d080001147983 */ /* 0x000ee80000300800 */
[----:B------:R-:W3:Y:S04]  /*31bb0*/  LDL.LU R7, [R1+0xd10] ;  /* 0x000d100001077983 */ /* 0x000ee80000300800 */
        /* <DEDUP_REMOVED lines=8> */
[----:B------:R-:W4:Y:S01]  /*31c40*/  LDL.LU R12, [R1+0xd68] ;  /* 0x000d6800010c7983 */ /* 0x000f220000300800 */
[----:B-----5:R-:W-:-:S03]  /*31c50*/  IMAD.WIDE R8, R17, 0x2, R2 ;  /* 0x0000000211087825 */ /* 0x020fc600078e0202 */
        /* <DEDUP_REMOVED lines=16> */
[----:B0-----:R-:W-:-:S03]  /*31d60*/  IMAD.WIDE R26, R28, 0x2, R2 ;  /* 0x000000021c1a7825 */ /* 0x001fc600078e0202 */
[----:B------:R-:W5:Y:S04]  /*31d70*/  LDL.LU R28, [R1+0xde8] ;  /* 0x000de800011c7983 */ /* 0x000f680000300800 */
[----:B------:R2:W-:Y:S02]  /*31d80*/  STL.64 [R1+0xcc0], R26 ;  /* 0x000cc01a01007387 */ /* 0x0005e40000100a00 */
[--C-:B--2---:R-:W-:Y:S02]  /*31d90*/  IMAD.WIDE R26, R29, 0x2, R2.reuse ;  /* 0x000000021d1a7825 */ /* 0x104fe400078e0202 */
[----:B------:R-:W2:Y:S04]  /*31da0*/  LDL.LU R29, [R1+0xdf8] ;  /* 0x000df800011d7983 */ /* 0x000ea80000300800 */
[----:B------:R0:W-:Y:S02]  /*31db0*/  STL.64 [R1+0xcc8], R26 ;  /* 0x000cc81a01007387 */ /* 0x0001e40000100a00 */
[----:B0-----:R-:W-:-:S05]  /*31dc0*/  IMAD.WIDE R26, R24, 0x2, R2 ;  /* 0x00000002181a7825 */ /* 0x001fca00078e0202 */
[----:B------:R0:W-:Y:S02]  /*31dd0*/  STL.64 [R1+0xcd8], R26 ;  /* 0x000cd81a01007387 */ /* 0x0001e40000100a00 */
[----:B0-----:R-:W-:-:S04]  /*31de0*/  IMAD.WIDE R26, R25, 0x2, R2 ;  /* 0x00000002191a7825 */ /* 0x001fc800078e0202 */
[--C-:B---3--:R-:W-:Y:S01]  /*31df0*/  IMAD.WIDE R24, R22, 0x2, R2.reuse ;  /* 0x0000000216187825 */ /* 0x108fe200078e0202 */
[----:B------:R0:W-:Y:S04]  /*31e00*/  STL.64 [R1+0xce0], R26 ;  /* 0x000ce01a01007387 */ /* 0x0001e80000100a00 */
[----:B------:R1:W-:Y:S01]  /*31e10*/  STL.64 [R1+0xcf0], R24 ;  /* 0x000cf01801007387 */ /* 0x0003e20000100a00 */
[----:B0-----:R-:W-:-:S04]  /*31e20*/  IMAD.WIDE R26, R23, 0x2, R2 ;  /* 0x00000002171a7825 */ /* 0x001fc800078e0202 */
[----:B------:R-:W-:-:S04]  /*31e30*/  IMAD.WIDE R22, R7, 0x2, R2 ;  /* 0x0000000207167825 */ /* 0x000fc800078e0202 */
[--C-:B-1----:R-:W-:Y:S01]  /*31e40*/  IMAD.WIDE R24, R20, 0x2, R2.reuse ;  /* 0x0000000214187825 */ /* 0x102fe200078e0202 */
[----:B------:R-:W-:Y:S04]  /*31e50*/  STL.64 [R1+0xcf8], R26 ;  /* 0x000cf81a01007387 */ /* 0x000fe80000100a00 */
[----:B------:R-:W3:Y:S01]  /*31e60*/  LDL.LU R7, [R1+0xe00] ;  /* 0x000e000001077983 */ /* 0x000ee20000300800 */
[----:B------:R-:W-:-:S03]  /*31e70*/  IMAD.WIDE R20, R21, 0x2, R2 ;  /* 0x0000000215147825 */ /* 0x000fc600078e0202 */
[----:B------:R-:W-:Y:S04]  /*31e80*/  STL.64 [R1+0xd08], R24 ;  /* 0x000d081801007387 */ /* 0x000fe80000100a00 */
[----:B------:R0:W-:Y:S04]  /*31e90*/  STL.64 [R1+0xd10], R22 ;  /* 0x000d101601007387 */ /* 0x0001e80000100a00 */
[----:B------:R1:W-:Y:S01]  /*31ea0*/  STL.64 [R1+0xd20], R20 ;  /* 0x000d201401007387 */ /* 0x0003e20000100a00 */
[----:B0-----:R-:W-:-:S05]  /*31eb0*/  IMAD.WIDE R22, R18, 0x2, R2 ;  /* 0x0000000212167825 */ /* 0x001fca00078e0202 */
[----:B------:R-:W-:Y:S01]  /*31ec0*/  STL.64 [R1+0xd28], R22 ;  /* 0x000d281601007387 */ /* 0x000fe20000100a00 */
[----:B----4-:R-:W-:-:S04]  /*31ed0*/  IMAD.WIDE R18, R19, 0x2, R2 ;  /* 0x0000000213127825 */ /* 0x010fc800078e0202 */
[----:B-1----:R-:W-:-:S04]  /*31ee0*/  IMAD.WIDE R20, R14, 0x2, R2 ;  /* 0x000000020e147825 */ /* 0x002fc800078e0202 */
[--C-:B------:R-:W-:Y:S01]  /*31ef0*/  IMAD.WIDE R14, R15, 0x2, R2.reuse ;  /* 0x000000020f0e7825 */ /* 0x100fe200078e0202 */
[----:B------:R0:W-:Y:S04]  /*31f00*/  STL.64 [R1+0xd38], R18 ;  /* 0x000d381201007387 */ /* 0x0001e80000100a00 */
[----:B------:R-:W-:Y:S01]  /*31f10*/  STL.64 [R1+0xd48], R20 ;  /* 0x000d481401007387 */ /* 0x000fe20000100a00 */
[----:B0-----:R-:W-:-:S03]  /*31f20*/  IMAD.WIDE R18, R16, 0x2, R2 ;  /* 0x0000000210127825 */ /* 0x001fc600078e0202 */
[----:B------:R-:W4:Y:S04]  /*31f30*/  LDL.LU R16, [R1+0xe10] ;  /* 0x000e100001107983 */ /* 0x000f280000300800 */
[----:B------:R-:W-:Y:S04]  /*31f40*/  STL.64 [R1+0xd50], R14 ;  /* 0x000d500e01007387 */ /* 0x000fe80000100a00 */
[----:B------:R5:W-:Y:S02]  /*31f50*/  STL.64 [R1+0xd60], R18 ;  /* 0x000d601201007387 */ /* 0x000be40000100a00 */
[----:B-----5:R-:W-:-:S02]  /*31f60*/  IMAD.WIDE R18, R17, 0x2, R2 ;  /* 0x0000000211127825 */ /* 0x020fc400078e0202 */
[----:B------:R-:W5:Y:S02]  /*31f70*/  LDL.LU R17, [R1+0xe18] ;  /* 0x000e180001117983 */ /* 0x000f640000300800 */
[----:B------:R-:W-:-:S05]  /*31f80*/  IMAD.WIDE R14, R12, 0x2, R2 ;  /* 0x000000020c0e7825 */ /* 0x000fca00078e0202 */
        /* <DEDUP_REMOVED lines=20> */
[--C-:B0-----:R-:W-:Y:S02]  /*320d0*/  IMAD.WIDE R10, R28, 0x2, R2.reuse ;  /* 0x000000021c0a7825 */ /* 0x101fe400078e0202 */
[----:B------:R-:W5:Y:S04]  /*320e0*/  LDL.LU R28, [R1+0xe48] ;  /* 0x000e4800011c7983 */ /* 0x000f680000300800 */
[----:B------:R2:W-:Y:S04]  /*320f0*/  STL.64 [R1+0xde0], R8 ;  /* 0x000de00801007387 */ /* 0x0005e80000100a00 */
[----:B------:R-:W-:Y:S04]  /*32100*/  STL.64 [R1+0xde8], R10 ;  /* 0x000de80a01007387 */ /* 0x000fe80000100a00 */
[----:B------:R-:W5:Y:S04]  /*32110*/  LDL.LU R24, [R1+0xe58] ;  /* 0x000e580001187983 */ /* 0x000f680000300800 */
[----:B------:R-:W5:Y:S01]  /*32120*/  LDL.LU R25, [R1+0xe60] ;  /* 0x000e600001197983 */ /* 0x000f620000300800 */
[----:B--2---:R-:W-:-:S05]  /*32130*/  IMAD.WIDE R8, R29, 0x2, R2 ;  /* 0x000000021d087825 */ /* 0x004fca00078e0202 */
[----:B------:R3:W-:Y:S04]  /*32140*/  STL.64 [R1+0xdf8], R8 ;  /* 0x000df80801007387 */ /* 0x0007e80000100a00 */
[----:B------:R-:W2:Y:S04]  /*32150*/  LDL.LU R22, [R1+0xe70] ;  /* 0x000e700001167983 */ /* 0x000ea80000300800 */
[----:B------:R-:W2:Y:S04]  /*32160*/  LDL.LU R23, [R1+0xe78] ;  /* 0x000e780001177983 */ /* 0x000ea80000300800 */
[----:B------:R-:W2:Y:S04]  /*32170*/  LDL.LU R20, [R1+0xe88] ;  /* 0x000e880001147983 */ /* 0x000ea80000300800 */
[----:B------:R-:W2:Y:S04]  /*32180*/  LDL.LU R29, [R1+0xe90] ;  /* 0x000e9000011d7983 */ /* 0x000ea80000300800 */
        /* <DEDUP_REMOVED lines=8> */
[----:B------:R-:W3:Y:S01]  /*32210*/  LDL.LU R12, [R1+0xee8] ;  /* 0x000ee800010c7983 */ /* 0x000ee20000300800 */
[----:B----4-:R-:W-:-:S03]  /*32220*/  IMAD.WIDE R8, R16, 0x2, R2 ;  /* 0x0000000210087825 */ /* 0x010fc600078e0202 */
[----:B------:R-:W4:Y:S04]  /*32230*/  LDL.LU R16, [R1+0xef8] ;  /* 0x000ef80001107983 */ /* 0x000f280000300800 */
[----:B------:R5:W-:Y:S04]  /*32240*/  STL.64 [R1+0xe10], R8 ;  /* 0x000e100801007387 */ /* 0x000be80000100a00 */
[----:B------:R-:W4:Y:S01]  /*32250*/  LDL.LU R13, [R1+0xf00] ;  /* 0x000f0000010d7983 */ /* 0x000f220000300800 */
[----:B-----5:R-:W-:-:S03]  /*32260*/  IMAD.WIDE R8, R17, 0x2, R2 ;  /* 0x0000000211087825 */ /* 0x020fc600078e0202 */
        /* <DEDUP_REMOVED lines=15> */
[--C-:B0-----:R-:W-:Y:S02]  /*32360*/  IMAD.WIDE R26, R28, 0x2, R2.reuse ;  /* 0x000000021c1a7825 */ /* 0x101fe400078e0202 */
[----:B------:R-:W5:Y:S04]  /*32370*/  LDL.LU R28, [R1+0xf70] ;  /* 0x000f7000011c7983 */ /* 0x000f680000300800 */
[----:B------:R0:W-:Y:S02]  /*32380*/  STL.64 [R1+0xe48], R26 ;  /* 0x000e481a01007387 */ /* 0x0001e40000100a00 */
[----:B0-----:R-:W-:-:S05]  /*32390*/  IMAD.WIDE R26, R24, 0x2, R2 ;  /* 0x00000002181a7825 */ /* 0x001fca00078e0202 */
[----:B------:R0:W-:Y:S02]  /*323a0*/  STL.64 [R1+0xe58], R26 ;  /* 0x000e581a01007387 */ /* 0x0001e40000100a00 */
[----:B0-----:R-:W-:-:S05]  /*323b0*/  IMAD.WIDE R26, R25, 0x2, R2 ;  /* 0x00000002191a7825 */ /* 0x001fca00078e0202 */
[----:B------:R0:W-:Y:S01]  /*323c0*/  STL.64 [R1+0xe60], R26 ;  /* 0x000e601a01007387 */ /* 0x0001e20000100a00 */
[----:B--2---:R-:W-:-:S04]  /*323d0*/  IMAD.WIDE R24, R22, 0x2, R2 ;  /* 0x0000000216187825 */ /* 0x004fc800078e0202 */
[----:B0-----:R-:W-:-:S04]  /*323e0*/  IMAD.WIDE R26, R23, 0x2, R2 ;  /* 0x00000002171a7825 */ /* 0x001fc800078e0202 */
[--C-:B------:R-:W-:Y:S01]  /*323f0*/  IMAD.WIDE R22, R29, 0x2, R2.reuse ;  /* 0x000000021d167825 */ /* 0x100fe200078e0202 */
[----:B------:R0:W-:Y:S04]  /*32400*/  STL.64 [R1+0xe70], R24 ;  /* 0x000e701801007387 */ /* 0x0001e80000100a00 */
[----:B------:R-:W-:Y:S04]  /*32410*/  STL.64 [R1+0xe78], R26 ;  /* 0x000e781a01007387 */ /* 0x000fe80000100a00 */
[----:B------:R-:W2:Y:S01]  /*32420*/  LDL.LU R29, [R1+0xf80] ;  /* 0x000f8000011d7983 */ /* 0x000ea20000300800 */
[----:B0-----:R-:W-:-:S04]  /*32430*/  IMAD.WIDE R24, R20, 0x2, R2 ;  /* 0x0000000214187825 */ /* 0x001fc800078e0202 */
[--C-:B------:R-:W-:Y:S01]  /*32440*/  IMAD.WIDE R20, R21, 0x2, R2.reuse ;  /* 0x0000000215147825 */ /* 0x100fe200078e0202 */
[----:B------:R-:W-:Y:S04]  /*32450*/  STL.64 [R1+0xe88], R24 ;  /* 0x000e881801007387 */ /* 0x000fe80000100a00 */
[----:B------:R0:W-:Y:S04]  /*32460*/  STL.64 [R1+0xe90], R22 ;  /* 0x000e901601007387 */ /* 0x0001e80000100a00 */
[----:B------:R1:W-:Y:S01]  /*32470*/  STL.64 [R1+0xea0], R20 ;  /* 0x000ea01401007387 */ /* 0x0003e20000100a00 */
[----:B0-----:R-:W-:-:S05]  /*32480*/  IMAD.WIDE R22, R18, 0x2, R2 ;  /* 0x0000000212167825 */ /* 0x001fca00078e0202 */
[----:B------:R-:W-:Y:S01]  /*32490*/  STL.64 [R1+0xeb0], R22 ;  /* 0x000eb01601007387 */ /* 0x000fe20000100a00 */
[----:B---3--:R-:W-:-:S04]  /*324a0*/  IMAD.WIDE R18, R19, 0x2, R2 ;  /* 0x0000000213127825 */ /* 0x008fc800078e0202 */
[----:B-1----:R-:W-:-:S04]  /*324b0*/  IMAD.WIDE R20, R14, 0x2, R2 ;  /* 0x000000020e147825 */ /* 0x002fc800078e0202 */
[--C-:B------:R-:W-:Y:S01]  /*324c0*/  IMAD.WIDE R14, R15, 0x2, R2.reuse ;  /* 0x000000020f0e7825 */ /* 0x100fe200078e0202 */
[----:B------:R0:W-:Y:S04]  /*324d0*/  STL.64 [R1+0xeb8], R18 ;  /* 0x000eb81201007387 */ /* 0x0001e80000100a00 */
[----:B------:R-:W-:Y:S01]  /*324e0*/  STL.64 [R1+0xec8], R20 ;  /* 0x000ec81401007387 */ /* 0x000fe20000100a00 */
[----:B0-----:R-:W-:-:S03]  /*324f0*/  IMAD.WIDE R18, R7, 0x2, R2 ;  /* 0x0000000207127825 */ /* 0x001fc600078e0202 */
[----:B------:R-:W3:Y:S04]  /*32500*/  LDL.LU R7, [R1+0xf88] ;  /* 0x000f880001077983 */ /* 0x000ee80000300800 */
[----:B------:R0:W-:Y:S04]  /*32510*/  STL.64 [R1+0xed0], R14 ;  /* 0x000ed00e01007387 */ /* 0x0001e80000100a00 */
[----:B------:R4:W-:Y:S01]  /*32520*/  STL.64 [R1+0xee0], R18 ;  /* 0x000ee01201007387 */ /* 0x0009e20000100a00 */
[----:B0-----:R-:W-:-:S04]  /*32530*/  IMAD.WIDE R14, R12, 0x2, R2 ;  /* 0x000000020c0e7825 */ /* 0x001fc800078e0202 */
[--C-:B----4-:R-:W-:Y:S02]  /*32540*/  IMAD.WIDE R18, R16, 0x2, R2.reuse ;  /* 0x0000000210127825 */ /* 0x110fe400078e0202 */
[----:B------:R-:W4:Y:S04]  /*32550*/  LDL.LU R16, [R1+0xf98] ;  /* 0x000f980001107983 */ /* 0x000f280000300800 */
[----:B------:R0:W-:Y:S04]  /*32560*/  STL.64 [R1+0xee8], R14 ;  /* 0x000ee80e01007387 */ /* 0x0001e80000100a00 */
[----:B------:R-:W-:Y:S01]  /*32570*/  STL.64 [R1+0xef8], R18 ;  /* 0x000ef81201007387 */ /* 0x000fe20000100a00 */
[----:B0-----:R-:W-:-:S04]  /*32580*/  IMAD.WIDE R14, R13, 0x2, R2 ;  /* 0x000000020d0e7825 */ /* 0x001fc800078e0202 */
[--C-:B-----5:R-:W-:Y:S02]  /*32590*/  IMAD.WIDE R12, R17, 0x2, R2.reuse ;  /* 0x00000002110c7825 */ /* 0x120fe400078e0202 */
        /* <DEDUP_REMOVED lines=36> */
[----:B------:R-:W2:Y:S01]  /*327e0*/  LDL.LU R12, [R1+0x1068] ;  /* 0x00106800010c7983 */ /* 0x000ea20000300800 */
[----:B---3--:R-:W-:-:S03]  /*327f0*/  IMAD.WIDE R8, R7, 0x2, R2 ;  /* 0x0000000207087825 */ /* 0x008fc600078e0202 */
[----:B------:R-:W3:Y:S04]  /*32800*/  LDL.LU R7, [R1+0x1078] ;  /* 0x0010780001077983 */ /* 0x000ee80000300800 */
[----:B------:R4:W-:Y:S04]  /*32810*/  STL.64 [R1+0xf88], R8 ;  /* 0x000f880801007387 */ /* 0x0009e80000100a00 */
[----:B------:R-:W3:Y:S01]  /*32820*/  LDL.LU R13, [R1+0x1088] ;  /* 0x00108800010d7983 */ /* 0x000ee20000300800 */
[----:B----4-:R-:W-:-:S03]  /*32830*/  IMAD.WIDE R8, R16, 0x2, R2 ;  /* 0x0000000210087825 */ /* 0x010fc600078e0202 */
[----:B------:R-:W4:Y:S04]  /*32840*/  LDL.LU R16, [R1+0x1090] ;  /* 0x0010900001107983 */ /* 0x000f280000300800 */
[----:B------:R5:W-:Y:S04]  /*32850*/  STL.64 [R1+0xf98], R8 ;  /* 0x000f980801007387 */ /* 0x000be80000100a00 */
[----:B------:R-:W4:Y:S04]  /*32860*/  LDL.LU R10, [R1+0x10a0] ;  /* 0x0010a000010a7983 */ /* 0x000f280000300800 */
[----:B------:R-:W4:Y:S01]  /*32870*/  LDL.LU R11, [R1+0x10a8] ;  /* 0x0010a800010b7983 */ /* 0x000f220000300800 */
[----:B-----5:R-:W-:-:S05]  /*32880*/  IMAD.WIDE R8, R17, 0x2, R2 ;  /* 0x0000000211087825 */ /* 0x020fca00078e0202 */
        /* <DEDUP_REMOVED lines=28> */
[----:B0-----:R-:W-:-:S05]  /*32a50*/  IMAD.WIDE R22, R18, 0x2, R2 ;  /* 0x0000000212167825 */ /* 0x001fca00078e0202 */
[----:B------:R-:W-:Y:S01]  /*32a60*/  STL.64 [R1+0x1030], R22 ;  /* 0x0010301601007387 */ /* 0x000fe20000100a00 */
[----:B--2---:R-:W-:-:S04]  /*32a70*/  IMAD.WIDE R18, R19, 0x2, R2 ;  /* 0x0000000213127825 */ /* 0x004fc800078e0202 */
[----:B-1----:R-:W-:-:S04]  /*32a80*/  IMAD.WIDE R20, R14, 0x2, R2 ;  /* 0x000000020e147825 */ /* 0x002fc800078e0202 */
[--C-:B------:R-:W-:Y:S01]  /*32a90*/  IMAD.WIDE R14, R15, 0x2, R2.reuse ;  /* 0x000000020f0e7825 */ /* 0x100fe200078e0202 */
[----:B------:R0:W-:Y:S04]  /*32aa0*/  STL.64 [R1+0x1038], R18 ;  /* 0x0010381201007387 */ /* 0x0001e80000100a00 */
[----:B------:R-:W-:Y:S01]  /*32ab0*/  STL.64 [R1+0x1048], R20 ;  /* 0x0010481401007387 */ /* 0x000fe20000100a00 */
[----:B0-----:R-:W-:-:S03]  /*32ac0*/  IMAD.WIDE R18, R29, 0x2, R2 ;  /* 0x000000021d127825 */ /* 0x001fc600078e0202 */
[----:B------:R-:W2:Y:S04]  /*32ad0*/  LDL.LU R29, [R1+0x1108] ;  /* 0x00110800011d7983 */ /* 0x000ea80000300800 */
[----:B------:R0:W-:Y:S04]  /*32ae0*/  STL.64 [R1+0x1050], R14 ;  /* 0x0010500e01007387 */ /* 0x0001e80000100a00 */
[----:B------:R3:W-:Y:S01]  /*32af0*/  STL.64 [R1+0x1060], R18 ;  /* 0x0010601201007387 */ /* 0x0007e20000100a00 */
[----:B0-----:R-:W-:-:S04]  /*32b00*/  IMAD.WIDE R14, R12, 0x2, R2 ;  /* 0x000000020c0e7825 */ /* 0x001fc800078e0202 */
[--C-:B---3--:R-:W-:Y:S02]  /*32b10*/  IMAD.WIDE R18, R7, 0x2, R2.reuse ;  /* 0x0000000207127825 */ /* 0x108fe400078e0202 */
[----:B------:R-:W3:Y:S04]  /*32b20*/  LDL.LU R7, [R1+0x1118] ;  /* 0x0011180001077983 */ /* 0x000ee80000300800 */
[----:B------:R0:W-:Y:S04]  /*32b30*/  STL.64 [R1+0x1068], R14 ;  /* 0x0010680e01007387 */ /* 0x0001e80000100a00 */
[----:B------:R-:W-:Y:S01]  /*32b40*/  STL.64 [R1+0x1078], R18 ;  /* 0x0010781201007387 */ /* 0x000fe20000100a00 */
[----:B0-----:R-:W-:-:S04]  /*32b50*/  IMAD.WIDE R14, R13, 0x2, R2 ;  /* 0x000000020d0e7825 */ /* 0x001fc800078e0202 */
[--C-:B----4-:R-:W-:Y:S02]  /*32b60*/  IMAD.WIDE R12, R16, 0x2, R2.reuse ;  /* 0x00000002100c7825 */ /* 0x110fe400078e0202 */
[----:B------:R-:W4:Y:S04]  /*32b70*/  LDL.LU R16, [R1+0x1120] ;  /* 0x0011200001107983 */ /* 0x000f280000300800 */
[----:B------:R0:W-:Y:S04]  /*32b80*/  STL.64 [R1+0x1088], R14 ;  /* 0x0010880e01007387 */ /* 0x0001e80000100a00 */
[----:B------:R1:W-:Y:S01]  /*32b90*/  STL.64 [R1+0x1090], R12 ;  /* 0x0010900c01007387 */ /* 0x0003e20000100a00 */
[----:B0-----:R-:W-:-:S04]  /*32ba0*/  IMAD.WIDE R14, R10, 0x2, R2 ;  /* 0x000000020a0e7825 */ /* 0x001fc800078e0202 */
[--C-:B-1----:R-:W-:Y:S01]  /*32bb0*/  IMAD.WIDE R12, R11, 0x2, R2.reuse ;  /* 0x000000020b0c7825 */ /* 0x102fe200078e0202 */
[----:B------:R-:W-:Y:S03]  /*32bc0*/  STL.64 [R1+0x10a0], R14 ;  /* 0x0010a00e01007387 */ /* 0x000fe60000100a00 */
[--C-:B-----5:R-:W-:Y:S02]  /*32bd0*/  IMAD.WIDE R10, R17, 0x2, R2.reuse ;  /* 0x00000002110a7825 */ /* 0x120fe400078e0202 */
        /* <DEDUP_REMOVED lines=30> */
[----:B--2---:R-:W-:-:S03]  /*32dc0*/  IMAD.WIDE R8, R29, 0x2, R2 ;  /* 0x000000021d087825 */ /* 0x004fc600078e0202 */
[----:B------:R-:W2:Y:S04]  /*32dd0*/  LDL.LU R29, [R1+0x11c4] ;  /* 0x0011c400011d7983 */ /* 0x000ea80000300800 */
[----:B------:R3:W-:Y:S04]  /*32de0*/  STL.64 [R1+0x1108], R8 ;  /* 0x0011080801007387 */ /* 0x0007e80000100a00 */
[----:B------:R-:W2:Y:S01]  /*32df0*/  LDL.LU R13, [R1+0x11c8] ;  /* 0x0011c800010d7983 */ /* 0x000ea20000300800 */
[----:B---3--:R-:W-:-:S03]  /*32e00*/  IMAD.WIDE R8, R7, 0x2, R2 ;  /* 0x0000000207087825 */ /* 0x008fc600078e0202 */
[----:B------:R-:W3:Y:S04]  /*32e10*/  LDL.LU R7, [R1+0x11cc] ;  /* 0x0011cc0001077983 */ /* 0x000ee80000300800 */
[----:B------:R4:W-:Y:S04]  /*32e20*/  STL.64 [R1+0x1118], R8 ;  /* 0x0011180801007387 */ /* 0x0009e80000100a00 */
[----:B------:R-:W3:Y:S04]  /*32e30*/  LDL.LU R10, [R1+0x11d0] ;  /* 0x0011d000010a7983 */ /* 0x000ee80000300800 */
[----:B------:R-:W3:Y:S01]  /*32e40*/  LDL.LU R11, [R1+0x11d4] ;  /* 0x0011d400010b7983 */ /* 0x000ee20000300800 */
[----:B----4-:R-:W-:-:S05]  /*32e50*/  IMAD.WIDE R8, R16, 0x2, R2 ;  /* 0x0000000210087825 */ /* 0x010fca00078e0202 */
[----:B------:R0:W-:Y:S04]  /*32e60*/  STL.64 [R1+0x1120], R8 ;  /* 0x0011200801007387 */ /* 0x0001e80000100a00 */
[----:B------:R-:W4:Y:S04]  /*32e70*/  LDL.LU R16, [R1+0x11d8] ;  /* 0x0011d80001107983 */ /* 0x000f280000300800 */
[----:B0-----:R-:W4:Y:S01]  /*32e80*/  LDL.LU R8, [R1+0x11dc] ;  /* 0x0011dc0001087983 */ /* 0x001f220000300800 */
[----:B-----5:R-:W-:-:S03]  /*32e90*/  IMAD.WIDE R26, R17, 0x2, R2 ;  /* 0x00000002111a7825 */ /* 0x020fc600078e0202 */
        /* <DEDUP_REMOVED lines=36> */
[--C-:B--2---:R-:W-:Y:S02]  /*330e0*/  IMAD.WIDE R18, R29, 0x2, R2.reuse ;  /* 0x000000021d127825 */ /* 0x104fe400078e0202 */
[----:B------:R-:W2:Y:S04]  /*330f0*/  LDL.LU R29, [R1+0x11f8] ;  /* 0x0011f800011d7983 */ /* 0x000ea80000300800 */
[----:B------:R0:W-:Y:S04]  /*33100*/  STL.64 [R1+0x2108], R14 ;  /* 0x0021080e01007387 */ /* 0x0001e80000100a00 */
[----:B------:R-:W-:Y:S01]  /*33110*/  STL.64 [R1+0x2118], R18 ;  /* 0x0021181201007387 */ /* 0x000fe20000100a00 */
[----:B0-----:R-:W-:-:S04]  /*33120*/  IMAD.WIDE R14, R13, 0x2, R2 ;  /* 0x000000020d0e7825 */ /* 0x001fc800078e0202 */
[--C-:B---3--:R-:W-:Y:S02]  /*33130*/  IMAD.WIDE R12, R7, 0x2, R2.reuse ;  /* 0x00000002070c7825 */ /* 0x108fe400078e0202 */
[----:B------:R-:W3:Y:S04]  /*33140*/  LDL.LU R7, [R1+0x11fc] ;  /* 0x0011fc0001077983 */ /* 0x000ee80000300800 */
[----:B------:R0:W-:Y:S04]  /*33150*/  STL.64 [R1+0x2128], R14 ;  /* 0x0021280e01007387 */ /* 0x0001e80000100a00 */
[----:B------:R1:W-:Y:S01]  /*33160*/  STL.64 [R1+0x2138], R12 ;  /* 0x0021380c01007387 */ /* 0x0003e20000100a00 */
[----:B0-----:R-:W-:-:S04]  /*33170*/  IMAD.WIDE R14, R10, 0x2, R2 ;  /* 0x000000020a0e7825 */ /* 0x001fc800078e0202 */
[--C-:B-1----:R-:W-:Y:S01]  /*33180*/  IMAD.WIDE R12, R11, 0x2, R2.reuse ;  /* 0x000000020b0c7825 */ /* 0x102fe200078e0202 */
[----:B------:R-:W-:Y:S03]  /*33190*/  STL.64 [R1+0x2148], R14 ;  /* 0x0021480e01007387 */ /* 0x000fe60000100a00 */
[--C-:B----4-:R-:W-:Y:S02]  /*331a0*/  IMAD.WIDE R10, R16, 0x2, R2.reuse ;  /* 0x00000002100a7825 */ /* 0x110fe400078e0202 */
[----:B------:R-:W4:Y:S04]  /*331b0*/  LDL.LU R16, [R1+0x1200] ;  /* 0x0012000001107983 */ /* 0x000f280000300800 */
[----:B------:R-:W-:Y:S04]  /*331c0*/  STL.64 [R1+0x2158], R12 ;  /* 0x0021580c01007387 */ /* 0x000fe80000100a00 */
[----:B------:R5:W-:Y:S02]  /*331d0*/  STL.64 [R1+0x2168], R10 ;  /* 0x0021680a01007387 */ /* 0x000be40000100a00 */
[----:B-----5:R-:W-:-:S02]  /*331e0*/  IMAD.WIDE R10, R17, 0x2, R2 ;  /* 0x00000002110a7825 */ /* 0x020fc400078e0202 */
        /* <DEDUP_REMOVED lines=56> */
[----:B-1----:R-:W-:-:S04]  /*33570*/  IMAD.WIDE R24, R20, 0x2, R2 ;  /* 0x0000000214187825 */ /* 0x002fc800078e0202 */
[--C-:B------:R-:W-:Y:S01]  /*33580*/  IMAD.WIDE R22, R4, 0x2, R2.reuse ;  /* 0x0000000204167825 */ /* 0x100fe200078e0202 */
        /* <DEDUP_REMOVED lines=51> */
[----:B0-----:R-:W5:Y:S04]  /*338c0*/  LDL.LU R9, [R1+0x129c] ;  /* 0x00129c0001097983 */ /* 0x001f680000300800 */
[----:B------:R-:W5:Y:S04]  /*338d0*/  LDL.LU R21, [R1+0x12a0] ;  /* 0x0012a00001157983 */ /* 0x000f680000300800 */
[----:B------:R-:W5:Y:S01]  /*338e0*/  LDL.LU R18, [R1+0x12a4] ;  /* 0x0012a40001127983 */ /* 0x000f620000300800 */
[----:B------:R-:W-:-:S05]  /*338f0*/  IMAD.WIDE R10, R4, 0x2, R2 ;  /* 0x00000002040a7825 */ /* 0x000fca00078e0202 */
        /* <DEDUP_REMOVED lines=13> */
[----:B0-----:R-:W5:Y:S04]  /*339d0*/  LDL.LU R10, [R1+0x12c8] ;  /* 0x0012c800010a7983 */ /* 0x001f680000300800 */
[----:B------:R-:W5:Y:S01]  /*339e0*/  LDL.LU R11, [R1+0x12cc] ;  /* 0x0012cc00010b7983 */ /* 0x000f620000300800 */
[----:B--2---:R-:W-:-:S05]  /*339f0*/  IMAD.WIDE R26, R29, 0x2, R2 ;  /* 0x000000021d1a7825 */ /* 0x004fca00078e0202 */
[----:B------:R3:W-:Y:S04]  /*33a00*/  STL.64 [R1+0x23e8], R26 ;  /* 0x0023e81a01007387 */ /* 0x0007e80000100a00 */
[----:B------:R-:W2:Y:S04]  /*33a10*/  LDL.LU R29, [R1+0x12d0] ;  /* 0x0012d000011d7983 */ /* 0x000ea80000300800 */
[----:B------:R-:W2:Y:S04]  /*33a20*/  LDL.LU R8, [R1+0x12d4] ;  /* 0x0012d40001087983 */ /* 0x000ea80000300800 */
[----:B------:R-:W2:Y:S01]  /*33a30*/  LDL.LU R6, [R1+0x12d8] ;  /* 0x0012d80001067983 */ /* 0x000ea20000300800 */
[----:B---3--:R-:W-:-:S05]  /*33a40*/  IMAD.WIDE R26, R7, 0x2, R2 ;  /* 0x00000002071a7825 */ /* 0x008fca00078e0202 */
        /* <DEDUP_REMOVED lines=16> */
[----:B------:R-:W-:-:S04]  /*33b50*/  IMAD.WIDE R22, R9, 0x2, R2 ;  /* 0x0000000209167825 */ /* 0x000fc800078e0202 */
[--C-:B------:R-:W-:Y:S01]  /*33b60*/  IMAD.WIDE R20, R21, 0x2, R2.reuse ;  /* 0x0000000215147825 */ /* 0x100fe200078e0202 */
[----:B------:R-:W-:Y:S04]  /*33b70*/  STL.64 [R1+0x2458], R26 ;  /* 0x0024581a01007387 */ /* 0x000fe80000100a00 */
[----:B------:R-:W5:Y:S04]  /*33b80*/  LDL.LU R9, [R1+0x12e8] ;  /* 0x0012e80001097983 */ /* 0x000f680000300800 */
[----:B------:R-:W-:Y:S04]  /*33b90*/  STL.64 [R1+0x2468], R24 ;  /* 0x0024681801007387 */ /* 0x000fe80000100a00 */
[----:B------:R0:W-:Y:S04]  /*33ba0*/  STL.64 [R1+0x2478], R22 ;  /* 0x0024781601007387 */ /* 0x0001e80000100a00 */
[----:B------:R1:W-:Y:S01]  /*33bb0*/  STL.64 [R1+0x2488], R20 ;  /* 0x0024881401007387 */ /* 0x0003e20000100a00 */
[----:B0-----:R-:W-:-:S05]  /*33bc0*/  IMAD.WIDE R22, R18, 0x2, R2 ;  /* 0x0000000212167825 */ /* 0x001fca00078e0202 */
[----:B------:R-:W-:Y:S01]  /*33bd0*/  STL.64 [R1+0x2498], R22 ;  /* 0x0024981601007387 */ /* 0x000fe20000100a00 */
[----:B------:R-:W-:-:S04]  /*33be0*/  IMAD.WIDE R18, R19, 0x2, R2 ;  /* 0x0000000213127825 */ /* 0x000fc800078e0202 */
[----:B-1----:R-:W-:-:S04]  /*33bf0*/  IMAD.WIDE R20, R14, 0x2, R2 ;  /* 0x000000020e147825 */ /* 0x002fc800078e0202 */
        /* <DEDUP_REMOVED lines=18> */
[--C-:B------:R-:W-:Y:S01]  /*33d20*/  IMAD.WIDE R10, R11, 0x2, R2.reuse ;  /* 0x000000020b0a7825 */ /* 0x100fe200078e0202 */
[----:B------:R-:W-:Y:S03]  /*33d30*/  STL.64 [R1+0x2528], R14 ;  /* 0x0025280e01007387 */ /* 0x000fe60000100a00 */
[--C-:B--2---:R-:W-:Y:S02]  /*33d40*/  IMAD.WIDE R12, R29, 0x2, R2.reuse ;  /* 0x000000021d0c7825 */ /* 0x104fe400078e0202 */
[----:B------:R-:W2:Y:S04]  /*33d50*/  LDL.LU R29, [R1+0x12f8] ;  /* 0x0012f800011d7983 */ /* 0x000ea80000300800 */
[----:B------:R0:W-:Y:S04]  /*33d60*/  STL.64 [R1+0x2538], R10 ;  /* 0x0025380a01007387 */ /* 0x0001e80000100a00 */
[----:B------:R1:W-:Y:S01]  /*33d70*/  STL.64 [R1+0x2548], R12 ;  /* 0x0025480c01007387 */ /* 0x0003e20000100a00 */
[----:B0-----:R-:W-:-:S04]  /*33d80*/  IMAD.WIDE R10, R8, 0x2, R2 ;  /* 0x00000002080a7825 */ /* 0x001fc800078e0202 */
[--C-:B-1----:R-:W-:Y:S02]  /*33d90*/  IMAD.WIDE R12, R6, 0x2, R2.reuse ;  /* 0x00000002060c7825 */ /* 0x102fe400078e0202 */
[----:B------:R-:W2:Y:S04]  /*33da0*/  LDL.LU R6, [R1+0x12fc] ;  /* 0x0012fc0001067983 */ /* 0x000ea80000300800 */
[----:B------:R3:W-:Y:S04]  /*33db0*/  STL.64 [R1+0x2558], R10 ;  /* 0x0025580a01007387 */ /* 0x0007e80000100a00 */
[----:B------:R4:W-:Y:S01]  /*33dc0*/  STL.64 [R1+0x2568], R12 ;  /* 0x0025680c01007387 */ /* 0x0009e20000100a00 */
[----:B---3--:R-:W-:-:S04]  /*33dd0*/  IMAD.WIDE R10, R7, 0x2, R2 ;  /* 0x00000002070a7825 */ /* 0x008fc800078e0202 */
[--C-:B----4-:R-:W-:Y:S02]  /*33de0*/  IMAD.WIDE R12, R16, 0x2, R2.reuse ;  /* 0x00000002100c7825 */ /* 0x110fe400078e0202 */
[----:B------:R-:W3:Y:S04]  /*33df0*/  LDL.LU R16, [R1+0xb3c] ;  /* 0x000b3c0001107983 */ /* 0x000ee80000300800 */
[----:B------:R5:W-:Y:S04]  /*33e00*/  STL.64 [R1+0x2578], R10 ;  /* 0x0025780a01007387 */ /* 0x000be80000100a00 */
[----:B------:R-:W-:Y:S01]  /*33e10*/  STL.64 [R1+0x2588], R12 ;  /* 0x0025880c01007387 */ /* 0x000fe20000100a00 */
[----:B-----5:R-:W-:-:S03]  /*33e20*/  IMAD.WIDE R10, R17, 0x2, R2 ;  /* 0x00000002110a7825 */ /* 0x020fc600078e0202 */
[----:B------:R-:W4:Y:S01]  /*33e30*/  LDL.LU R17, [R1+0xb38] ;  /* 0x000b380001117983 */ /* 0x000f220000300800 */
[----:B------:R-:W-:-:S03]  /*33e40*/  IMAD.WIDE R8, R9, 0x2, R2 ;  /* 0x0000000209087825 */ /* 0x000fc600078e0202 */
[----:B----4-:R-:W-:Y:S04]  /*33e50*/  STL [R1+0x3548], R17 ;  /* 0x0035481101007387 */ /* 0x010fe80000100800 */
[----:B------:R0:W-:Y:S04]  /*33e60*/  STL.64 [R1+0x2598], R10 ;  /* 0x0025980a01007387 */ /* 0x0001e80000100a00 */
[----:B------:R-:W4:Y:S04]  /*33e70*/  LDL.LU R27, [R1+0xb24] ;  /* 0x000b2400011b7983 */ /* 0x000f280000300800 */
[----:B------:R-:W5:Y:S04]  /*33e80*/  LDL.LU R24, [R1+0xb20] ;  /* 0x000b200001187983 */ /* 0x000f680000300800 */
[----:B------:R-:W5:Y:S04]  /*33e90*/  LDL.LU R25, [R1+0xafc] ;  /* 0x000afc0001197983 */ /* 0x000f680000300800 */
[----:B------:R-:W5:Y:S04]  /*33ea0*/  LDL.LU R7, [R1+0xaf8] ;  /* 0x000af80001077983 */ /* 0x000f680000300800 */
[----:B------:R-:W5:Y:S04]  /*33eb0*/  LDL.LU R22, [R1+0xad4] ;  /* 0x000ad40001167983 */ /* 0x000f680000300800 */
[----:B------:R-:W5:Y:S04]  /*33ec0*/  LDL.LU R23, [R1+0xad0] ;  /* 0x000ad00001177983 */ /* 0x000f680000300800 */
[----:B------:R1:W-:Y:S04]  /*33ed0*/  STL.64 [R1+0x25a8], R8 ;  /* 0x0025a80801007387 */ /* 0x0003e80000100a00 */
[----:B------:R-:W5:Y:S04]  /*33ee0*/  LDL.LU R20, [R1+0xaac] ;  /* 0x000aac0001147983 */ /* 0x000f680000300800 */
[----:B------:R-:W5:Y:S01]  /*33ef0*/  LDL.LU R21, [R1+0xaa8] ;  /* 0x000aa80001157983 */ /* 0x000f620000300800 */
[----:B0-----:R-:W-:-:S03]  /*33f00*/  IMAD.WIDE R10, R4, 0x2, R2 ;  /* 0x00000002040a7825 */ /* 0x001fc600078e0202 */
[----:B------:R-:W5:Y:S04]  /*33f10*/  LDL.LU R18, [R1+0xa94] ;  /* 0x000a940001127983 */ /* 0x000f680000300800 */
[----:B-1----:R-:W5:Y:S04]  /*33f20*/  LDL.LU R9, [R1+0xa90] ;  /* 0x000a900001097983 */ /* 0x002f680000300800 */
[----:B------:R-:W5:Y:S04]  /*33f30*/  LDL.LU R19, [R1+0xa6c] ;  /* 0x000a6c0001137983 */ /* 0x000f680000300800 */
        /* <DEDUP_REMOVED lines=11> */
[----:B------:R-:W5:Y:S01]  /*33ff0*/  LDL.LU R13, [R1+0xa00] ;  /* 0x000a0000010d7983 */ /* 0x000f620000300800 */
[----:B---3--:R-:W-:-:S04]  /*34000*/  IMAD.WIDE R16, R16, 0x2, R2 ;  /* 0x0000000210107825 */ /* 0x008fc800078e0202 */
[--C-:B--2---:R-:W-:Y:S02]  /*34010*/  IMAD.WIDE R10, R29, 0x2, R2.reuse ;  /* 0x000000021d0a7825 */ /* 0x104fe400078e0202 */
[----:B------:R-:W2:Y:S04]  /*34020*/  LDL.LU R29, [R1+0x9dc] ;  /* 0x0009dc00011d7983 */ /* 0x000ea80000300800 */
[----:B------:R0:W-:Y:S02]  /*34030*/  STL.64 [R1+0x25e8], R10 ;  /* 0x0025e80a01007387 */ /* 0x0001e40000100a00 */
[----:B0-----:R-:W-:-:S05]  /*34040*/  IMAD.WIDE R10, R6, 0x2, R2 ;  /* 0x00000002060a7825 */ /* 0x001fca00078e0202 */
[----:B------:R0:W-:Y:S04]  /*34050*/  STL.64 [R1+0x25f8], R10 ;  /* 0x0025f80a01007387 */ /* 0x0001e80000100a00 */
[----:B0-----:R-:W3:Y:S04]  /*34060*/  LDL.LU R10, [R1+0x9d8] ;  /* 0x0009d800010a7983 */ /* 0x001ee80000300800 */
[----:B------:R-:W3:Y:S04]  /*34070*/  LDL.LU R11, [R1+0x9b4] ;  /* 0x0009b400010b7983 */ /* 0x000ee80000300800 */
[----:B------:R0:W-:Y:S04]  /*34080*/  STL.64 [R1+0x2608], R16 ;  /* 0x0026081001007387 */ /* 0x0001e80000100a00 */
[----:B0-----:R-:W4:Y:S04]  /*34090*/  LDL.LU R17, [R1+0x3548] ;  /* 0x0035480001117983 */ /* 0x001f280000300800 */
[----:B------:R-:W3:Y:S04]  /*340a0*/  LDL.LU R8, [R1+0x9b0] ;  /* 0x0009b00001087983 */ /* 0x000ee80000300800 */
[----:B------:R-:W3:Y:S01]  /*340b0*/  LDL.LU R6, [R1+0x98c] ;  /* 0x00098c0001067983 */ /* 0x000ee20000300800 */
[----:B----4-:R-:W-:-:S05]  /*340c0*/  IMAD.WIDE R16, R17, 0x2, R2 ;  /* 0x0000000211107825 */ /* 0x010fca00078e0202 */
[----:B------:R0:W-:Y:S04]  /*340d0*/  STL.64 [R1+0xb38], R16 ;  /* 0x000b381001007387 */ /* 0x0001e80000100a00 */
[----:B0-----:R-:W4:Y:S01]  /*340e0*/  LDL.LU.64 R16, [R1+0x3540] ;  /* 0x0035400001107983 */ /* 0x001f220000300a00 */
[----:B------:R-:W-:-:S05]  /*340f0*/  IMAD.WIDE R26, R27, 0x2, R2 ;  /* 0x000000021b1a7825 */ /* 0x000fca00078e0202 */
[----:B------:R5:W-:Y:S02]  /*34100*/  STL.64 [R1+0x2628], R26 ;  /* 0x0026281a01007387 */ /* 0x000be40000100a00 */
[----:B-----5:R-:W-:-:S04]  /*34110*/  IMAD.WIDE R26, R24, 0x2, R2 ;  /* 0x00000002181a7825 */ /* 0x020fc800078e0202 */
[--C-:B------:R-:W-:Y:S01]  /*34120*/  IMAD.WIDE R24, R25, 0x2, R2.reuse ;  /* 0x0000000219187825 */ /* 0x100fe200078e0202 */
[----:B------:R0:W-:Y:S03]  /*34130*/  STL.64 [R1+0xb20], R26 ;  /* 0x000b201a01007387 */ /* 0x0001e60000100a00 */
[--C-:B0-----:R-:W-:Y:S02]  /*34140*/  IMAD.WIDE R26, R7, 0x2, R2.reuse ;  /* 0x00000002071a7825 */ /* 0x101fe400078e0202 */
[----:B------:R-:W5:Y:S04]  /*34150*/  LDL.LU R7, [R1+0x974] ;  /* 0x0009740001077983 */ /* 0x000f680000300800 */
[----:B------:R0:W-:Y:S04]  /*34160*/  STL.64 [R1+0x2648], R24 ;  /* 0x0026481801007387 */ /* 0x0001e80000100a00 */
[----:B------:R1:W-:Y:S01]  /*34170*/  STL.64 [R1+0xaf8], R26 ;  /* 0x000af81a01007387 */ /* 0x0003e20000100a00 */
[----:B0-----:R-:W-:-:S04]  /*34180*/  IMAD.WIDE R24, R22, 0x2, R2 ;  /* 0x0000000216187825 */ /* 0x001fc800078e0202 */
[----:B-1----:R-:W-:-:S04]  /*34190*/  IMAD.WIDE R26, R23, 0x2, R2 ;  /* 0x00000002171a7825 */ /* 0x002fc800078e0202 */
[--C-:B------:R-:W-:Y:S01]  /*341a0*/  IMAD.WIDE R22, R20, 0x2, R2.reuse ;  /* 0x0000000214167825 */ /* 0x100fe200078e0202 */
[----:B------:R0:W-:Y:S04]  /*341b0*/  STL.64 [R1+0x2668], R24 ;  /* 0x0026681801007387 */ /* 0x0001e80000100a00 */
[----:B------:R-:W-:Y:S04]  /*341c0*/  STL.64 [R1+0xad0], R26 ;  /* 0x000ad01a01007387 */ /* 0x000fe80000100a00 */
[----:B------:R1:W-:Y:S01]  /*341d0*/  STL.64 [R1+0x2688], R22 ;  /* 0x0026881601007387 */ /* 0x0003e20000100a00 */
[----:B0-----:R-:W-:-:S04]  /*341e0*/  IMAD.WIDE R24, R21, 0x2, R2 ;  /* 0x0000000215187825 */ /* 0x001fc800078e0202 */
[----:B------:R-:W-:-:S04]  /*341f0*/  IMAD.WIDE R20, R18, 0x2, R2 ;  /* 0x0000000212147825 */ /* 0x000fc800078e0202 */
[--C-:B-1----:R-:W-:Y:S01]  /*34200*/  IMAD.WIDE R22, R9, 0x2, R2.reuse ;  /* 0x0000000209167825 */ /* 0x102fe200078e0202 */
[----:B------:R-:W-:Y:S04]  /*34210*/  STL.64 [R1+0xaa8], R24 ;  /* 0x000aa81801007387 */ /* 0x000fe80000100a00 */
        /* <DEDUP_REMOVED lines=9> */
[--C-:B-1----:R-:W-:Y:S02]  /*342b0*/  IMAD.WIDE R18, R5, 0x2, R2.reuse ;  /* 0x0000000205127825 */ /* 0x102fe400078e0202 */
[----:B------:R-:W5:Y:S04]  /*342c0*/  LDL.LU R5, [R1+0x920] ;  /* 0x0009200001057983 */ /* 0x000f680000300800 */
[----:B------:R0:W-:Y:S04]  /*342d0*/  STL.64 [R1+0x26e8], R20 ;  /* 0x0026e81401007387 */ /* 0x0001e80000100a00 */
[----:B------:R1:W-:Y:S01]  /*342e0*/  STL.64 [R1+0xa40], R18 ;  /* 0x000a401201007387 */ /* 0x0003e20000100a00 */
[----:B0-----:R-:W-:-:S04]  /*342f0*/  IMAD.WIDE R20, R15, 0x2, R2 ;  /* 0x000000020f147825 */ /* 0x001fc800078e0202 */
[----:B------:R-:W-:-:S04]  /*34300*/  IMAD.WIDE R14, R12, 0x2, R2 ;  /* 0x000000020c0e7825 */ /* 0x000fc800078e0202 */
[--C-:B-1----:R-:W-:Y:S01]  /*34310*/  IMAD.WIDE R18, R28, 0x2, R2.reuse ;  /* 0x000000021c127825 */ /* 0x102fe200078e0202 */
[----:B------:R-:W-:Y:S04]  /*34320*/  STL.64 [R1+0x2708], R20 ;  /* 0x0027081401007387 */ /* 0x000fe80000100a00 */
[----:B------:R-:W5:Y:S04]  /*34330*/  LDL.LU R28, [R1+0x8fc] ;  /* 0x0008fc00011c7983 */ /* 0x000f680000300800 */
[----:B------:R0:W-:Y:S04]  /*34340*/  STL.64 [R1+0xa18], R14 ;  /* 0x000a180e01007387 */ /* 0x0001e80000100a00 */
[----:B------:R3:W-:Y:S01]  /*34350*/  STL.64 [R1+0x2728], R18 ;  /* 0x0027281201007387 */ /* 0x0007e20000100a00 */
[----:B0-----:R-:W-:-:S04]  /*34360*/  IMAD.WIDE R14, R13, 0x2, R2 ;  /* 0x000000020d0e7825 */ /* 0x001fc800078e0202 */
[--C-:B--2---:R-:W-:Y:S02]  /*34370*/  IMAD.WIDE R12, R29, 0x2, R2.reuse ;  /* 0x000000021d0c7825 */ /* 0x104fe400078e0202 */
[----:B------:R-:W2:Y:S04]  /*34380*/  LDL.LU R29, [R1+0x8f8] ;  /* 0x0008f800011d7983 */ /* 0x000ea80000300800 */
[----:B------:R0:W-:Y:S04]  /*34390*/  STL.64 [R1+0xa00], R14 ;  /* 0x000a000e01007387 */ /* 0x0001e80000100a00 */
[----:B------:R1:W-:Y:S01]  /*343a0*/  STL.64 [R1+0x2748], R12 ;  /* 0x0027480c01007387 */ /* 0x0003e20000100a00 */
[----:B---3--:R-:W-:-:S04]  /*343b0*/  IMAD.WIDE R18, R6, 0x2, R2 ;  /* 0x0000000206127825 */ /* 0x008fc800078e0202 */
[----:B0-----:R-:W-:-:S04]  /*343c0*/  IMAD.WIDE R14, R10, 0x2, R2 ;  /* 0x000000020a0e7825 */ /* 0x001fc800078e0202 */
[--C-:B------:R-:W-:Y:S01]  /*343d0*/  IMAD.WIDE R10, R11, 0x2, R2.reuse ;  /* 0x000000020b0a7825 */ /* 0x100fe200078e0202 */
[----:B-1----:R-:W3:Y:S04]  /*343e0*/  LDL.LU R13, [R1+0x8e4] ;  /* 0x0008e400010d7983 */ /* 0x002ee80000300800 */
[----:B------:R0:W-:Y:S04]  /*343f0*/  STL.64 [R1+0x9d8], R14 ;  /* 0x0009d80e01007387 */ /* 0x0001e80000100a00 */
[----:B------:R1:W-:Y:S01]  /*34400*/  STL.64 [R1+0x2768], R10 ;  /* 0x0027680a01007387 */ /* 0x0003e20000100a00 */
[----:B0-----:R-:W-:-:S03]  /*34410*/  IMAD.WIDE R14, R8, 0x2, R2 ;  /* 0x00000002080e7825 */ /* 0x001fc600078e0202 */
[----:B-1----:R-:W3:Y:S04]  /*34420*/  LDL.LU R10, [R1+0x8e0] ;  /* 0x0008e000010a7983 */ /* 0x002ee80000300800 */
[----:B------:R4:W-:Y:S04]  /*34430*/  STL.64 [R1+0x9b0], R14 ;  /* 0x0009b00e01007387 */ /* 0x0009e80000100a00 */
[----:B------:R-:W-:Y:S01]  /*34440*/  STL.64 [R1+0x2788], R18 ;  /* 0x0027881201007387 */ /* 0x000fe20000100a00 */
[----:B----4-:R-:W-:-:S03]  /*34450*/  IMAD.WIDE R14, R16, 0x2, R2 ;  /* 0x00000002100e7825 */ /* 0x010fc600078e0202 */
[----:B------:R-:W4:Y:S04]  /*34460*/  LDL.LU R16, [R1+0x3538] ;  /* 0x0035380001107983 */ /* 0x000f280000300800 */
[----:B------:R-:W3:Y:S04]  /*34470*/  LDL.LU R25, [R1+0x8bc] ;  /* 0x0008bc0001197983 */ /* 0x000ee80000300800 */
[----:B------:R-:W3:Y:S04]  /*34480*/  LDL.LU R22, [R1+0x8b8] ;  /* 0x0008b80001167983 */ /* 0x000ee80000300800 */
[----:B------:R0:W-:Y:S04]  /*34490*/  STL.64 [R1+0x988], R14 ;  /* 0x0009880e01007387 */ /* 0x0001e80000100a00 */
[----:B------:R-:W3:Y:S04]  /*344a0*/  LDL.LU R11, [R1+0x894] ;  /* 0x00089400010b7983 */ /* 0x000ee80000300800 */
[----:B------:R-:W3:Y:S01]  /*344b0*/  LDL.LU R6, [R1+0x890] ;  /* 0x0008900001067983 */ /* 0x000ee20000300800 */
[----:B0-----:R-:W-:-:S04]  /*344c0*/  IMAD.WIDE R14, R17, 0x2, R2 ;  /* 0x00000002110e7825 */ /* 0x001fc800078e0202 */
[----:B-----5:R-:W-:-:S05]  /*344d0*/  IMAD.WIDE R18, R7, 0x2, R2 ;  /* 0x0000000207127825 */ /* 0x020fca00078e0202 */
[----:B------:R-:W-:Y:S04]  /*344e0*/  STL.64 [R1+0x970], R18 ;  /* 0x0009701201007387 */ /* 0x000fe80000100a00 */
[----:B------:R-:W5:Y:S04]  /*344f0*/  LDL.LU R23, [R1+0x86c] ;  /* 0x00086c0001177983 */ /* 0x000f680000300800 */
[----:B------:R-:W5:Y:S04]  /*34500*/  LDL.LU R7, [R1+0x868] ;  /* 0x0008680001077983 */ /* 0x000f680000300800 */
[----:B------:R0:W-:Y:S04]  /*34510*/  STL.64 [R1+0x27b8], R14 ;  /* 0x0027b80e01007387 */ /* 0x0001e80000100a00 */
[----:B------:R-:W5:Y:S01]  /*34520*/  LDL.LU R8, [R1+0x844] ;  /* 0x0008440001087983 */ /* 0x000f620000300800 */
[----:B0-----:R-:W-:-:S03]  /*34530*/  IMAD.WIDE R14, R9, 0x2, R2 ;  /* 0x00000002090e7825 */ /* 0x001fc600078e0202 */
[----:B----4-:R-:W-:Y:S04]  /*34540*/  STL [R1+0x34bc], R16 ;  /* 0x0034bc1001007387 */ /* 0x010fe80000100800 */
[----:B------:R-:W4:Y:S04]  /*34550*/  LDL.LU R20, [R1+0x840] ;  /* 0x0008400001147983 */ /* 0x000f280000300800 */
[----:B------:R-:W4:Y:S04]  /*34560*/  LDL.LU R9, [R1+0x82c] ;  /* 0x00082c0001097983 */ /* 0x000f280000300800 */
[----:B------:R0:W-:Y:S04]  /*34570*/  STL.64 [R1+0x27c8], R14 ;  /* 0x0027c80e01007387 */ /* 0x0001e80000100a00 */
[----:B------:R-:W4:Y:S01]  /*34580*/  LDL.LU R21, [R1+0x828] ;  /* 0x0008280001157983 */ /* 0x000f220000300800 */
[----:B0-----:R-:W-:-:S03]  /*34590*/  IMAD.WIDE R14, R4, 0x2, R2 ;  /* 0x00000002040e7825 */ /* 0x001fc600078e0202 */
[----:B------:R-:W4:Y:S04]  /*345a0*/  LDL.LU R4, [R1+0x804] ;  /* 0x0008040001047983 */ /* 0x000f280000300800 */
[----:B------:R0:W-:Y:S04]  /*345b0*/  STL.64 [R1+0x27d8], R14 ;  /* 0x0027d80e01007387 */ /* 0x0001e80000100a00 */
[----:B------:R-:W4:Y:S04]  /*345c0*/  LDL.LU R18, [R1+0x800] ;  /* 0x0008000001127983 */ /* 0x000f280000300800 */
[----:B------:R-:W4:Y:S01]  /*345d0*/  LDL.LU R19, [R1+0x7dc] ;  /* 0x0007dc0001137983 */ /* 0x000f220000300800 */
[----:B0-----:R-:W-:-:S05]  /*345e0*/  IMAD.WIDE R14, R5, 0x2, R2 ;  /* 0x00000002050e7825 */ /* 0x001fca00078e0202 */
[----:B------:R0:W-:Y:S04]  /*345f0*/  STL.64 [R1+0x920], R14 ;  /* 0x0009200e01007387 */ /* 0x0001e80000100a00 */
[----:B------:R-:W4:Y:S01]  /*34600*/  LDL.LU R5, [R1+0x7d8] ;  /* 0x0007d80001057983 */ /* 0x000f220000300800 */
[----:B------:R-:W-:-:S03]  /*34610*/  IMAD.WIDE R16, R28, 0x2, R2 ;  /* 0x000000021c107825 */ /* 0x000fc600078e0202 */
[----:B0-----:R-:W4:Y:S04]  /*34620*/  LDL.LU R14, [R1+0x7b4] ;  /* 0x0007b400010e7983 */ /* 0x001f280000300800 */
[----:B------:R-:W4:Y:S04]  /*34630*/  LDL.LU R28, [R1+0x7b0] ;  /* 0x0007b000011c7983 */ /* 0x000f280000300800 */
[----:B------:R2:W-:Y:S04]  /*34640*/  STL.64 [R1+0x27f8], R16 ;  /* 0x0027f81001007387 */ /* 0x0005e80000100a00 */
[----:B------:R-:W4:Y:S01]  /*34650*/  LDL.LU R15, [R1+0x79c] ;  /* 0x00079c00010f7983 */ /* 0x000f220000300800 */
[----:B--2---:R-:W-:-:S03]  /*34660*/  IMAD.WIDE R16, R29, 0x2, R2 ;  /* 0x000000021d107825 */ /* 0x004fc600078e0202 */
[----:B------:R-:W2:Y:S04]  /*34670*/  LDL.LU R29, [R1+0x798] ;  /* 0x00079800011d7983 */ /* 0x000ea80000300800 */
[----:B------:R3:W-:Y:S04]  /*34680*/  STL.64 [R1+0x8f8], R16 ;  /* 0x0008f81001007387 */ /* 0x0007e80000100a00 */
[----:B------:R-:W2:Y:S01]  /*34690*/  LDL.LU R12, [R1+0x774] ;  /* 0x00077400010c7983 */ /* 0x000ea20000300800 */
[----:B---3--:R-:W-:-:S03]  /*346a0*/  IMAD.WIDE R16, R13, 0x2, R2 ;  /* 0x000000020d107825 */ /* 0x008fc600078e0202 */
[----:B------:R-:W3:Y:S04]  /*346b0*/  LDL.LU R13, [R1+0x770] ;  /* 0x00077000010d7983 */ /* 0x000ee80000300800 */
[----:B------:R0:W-:Y:S01]  /*346c0*/  STL.64 [R1+0x2818], R16 ;  /* 0x0028181001007387 */ /* 0x0001e20000100a00 */
[----:B------:R-:W-:-:S04]  /*346d0*/  IMAD.WIDE R26, R25, 0x2, R2 ;  /* 0x00000002191a7825 */ /* 0x000fc800078e0202 */
[--C-:B0-----:R-:W-:Y:S02]  /*346e0*/  IMAD.WIDE R16, R10, 0x2, R2.reuse ;  /* 0x000000020a107825 */ /* 0x101fe400078e0202 */
[----:B------:R-:W3:Y:S04]  /*346f0*/  LDL.LU R10, [R1+0x74c] ;  /* 0x00074c00010a7983 */ /* 0x000ee80000300800 */
[----:B------:R0:W-:Y:S04]  /*34700*/  STL.64 [R1+0x8e0], R16 ;  /* 0x0008e01001007387 */ /* 0x0001e80000100a00 */
[----:B------:R-:W-:Y:S01]  /*34710*/  STL.64 [R1+0x2838], R26 ;  /* 0x0028381a01007387 */ /* 0x000fe20000100a00 */
[----:B0-----:R-:W-:-:S03]  /*34720*/  IMAD.WIDE R16, R11, 0x2, R2 ;  /* 0x000000020b107825 */ /* 0x001fc600078e0202 */
[----:B------:R-:W3:Y:S01]  /*34730*/  LDL.LU R11, [R1+0x748] ;  /* 0x00074800010b7983 */ /* 0x000ee20000300800 */
[----:B------:R-:W-:-:S05]  /*34740*/  IMAD.WIDE R24, R22, 0x2, R2 ;  /* 0x0000000216187825 */ /* 0x000fca00078e0202 */
[----:B------:R0:W-:Y:S04]  /*34750*/  STL.64 [R1+0x8b8], R24 ;  /* 0x0008b81801007387 */ /* 0x0001e80000100a00 */
[----:B------:R5:W-:Y:S01]  /*34760*/  STL.64 [R1+0x2858], R16 ;  /* 0x0028581001007387 */ /* 0x000be20000100a00 */
[----:B0-----:R-:W-:-:S03]  /*34770*/  IMAD.WIDE R24, R6, 0x2, R2 ;  /* 0x0000000206187825 */ /* 0x001fc600078e0202 */
[----:B------:R-:W3:Y:S01]  /*34780*/  LDL.LU R6, [R1+0x724] ;  /* 0x0007240001067983 */ /* 0x000ee20000300800 */
[----:B-----5:R-:W-:-:S03]  /*34790*/  IMAD.WIDE R16, R23, 0x2, R2 ;  /* 0x0000000217107825 */ /* 0x020fc600078e0202 */
[----:B------:R-:W-:Y:S01]  /*347a0*/  STL.64 [R1+0x890], R24 ;  /* 0x0008901801007387 */ /* 0x000fe20000100a00 */
[----:B------:R-:W-:-:S03]  /*347b0*/  IMAD.WIDE R22, R7, 0x2, R2 ;  /* 0x0000000207167825 */ /* 0x000fc600078e0202 */
[----:B------:R-:W5:Y:S04]  /*347c0*/  LDL.LU R7, [R1+0x720] ;  /* 0x0007200001077983 */ /* 0x000f680000300800 */
[----:B------:R0:W-:Y:S04]  /*347d0*/  STL.64 [R1+0x2878], R16 ;  /* 0x0028781001007387 */ /* 0x0001e80000100a00 */
[----:B------:R4:W-:Y:S01]  /*347e0*/  STL.64 [R1+0x868], R22 ;  /* 0x0008681601007387 */ /* 0x0009e20000100a00 */
[----:B0-----:R-:W-:-:S03]  /*347f0*/  IMAD.WIDE R16, R8, 0x2, R2 ;  /* 0x0000000208107825 */ /* 0x001fc600078e0202 */
[----:B------:R-:W5:Y:S04]  /*34800*/  LDL.LU R8, [R1+0x70c] ;  /* 0x00070c0001087983 */ /* 0x000f680000300800 */
[----:B------:R0:W-:Y:S01]  /*34810*/  STL.64 [R1+0x2898], R16 ;  /* 0x0028981001007387 */ /* 0x0001e20000100a00 */
[----:B----4-:R-:W-:-:S04]  /*34820*/  IMAD.WIDE R22, R20, 0x2, R2 ;  /* 0x0000000214167825 */ /* 0x010fc800078e0202 */
[--C-:B0-----:R-:W-:Y:S02]  /*34830*/  IMAD.WIDE R16, R9, 0x2, R2.reuse ;  /* 0x0000000209107825 */ /* 0x101fe400078e0202 */
[----:B------:R-:W4:Y:S04]  /*34840*/  LDL.LU R9, [R1+0x708] ;  /* 0x0007080001097983 */ /* 0x000f280000300800 */
[----:B------:R-:W-:Y:S04]  /*34850*/  STL.64 [R1+0x840], R22 ;  /* 0x0008401601007387 */ /* 0x000fe80000100a00 */
[----:B------:R0:W-:Y:S01]  /*34860*/  STL.64 [R1+0x28b8], R16 ;  /* 0x0028b81001007387 */ /* 0x0001e20000100a00 */
[----:B------:R-:W-:-:S04]  /*34870*/  IMAD.WIDE R20, R21, 0x2, R2 ;  /* 0x0000000215147825 */ /* 0x000fc800078e0202 */
[--C-:B0-----:R-:W-:Y:S02]  /*34880*/  IMAD.WIDE R16, R4, 0x2, R2.reuse ;  /* 0x0000000204107825 */ /* 0x101fe400078e0202 */
[----:B------:R-:W4:Y:S04]  /*34890*/  LDL.LU R4, [R1+0x6e4] ;  /* 0x0006e40001047983 */ /* 0x000f280000300800 */
[----:B------:R0:W-:Y:S04]  /*348a0*/  STL.64 [R1+0x828], R20 ;  /* 0x0008281401007387 */ /* 0x0001e80000100a00 */
[----:B------:R1:W-:Y:S01]  /*348b0*/  STL.64 [R1+0x28d8], R16 ;  /* 0x0028d81001007387 */ /* 0x0003e20000100a00 */
[----:B0-----:R-:W-:-:S04]  /*348c0*/  IMAD.WIDE R20, R18, 0x2, R2 ;  /* 0x0000000212147825 */ /* 0x001fc800078e0202 */
[----:B------:R-:W-:-:S04]  /*348d0*/  IMAD.WIDE R18, R19, 0x2, R2 ;  /* 0x0000000213127825 */ /* 0x000fc800078e0202 */
[--C-:B-1----:R-:W-:Y:S01]  /*348e0*/  IMAD.WIDE R16, R5, 0x2, R2.reuse ;  /* 0x0000000205107825 */ /* 0x102fe200078e0202 */
[----:B------:R-:W-:Y:S04]  /*348f0*/  STL.64 [R1+0x800], R20 ;  /* 0x0008001401007387 */ /* 0x000fe80000100a00 */
[----:B------:R-:W4:Y:S04]  /*34900*/  LDL.LU R5, [R1+0x6e0] ;  /* 0x0006e00001057983 */ /* 0x000f280000300800 */
[----:B------:R0:W-:Y:S04]  /*34910*/  STL.64 [R1+0x28f8], R18 ;  /* 0x0028f81201007387 */ /* 0x0001e80000100a00 */
[----:B------:R1:W-:Y:S01]  /*34920*/  STL.64 [R1+0x7d8], R16 ;  /* 0x0007d81001007387 */ /* 0x0003e20000100a00 */
[----:B0-----:R-:W-:-:S04]  /*34930*/  IMAD.WIDE R18, R14, 0x2, R2 ;  /* 0x000000020e127825 */ /* 0x001fc800078e0202 */
[--C-:B-1----:R-:W-:Y:S02]  /*34940*/  IMAD.WIDE R16, R28, 0x2, R2.reuse ;  /* 0x000000021c107825 */ /* 0x102fe400078e0202 */
[----:B------:R-:W4:Y:S04]  /*34950*/  LDL.LU R28, [R1+0x6bc] ;  /* 0x0006bc00011c7983 */ /* 0x000f280000300800 */
[----:B------:R-:W-:Y:S04]  /*34960*/  STL.64 [R1+0x2918], R18 ;  /* 0x0029181201007387 */ /* 0x000fe80000100a00 */
[----:B------:R2:W-:Y:S01]  /*34970*/  STL.64 [R1+0x7b0], R16 ;  /* 0x0007b01001007387 */ /* 0x0005e20000100a00 */
[----:B------:R-:W-:-:S04]  /*34980*/  IMAD.WIDE R14, R15, 0x2, R2 ;  /* 0x000000020f0e7825 */ /* 0x000fc800078e0202 */
[--C-:B--2---:R-:W-:Y:S02]  /*34990*/  IMAD.WIDE R16, R29, 0x2, R2.reuse ;  /* 0x000000021d107825 */ /* 0x104fe400078e0202 */
[----:B------:R-:W2:Y:S04]  /*349a0*/  LDL.LU R29, [R1+0x6b8] ;  /* 0x0006b800011d7983 */ /* 0x000ea80000300800 */
[----:B------:R0:W-:Y:S04]  /*349b0*/  STL.64 [R1+0x2938], R14 ;  /* 0x0029380e01007387 */ /* 0x0001e80000100a00 */
[----:B------:R3:W-:Y:S01]  /*349c0*/  STL.64 [R1+0x798], R16 ;  /* 0x0007981001007387 */ /* 0x0007e20000100a00 */
[----:B0-----:R-:W-:-:S04]  /*349d0*/  IMAD.WIDE R14, R12, 0x2, R2 ;  /* 0x000000020c0e7825 */ /* 0x001fc800078e0202 */
[--C-:B---3--:R-:W-:Y:S02]  /*349e0*/  IMAD.WIDE R16, R13, 0x2, R2.reuse ;  /* 0x000000020d107825 */ /* 0x108fe400078e0202 */
[----:B------:R-:W3:Y:S04]  /*349f0*/  LDL.LU R13, [R1+0x694] ;  /* 0x00069400010d7983 */ /* 0x000ee80000300800 */
[----:B------:R0:W-:Y:S04]  /*34a00*/  STL.64 [R1+0x2958], R14 ;  /* 0x0029580e01007387 */ /* 0x0001e80000100a00 */
[----:B------:R1:W-:Y:S04]  /*34a10*/  STL.64 [R1+0x770], R16 ;  /* 0x0007701001007387 */ /* 0x0003e80000100a00 */
[----:B------:R-:W3:Y:S04]  /*34a20*/  LDL.LU R25, [R1+0x690] ;  /* 0x0006900001197983 */ /* 0x000ee80000300800 */
[----:B------:R-:W3:Y:S01]  /*34a30*/  LDL.LU R22, [R1+0x67c] ;  /* 0x00067c0001167983 */ /* 0x000ee20000300800 */
[----:B0-----:R-:W-:-:S05]  /*34a40*/  IMAD.WIDE R14, R10, 0x2, R2 ;  /* 0x000000020a0e7825 */ /* 0x001fca00078e0202 */
[----:B------:R0:W-:Y:S04]  /*34a50*/  STL.64 [R1+0x2978], R14 ;  /* 0x0029780e01007387 */ /* 0x0001e80000100a00 */
[----:B------:R-:W3:Y:S01]  /*34a60*/  LDL.LU R10, [R1+0x678] ;  /* 0x00067800010a7983 */ /* 0x000ee20000300800 */
[----:B-1----:R-:W-:-:S03]  /*34a70*/  IMAD.WIDE R16, R11, 0x2, R2 ;  /* 0x000000020b107825 */ /* 0x002fc600078e0202 */
[----:B------:R-:W3:Y:S04]  /*34a80*/  LDL.LU R11, [R1+0x654] ;  /* 0x00065400010b7983 */ /* 0x000ee80000300800 */
[----:B------:R5:W-:Y:S04]  /*34a90*/  STL.64 [R1+0x748], R16 ;  /* 0x0007481001007387 */ /* 0x000be80000100a00 */
[----:B------:R-:W3:Y:S01]  /*34aa0*/  LDL.LU R23, [R1+0x650] ;  /* 0x0006500001177983 */ /* 0x000ee20000300800 */
[----:B0-----:R-:W-:-:S03]  /*34ab0*/  IMAD.WIDE R14, R6, 0x2, R2 ;  /* 0x00000002060e7825 */ /* 0x001fc600078e0202 */
[----:B------:R-:W3:Y:S04]  /*34ac0*/  LDL.LU R6, [R1+0x634] ;  /* 0x0006340001067983 */ /* 0x000ee80000300800 */
[----:B------:R0:W-:Y:S01]  /*34ad0*/  STL.64 [R1+0x2998], R14 ;  /* 0x0029980e01007387 */ /* 0x0001e20000100a00 */
[----:B-----5:R-:W-:-:S03]  /*34ae0*/  IMAD.WIDE R16, R7, 0x2, R2 ;  /* 0x0000000207107825 */ /* 0x020fc600078e0202 */
[----:B------:R-:W5:Y:S04]  /*34af0*/  LDL.LU R7, [R1+0x614] ;  /* 0x0006140001077983 */ /* 0x000f680000300800 */
[----:B------:R-:W-:Y:S04]  /*34b00*/  STL.64 [R1+0x720], R16 ;  /* 0x0007201001007387 */ /* 0x000fe80000100a00 */
[----:B------:R-:W5:Y:S01]  /*34b10*/  LDL.LU R20, [R1+0x610] ;  /* 0x0006100001147983 */ /* 0x000f620000300800 */
[----:B0-----:R-:W-:-:S03]  /*34b20*/  IMAD.WIDE R14, R8, 0x2, R2 ;  /* 0x00000002080e7825 */ /* 0x001fc600078e0202 */
[----:B------:R-:W5:Y:S04]  /*34b30*/  LDL.LU R8, [R1+0x5ec] ;  /* 0x0005ec0001087983 */ /* 0x000f680000300800 */
[----:B------:R4:W-:Y:S04]  /*34b40*/  STL.64 [R1+0x29b8], R14 ;  /* 0x0029b80e01007387 */ /* 0x0009e80000100a00 */
[----:B------:R-:W5:Y:S01]  /*34b50*/  LDL.LU R21, [R1+0x5e8] ;  /* 0x0005e80001157983 */ /* 0x000f620000300800 */
[----:B----4-:R-:W-:-:S03]  /*34b60*/  IMAD.WIDE R14, R9, 0x2, R2 ;  /* 0x00000002090e7825 */ /* 0x010fc600078e0202 */
[----:B------:R-:W4:Y:S04]  /*34b70*/  LDL.LU R9, [R1+0x5c4] ;  /* 0x0005c40001097983 */ /* 0x000f280000300800 */
[----:B------:R0:W-:Y:S04]  /*34b80*/  STL.64 [R1+0x708], R14 ;  /* 0x0007080e01007387 */ /* 0x0001e80000100a00 */
[----:B------:R-:W4:Y:S04]  /*34b90*/  LDL.LU R18, [R1+0x5c0] ;  /* 0x0005c00001127983 */ /* 0x000f280000300800 */
[----:B------:R-:W4:Y:S01]  /*34ba0*/  LDL.LU R19, [R1+0x5ac] ;  /* 0x0005ac0001137983 */ /* 0x000f220000300800 */
[----:B0-----:R-:W-:-:S05]  /*34bb0*/  IMAD.WIDE R14, R4, 0x2, R2 ;  /* 0x00000002040e7825 */ /* 0x001fca00078e0202 */
[----:B------:R0:W-:Y:S04]  /*34bc0*/  STL.64 [R1+0x29d8], R14 ;  /* 0x0029d80e01007387 */ /* 0x0001e80000100a00 */
[----:B------:R-:W4:Y:S04]  /*34bd0*/  LDL.LU R4, [R1+0x5a8] ;  /* 0x0005a80001047983 */ /* 0x000f280000300800 */
[----:B0-----:R-:W4:Y:S01]  /*34be0*/  LDL.LU R14, [R1+0x584] ;  /* 0x00058400010e7983 */ /* 0x001f220000300800 */
[----:B------:R-:W-:-:S03]  /*34bf0*/  IMAD.WIDE R16, R5, 0x2, R2 ;  /* 0x0000000205107825 */ /* 0x000fc600078e0202 */
[----:B------:R-:W4:Y:S04]  /*34c00*/  LDL.LU R5, [R1+0x580] ;  /* 0x0005800001057983 */ /* 0x000f280000300800 */
[----:B------:R0:W-:Y:S04]  /*34c10*/  STL.64 [R1+0x6e0], R16 ;  /* 0x0006e01001007387 */ /* 0x0001e80000100a00 */
[----:B------:R-:W4:Y:S01]  /*34c20*/  LDL.LU R15, [R1+0x55c] ;  /* 0x00055c00010f7983 */ /* 0x000f220000300800 */
[----:B0-----:R-:W-:-:S03]  /*34c30*/  IMAD.WIDE R16, R28, 0x2, R2 ;  /* 0x000000021c107825 */ /* 0x001fc600078e0202 */
[----:B------:R-:W4:Y:S04]  /*34c40*/  LDL.LU R28, [R1+0x558] ;  /* 0x00055800011c7983 */ /* 0x000f280000300800 */
[----:B------:R2:W-:Y:S04]  /*34c50*/  STL.64 [R1+0x29f8], R16 ;  /* 0x0029f81001007387 */ /* 0x0005e80000100a00 */
[----:B------:R-:W4:Y:S01]  /*34c60*/  LDL.LU R12, [R1+0x534] ;  /* 0x00053400010c7983 */ /* 0x000f220000300800 */
[----:B--2---:R-:W-:-:S03]  /*34c70*/  IMAD.WIDE R16, R29, 0x2, R2 ;  /* 0x000000021d107825 */ /* 0x004fc600078e0202 */
[----:B------:R-:W2:Y:S04]  /*34c80*/  LDL.LU R29, [R1+0x530] ;  /* 0x00053000011d7983 */ /* 0x000ea80000300800 */
[----:B------:R3:W-:Y:S02]  /*34c90*/  STL.64 [R1+0x6b8], R16 ;  /* 0x0006b81001007387 */ /* 0x0007e40000100a00 */
[--C-:B---3--:R-:W-:Y:S02]  /*34ca0*/  IMAD.WIDE R16, R13, 0x2, R2.reuse ;  /* 0x000000020d107825 */ /* 0x108fe400078e0202 */
[----:B------:R-:W3:Y:S02]  /*34cb0*/  LDL.LU R13, [R1+0x51c] ;  /* 0x00051c00010d7983 */ /* 0x000ee40000300800 */
[----:B------:R-:W-:-:S02]  /*34cc0*/  IMAD.WIDE R26, R25, 0x2, R2 ;  /* 0x00000002191a7825 */ /* 0x000fc400078e0202 */
[----:B------:R0:W-:Y:S02]  /*34cd0*/  STL.64 [R1+0x2a18], R16 ;  /* 0x002a181001007387 */ /* 0x0001e40000100a00 */
[--C-:B------:R-:W-:Y:S02]  /*34ce0*/  IMAD.WIDE R24, R22, 0x2, R2.reuse ;  /* 0x0000000216187825 */ /* 0x100fe400078e0202 */
[----:B------:R-:W-:Y:S02]  /*34cf0*/  STL.64 [R1+0x690], R26 ;  /* 0x0006901a01007387 */ /* 0x000fe40000100a00 */
[--C-:B0-----:R-:W-:Y:S02]  /*34d00*/  IMAD.WIDE R16, R10, 0x2, R2.reuse ;  /* 0x000000020a107825 */ /* 0x101fe400078e0202 */
[----:B------:R-:W3:Y:S04]  /*34d10*/  LDL.LU R10, [R1+0x518] ;  /* 0x00051800010a7983 */ /* 0x000ee80000300800 */
[----:B------:R0:W-:Y:S04]  /*34d20*/  STL.64 [R1+0x2a38], R24 ;  /* 0x002a381801007387 */ /* 0x0001e80000100a00 */
[----:B------:R1:W-:Y:S01]  /*34d30*/  STL.64 [R1+0x678], R16 ;  /* 0x0006781001007387 */ /* 0x0003e20000100a00 */
[----:B0-----:R-:W-:-:S03]  /*34d40*/  IMAD.WIDE R24, R11, 0x2, R2 ;  /* 0x000000020b187825 */ /* 0x001fc600078e0202 */
[----:B------:R-:W3:Y:S01]  /*34d50*/  LDL.LU R11, [R1+0x4f4] ;  /* 0x0004f400010b7983 */ /* 0x000ee20000300800 */
[----:B-1----:R-:W-:-:S03]  /*34d60*/  IMAD.WIDE R16, R23, 0x2, R2 ;  /* 0x0000000217107825 */ /* 0x002fc600078e0202 */
[----:B------:R-:W-:Y:S01]  /*34d70*/  STL.64 [R1+0x2a58], R24 ;  /* 0x002a581801007387 */ /* 0x000fe20000100a00 */
[----:B------:R-:W-:-:S03]  /*34d80*/  IMAD.WIDE R22, R6, 0x2, R2 ;  /* 0x0000000206167825 */ /* 0x000fc600078e0202 */
[----:B------:R-:W3:Y:S04]  /*34d90*/  LDL.LU R6, [R1+0x4f0] ;  /* 0x0004f00001067983 */ /* 0x000ee80000300800 */
[----:B------:R5:W-:Y:S04]  /*34da0*/  STL.64 [R1+0x650], R16 ;  /* 0x0006501001007387 */ /* 0x000be80000100a00 */
[----:B------:R0:W-:Y:S01]  /*34db0*/  STL.64 [R1+0x2a78], R22 ;  /* 0x002a781601007387 */ /* 0x0001e20000100a00 */
[----:B-----5:R-:W-:-:S03]  /*34dc0*/  IMAD.WIDE R16, R7, 0x2, R2 ;  /* 0x0000000207107825 */ /* 0x020fc600078e0202 */
[----:B------:R-:W5:Y:S01]  /*34dd0*/  LDL.LU R7, [R1+0x4cc] ;  /* 0x0004cc0001077983 */ /* 0x000f620000300800 */
[----:B0-----:R-:W-:-:S03]  /*34de0*/  IMAD.WIDE R22, R20, 0x2, R2 ;  /* 0x0000000214167825 */ /* 0x001fc600078e0202 */
[----:B------:R0:W-:Y:S01]  /*34df0*/  STL.64 [R1+0x2a88], R16 ;  /* 0x002a881001007387 */ /* 0x0001e20000100a00 */
[----:B------:R-:W-:-:S04]  /*34e00*/  IMAD.WIDE R20, R21, 0x2, R2 ;  /* 0x0000000215147825 */ /* 0x000fc800078e0202 */
[--C-:B0-----:R-:W-:Y:S02]  /*34e10*/  IMAD.WIDE R16, R8, 0x2, R2.reuse ;  /* 0x0000000208107825 */ /* 0x101fe400078e0202 */
[----:B------:R-:W5:Y:S04]  /*34e20*/  LDL.LU R8, [R1+0x4c8] ;  /* 0x0004c80001087983 */ /* 0x000f680000300800 */
[----:B------:R-:W-:Y:S04]  /*34e30*/  STL.64 [R1+0x610], R22 ;  /* 0x0006101601007387 */ /* 0x000fe80000100a00 */
[----:B------:R4:W-:Y:S02]  /*34e40*/  STL.64 [R1+0x2aa8], R16 ;  /* 0x002aa81001007387 */ /* 0x0009e40000100a00 */
[----:B----4-:R-:W-:-:S02]  /*34e50*/  IMAD.WIDE R16, R9, 0x2, R2 ;  /* 0x0000000209107825 */ /* 0x010fc400078e0202 */
[----:B------:R-:W4:Y:S04]  /*34e60*/  LDL.LU R9, [R1+0x4a4] ;  /* 0x0004a40001097983 */ /* 0x000f280000300800 */
[----:B------:R0:W-:Y:S04]  /*34e70*/  STL.64 [R1+0x5e8], R20 ;  /* 0x0005e81401007387 */ /* 0x0001e80000100a00 */
[----:B------:R1:W-:Y:S01]  /*34e80*/  STL.64 [R1+0x2ac8], R16 ;  /* 0x002ac81001007387 */ /* 0x0003e20000100a00 */
[----:B0-----:R-:W-:-:S04]  /*34e90*/  IMAD.WIDE R20, R18, 0x2, R2 ;  /* 0x0000000212147825 */ /* 0x001fc800078e0202 */
[----:B-1----:R-:W-:-:S04]  /*34ea0*/  IMAD.WIDE R16, R19, 0x2, R2 ;  /* 0x0000000213107825 */ /* 0x002fc800078e0202 */
[--C-:B------:R-:W-:Y:S01]  /*34eb0*/  IMAD.WIDE R18, R4, 0x2, R2.reuse ;  /* 0x0000000204127825 */ /* 0x100fe200078e0202 */
[----:B------:R-:W-:Y:S04]  /*34ec0*/  STL.64 [R1+0x5c0], R20 ;  /* 0x0005c01401007387 */ /* 0x000fe80000100a00 */
[----:B------:R-:W4:Y:S04]  /*34ed0*/  LDL.LU R4, [R1+0x4a0] ;  /* 0x0004a00001047983 */ /* 0x000f280000300800 */
[----:B------:R0:W-:Y:S04]  /*34ee0*/  STL.64 [R1+0x2ae8], R16 ;  /* 0x002ae81001007387 */ /* 0x0001e80000100a00 */
[----:B------:R1:W-:Y:S01]  /*34ef0*/  STL.64 [R1+0x5a8], R18 ;  /* 0x0005a81201007387 */ /* 0x0003e20000100a00 */
[----:B0-----:R-:W-:-:S04]  /*34f00*/  IMAD.WIDE R16, R14, 0x2, R2 ;  /* 0x000000020e107825 */ /* 0x001fc800078e0202 */
[--C-:B-1----:R-:W-:Y:S02]  /*34f10*/  IMAD.WIDE R18, R5, 0x2, R2.reuse ;  /* 0x0000000205127825 */ /* 0x102fe400078e0202 */
[----:B------:R-:W4:Y:S04]  /*34f20*/  LDL.LU R5, [R1+0x48c] ;  /* 0x00048c0001057983 */ /* 0x000f280000300800 */
[----:B------:R0:W-:Y:S04]  /*34f30*/  STL.64 [R1+0x2b08], R16 ;  /* 0x002b081001007387 */ /* 0x0001e80000100a00 */
[----:B------:R-:W-:Y:S01]  /*34f40*/  STL.64 [R1+0x580], R18 ;  /* 0x0005801201007387 */ /* 0x000fe20000100a00 */
[----:B0-----:R-:W-:-:S04]  /*34f50*/  IMAD.WIDE R16, R15, 0x2, R2 ;  /* 0x000000020f107825 */ /* 0x001fc800078e0202 */
[--C-:B------:R-:W-:Y:S02]  /*34f60*/  IMAD.WIDE R14, R28, 0x2, R2.reuse ;  /* 0x000000021c0e7825 */ /* 0x100fe400078e0202 */
[----:B------:R-:W4:Y:S04]  /*34f70*/  LDL.LU R28, [R1+0x488] ;  /* 0x00048800011c7983 */ /* 0x000f280000300800 */
[----:B------:R0:W-:Y:S04]  /*34f80*/  STL.64 [R1+0x2b28], R16 ;  /* 0x002b281001007387 */ /* 0x0001e80000100a00 */
[----:B------:R2:W-:Y:S01]  /*34f90*/  STL.64 [R1+0x558], R14 ;  /* 0x0005580e01007387 */ /* 0x0005e20000100a00 */
[----:B0-----:R-:W-:-:S04]  /*34fa0*/  IMAD.WIDE R16, R12, 0x2, R2 ;  /* 0x000000020c107825 */ /* 0x001fc800078e0202 */
[--C-:B--2---:R-:W-:Y:S02]  /*34fb0*/  IMAD.WIDE R14, R29, 0x2, R2.reuse ;  /* 0x000000021d0e7825 */ /* 0x104fe400078e0202 */
[----:B------:R-:W2:Y:S04]  /*34fc0*/  LDL.LU R29, [R1+0x464] ;  /* 0x00046400011d7983 */ /* 0x000ea80000300800 */
[----:B------:R-:W-:Y:S04]  /*34fd0*/  STL.64 [R1+0x2b48], R16 ;  /* 0x002b481001007387 */ /* 0x000fe80000100a00 */
[----:B------:R-:W-:Y:S04]  /*34fe0*/  STL.64 [R1+0x530], R14 ;  /* 0x0005300e01007387 */ /* 0x000fe80000100a00 */
[----:B------:R-:W2:Y:S04]  /*34ff0*/  LDL.LU R25, [R1+0x460] ;  /* 0x0004600001197983 */ /* 0x000ea80000300800 */
[----:B------:R-:W2:Y:S01]  /*35000*/  LDL.LU R22, [R1+0x43c] ;  /* 0x00043c0001167983 */ /* 0x000ea20000300800 */
[----:B---3--:R-:W-:-:S05]  /*35010*/  IMAD.WIDE R12, R13, 0x2, R2 ;  /* 0x000000020d0c7825 */ /* 0x008fca00078e0202 */
[----:B------:R0:W-:Y:S04]  /*35020*/  STL.64 [R1+0x2b68], R12 ;  /* 0x002b680c01007387 */ /* 0x0001e80000100a00 */
[----:B0-----:R-:W3:Y:S01]  /*35030*/  LDL.LU R13, [R1+0x438] ;  /* 0x00043800010d7983 */ /* 0x001ee20000300800 */
[----:B------:R-:W-:-:S03]  /*35040*/  IMAD.WIDE R16, R10, 0x2, R2 ;  /* 0x000000020a107825 */ /* 0x000fc600078e0202 */
[----:B------:R-:W3:Y:S04]  /*35050*/  LDL.LU R10, [R1+0x414] ;  /* 0x00041400010a7983 */ /* 0x000ee80000300800 */
[----:B------:R0:W-:Y:S04]  /*35060*/  STL.64 [R1+0x518], R16 ;  /* 0x0005181001007387 */ /* 0x0001e80000100a00 */
[----:B------:R-:W3:Y:S01]  /*35070*/  LDL.LU R23, [R1+0x410] ;  /* 0x0004100001177983 */ /* 0x000ee20000300800 */
[----:B------:R-:W-:-:S03]  /*35080*/  IMAD.WIDE R14, R11, 0x2, R2 ;  /* 0x000000020b0e7825 */ /* 0x000fc600078e0202 */
[----:B------:R-:W3:Y:S04]  /*35090*/  LDL.LU R11, [R1+0x3ec] ;  /* 0x0003ec00010b7983 */ /* 0x000ee80000300800 */
[----:B------:R5:W-:Y:S01]  /*350a0*/  STL.64 [R1+0x2b88], R14 ;  /* 0x002b880e01007387 */ /* 0x000be20000100a00 */
[----:B0-----:R-:W-:-:S03]  /*350b0*/  IMAD.WIDE R16, R6, 0x2, R2 ;  /* 0x0000000206107825 */ /* 0x001fc600078e0202 */
[----:B------:R-:W3:Y:S04]  /*350c0*/  LDL.LU R6, [R1+0x3e8] ;  /* 0x0003e80001067983 */ /* 0x000ee80000300800 */
[----:B------:R-:W-:Y:S04]  /*350d0*/  STL.64 [R1+0x4f0], R16 ;  /* 0x0004f01001007387 */ /* 0x000fe80000100a00 */
[----:B------:R-:W3:Y:S01]  /*350e0*/  LDL.LU R20, [R1+0x3d4] ;  /* 0x0003d40001147983 */ /* 0x000ee20000300800 */
        /* <DEDUP_REMOVED lines=9> */
[----:B----4-:R-:W-:-:S05]  /*35180*/  IMAD.WIDE R14, R9, 0x2, R2 ;  /* 0x00000002090e7825 */ /* 0x010fca00078e0202 */
        /* <DEDUP_REMOVED lines=11> */
[----:B0-----:R-:W-:-:S03]  /*35240*/  IMAD.WIDE R16, R28, 0x2, R2 ;  /* 0x000000021c107825 */ /* 0x001fc600078e0202 */
[----:B------:R-:W4:Y:S04]  /*35250*/  LDL.LU R28, [R1+0x2f4] ;  /* 0x0002f400011c7983 */ /* 0x000f280000300800 */
[----:B------:R2:W-:Y:S02]  /*35260*/  STL.64 [R1+0x488], R16 ;  /* 0x0004881001007387 */ /* 0x0005e40000100a00 */
[--C-:B--2---:R-:W-:Y:S02]  /*35270*/  IMAD.WIDE R16, R29, 0x2, R2.reuse ;  /* 0x000000021d107825 */ /* 0x104fe400078e0202 */
[----:B------:R-:W2:Y:S02]  /*35280*/  LDL.LU R29, [R1+0x2f0] ;  /* 0x0002f000011d7983 */ /* 0x000ea40000300800 */
[----:B------:R-:W-:-:S02]  /*35290*/  IMAD.WIDE R26, R25, 0x2, R2 ;  /* 0x00000002191a7825 */ /* 0x000fc400078e0202 */
[----:B------:R3:W-:Y:S02]  /*352a0*/  STL.64 [R1+0x2c08], R16 ;  /* 0x002c081001007387 */ /* 0x0007e40000100a00 */
[--C-:B------:R-:W-:Y:S02]  /*352b0*/  IMAD.WIDE R24, R22, 0x2, R2.reuse ;  /* 0x0000000216187825 */ /* 0x100fe400078e0202 */
[----:B------:R-:W-:Y:S02]  /*352c0*/  STL.64 [R1+0x460], R26 ;  /* 0x0004601a01007387 */ /* 0x000fe40000100a00 */
[--C-:B---3--:R-:W-:Y:S02]  /*352d0*/  IMAD.WIDE R16, R13, 0x2, R2.reuse ;  /* 0x000000020d107825 */ /* 0x108fe400078e0202 */
        /* <DEDUP_REMOVED lines=11> */
[----:B0-----:R-:W-:-:S03]  /*35390*/  IMAD.WIDE R16, R6, 0x2, R2 ;  /* 0x0000000206107825 */ /* 0x001fc600078e0202 */
[----:B------:R-:W3:Y:S04]  /*353a0*/  LDL.LU R6, [R1+0x2b0] ;  /* 0x0002b00001067983 */ /* 0x000ee80000300800 */
[----:B------:R0:W-:Y:S01]  /*353b0*/  STL.64 [R1+0x3e8], R16 ;  /* 0x0003e81001007387 */ /* 0x0001e20000100a00 */
[----:B-1----:R-:W-:-:S04]  /*353c0*/  IMAD.WIDE R22, R20, 0x2, R2 ;  /* 0x0000000214167825 */ /* 0x002fc800078e0202 */
[----:B-----5:R-:W-:-:S04]  /*353d0*/  IMAD.WIDE R20, R21, 0x2, R2 ;  /* 0x0000000215147825 */ /* 0x020fc800078e0202 */
[--C-:B0-----:R-:W-:Y:S02]  /*353e0*/  IMAD.WIDE R16, R7, 0x2, R2.reuse ;  /* 0x0000000207107825 */ /* 0x101fe400078e0202 */
[----:B------:R-:W5:Y:S04]  /*353f0*/  LDL.LU R7, [R1+0x28c] ;  /* 0x00028c0001077983 */ /* 0x000f680000300800 */
[----:B------:R-:W-:Y:S04]  /*35400*/  STL.64 [R1+0x2c88], R22 ;  /* 0x002c881601007387 */ /* 0x000fe80000100a00 */
[----:B------:R0:W-:Y:S02]  /*35410*/  STL.64 [R1+0x3d0], R16 ;  /* 0x0003d01001007387 */ /* 0x0001e40000100a00 */
[----:B0-----:R-:W-:-:S02]  /*35420*/  IMAD.WIDE R16, R8, 0x2, R2 ;  /* 0x0000000208107825 */ /* 0x001fc400078e0202 */
[----:B------:R-:W5:Y:S04]  /*35430*/  LDL.LU R8, [R1+0x288] ;  /* 0x0002880001087983 */ /* 0x000f680000300800 */
[----:B------:R0:W-:Y:S04]  /*35440*/  STL.64 [R1+0x2ca8], R20 ;  /* 0x002ca81401007387 */ /* 0x0001e80000100a00 */
[----:B------:R4:W-:Y:S01]  /*35450*/  STL.64 [R1+0x3a8], R16 ;  /* 0x0003a81001007387 */ /* 0x0009e20000100a00 */
[----:B0-----:R-:W-:-:S04]  /*35460*/  IMAD.WIDE R20, R18, 0x2, R2 ;  /* 0x0000000212147825 */ /* 0x001fc800078e0202 */
[--C-:B------:R-:W-:Y:S01]  /*35470*/  IMAD.WIDE R18, R19, 0x2, R2.reuse ;  /* 0x0000000213127825 */ /* 0x100fe200078e0202 */
[----:B------:R-:W-:Y:S03]  /*35480*/  STL.64 [R1+0x2cc8], R20 ;  /* 0x002cc81401007387 */ /* 0x000fe60000100a00 */
[--C-:B----4-:R-:W-:Y:S02]  /*35490*/  IMAD.WIDE R16, R9, 0x2, R2.reuse ;  /* 0x0000000209107825 */ /* 0x110fe400078e0202 */
[----:B------:R-:W4:Y:S04]  /*354a0*/  LDL.LU R9, [R1+0x264] ;  /* 0x0002640001097983 */ /* 0x000f280000300800 */
[----:B------:R0:W-:Y:S04]  /*354b0*/  STL.64 [R1+0x380], R18 ;  /* 0x0003801201007387 */ /* 0x0001e80000100a00 */
[----:B------:R1:W-:Y:S01]  /*354c0*/  STL.64 [R1+0x2ce8], R16 ;  /* 0x002ce81001007387 */ /* 0x0003e20000100a00 */
[----:B0-----:R-:W-:-:S04]  /*354d0*/  IMAD.WIDE R18, R14, 0x2, R2 ;  /* 0x000000020e127825 */ /* 0x001fc800078e0202 */
[--C-:B-1----:R-:W-:Y:S02]  /*354e0*/  IMAD.WIDE R16, R4, 0x2, R2.reuse ;  /* 0x0000000204107825 */ /* 0x102fe400078e0202 */
[----:B------:R-:W4:Y:S04]  /*354f0*/  LDL.LU R4, [R1+0x260] ;  /* 0x0002600001047983 */ /* 0x000f280000300800 */
[----:B------:R-:W-:Y:S01]  /*35500*/  STL.64 [R1+0x358], R18 ;  /* 0x0003581201007387 */ /* 0x000fe20000100a00 */
[----:B------:R-:W-:-:S03]  /*35510*/  IMAD.WIDE R14, R15, 0x2, R2 ;  /* 0x000000020f0e7825 */ /* 0x000fc600078e0202 */
[----:B------:R0:W-:Y:S02]  /*35520*/  STL.64 [R1+0x2d08], R16 ;  /* 0x002d081001007387 */ /* 0x0001e40000100a00 */
[--C-:B0-----:R-:W-:Y:S02]  /*35530*/  IMAD.WIDE R16, R5, 0x2, R2.reuse ;  /* 0x0000000205107825 */ /* 0x101fe400078e0202 */
[----:B------:R-:W4:Y:S04]  /*35540*/  LDL.LU R5, [R1+0x23c] ;  /* 0x00023c0001057983 */ /* 0x000f280000300800 */
[----:B------:R0:W-:Y:S04]  /*35550*/  STL.64 [R1+0x340], R14 ;  /* 0x0003400e01007387 */ /* 0x0001e80000100a00 */
[----:B------:R1:W-:Y:S01]  /*35560*/  STL.64 [R1+0x2d28], R16 ;  /* 0x002d281001007387 */ /* 0x0003e20000100a00 */
[----:B0-----:R-:W-:-:S04]  /*35570*/  IMAD.WIDE R14, R12, 0x2, R2 ;  /* 0x000000020c0e7825 */ /* 0x001fc800078e0202 */
[--C-:B-1----:R-:W-:Y:S02]  /*35580*/  IMAD.WIDE R16, R28, 0x2, R2.reuse ;  /* 0x000000021c107825 */ /* 0x102fe400078e0202 */
[----:B------:R-:W4:Y:S04]  /*35590*/  LDL.LU R28, [R1+0x238] ;  /* 0x00023800011c7983 */ /* 0x000f280000300800 */
[----:B------:R2:W-:Y:S04]  /*355a0*/  STL.64 [R1+0x318], R14 ;  /* 0x0003180e01007387 */ /* 0x0005e80000100a00 */
[----:B------:R-:W-:Y:S04]  /*355b0*/  STL.64 [R1+0x2d48], R16 ;  /* 0x002d481001007387 */ /* 0x000fe80000100a00 */
[----:B------:R-:W4:Y:S04]  /*355c0*/  LDL.LU R25, [R1+0x22c] ;  /* 0x00022c0001197983 */ /* 0x000f280000300800 */
[----:B------:R-:W4:Y:S01]  /*355d0*/  LDL.LU R22, [R1+0x228] ;  /* 0x0002280001167983 */ /* 0x000f220000300800 */
[----:B--2---:R-:W-:-:S05]  /*355e0*/  IMAD.WIDE R14, R29, 0x2, R2 ;  /* 0x000000021d0e7825 */ /* 0x004fca00078e0202 */
[----:B------:R3:W-:Y:S04]  /*355f0*/  STL.64 [R1+0x2f0], R14 ;  /* 0x0002f00e01007387 */ /* 0x0007e80000100a00 */
[----:B------:R-:W2:Y:S04]  /*35600*/  LDL.LU R29, [R1+0x224] ;  /* 0x00022400011d7983 */ /* 0x000ea80000300800 */
[----:B------:R-:W2:Y:S01]  /*35610*/  LDL.LU R21, [R1+0x220] ;  /* 0x0002200001157983 */ /* 0x000ea20000300800 */
[----:B---3--:R-:W-:-:S05]  /*35620*/  IMAD.WIDE R14, R13, 0x2, R2 ;  /* 0x000000020d0e7825 */ /* 0x008fca00078e0202 */
[----:B------:R-:W-:Y:S04]  /*35630*/  STL.64 [R1+0x2d68], R14 ;  /* 0x002d680e01007387 */ /* 0x000fe80000100a00 */
[----:B------:R-:W3:Y:S04]  /*35640*/  LDL.LU R18, [R1+0x21c] ;  /* 0x00021c0001127983 */ /* 0x000ee80000300800 */
[----:B------:R-:W3:Y:S01]  /*35650*/  LDL.LU R19, [R1+0x218] ;  /* 0x0002180001137983 */ /* 0x000ee20000300800 */
[----:B------:R-:W-:-:S05]  /*35660*/  IMAD.WIDE R12, R10, 0x2, R2 ;  /* 0x000000020a0c7825 */ /* 0x000fca00078e0202 */
[----:B------:R0:W-:Y:S04]  /*35670*/  STL.64 [R1+0x2c8], R12 ;  /* 0x0002c80c01007387 */ /* 0x0001e80000100a00 */
[----:B------:R-:W3:Y:S01]  /*35680*/  LDL.LU R23, [R1+0x214] ;  /* 0x0002140001177983 */ /* 0x000ee20000300800 */
[----:B0-----:R-:W-:-:S05]  /*35690*/  IMAD.WIDE R12, R11, 0x2, R2 ;  /* 0x000000020b0c7825 */ /* 0x001fca00078e0202 */
[----:B------:R-:W-:Y:S04]  /*356a0*/  STL.64 [R1+0x2d88], R12 ;  /* 0x002d880c01007387 */ /* 0x000fe80000100a00 */
[----:B------:R-:W3:Y:S04]  /*356b0*/  LDL.LU R14, [R1+0x210] ;  /* 0x00021000010e7983 */ /* 0x000ee80000300800 */
[----:B------:R-:W3:Y:S01]  /*356c0*/  LDL.LU R15, [R1+0x20c] ;  /* 0x00020c00010f7983 */ /* 0x000ee20000300800 */
[----:B------:R-:W-:-:S05]  /*356d0*/  IMAD.WIDE R10, R6, 0x2, R2 ;  /* 0x00000002060a7825 */ /* 0x000fca00078e0202 */
[----:B------:R5:W-:Y:S04]  /*356e0*/  STL.64 [R1+0x2b0], R10 ;  /* 0x0002b00a01007387 */ /* 0x000be80000100a00 */
[----:B------:R-:W3:Y:S01]  /*356f0*/  LDL.LU R6, [R1+0x208] ;  /* 0x0002080001067983 */ /* 0x000ee20000300800 */
        /* <DEDUP_REMOVED lines=9> */
[----:B----4-:R-:W-:-:S03]  /*35790*/  IMAD.WIDE R10, R9, 0x2, R2 ;  /* 0x00000002090a7825 */ /* 0x010fc600078e0202 */
[----:B------:R-:W4:Y:S04]  /*357a0*/  LDL.LU R9, [R1+0x1ec] ;  /* 0x0001ec0001097983 */ /* 0x000f280000300800 */
[----:B------:R0:W-:Y:S04]  /*357b0*/  STL.64 [R1+0x2dc8], R10 ;  /* 0x002dc80a01007387 */ /* 0x0001e80000100a00 */
[----:B0-----:R-:W4:Y:S01]  /*357c0*/  LDL.LU R10, [R1+0x1e8] ;  /* 0x0001e800010a7983 */ /* 0x001f220000300800 */
[----:B------:R-:W-:-:S03]  /*357d0*/  IMAD.WIDE R16, R4, 0x2, R2 ;  /* 0x0000000204107825 */ /* 0x000fc600078e0202 */
[----:B------:R-:W4:Y:S04]  /*357e0*/  LDL.LU R11, [R1+0x1e4] ;  /* 0x0001e400010b7983 */ /* 0x000f280000300800 */
[----:B------:R0:W-:Y:S04]  /*357f0*/  STL.64 [R1+0x260], R16 ;  /* 0x0002601001007387 */ /* 0x0001e80000100a00 */
[----:B------:R-:W4:Y:S01]  /*35800*/  LDL.LU R4, [R1+0x1e0] ;  /* 0x0001e00001047983 */ /* 0x000f220000300800 */
[----:B0-----:R-:W-:-:S03]  /*35810*/  IMAD.WIDE R16, R5, 0x2, R2 ;  /* 0x0000000205107825 */ /* 0x001fc600078e0202 */
[----:B------:R-:W4:Y:S04]  /*35820*/  LDL.LU R5, [R1+0x1dc] ;  /* 0x0001dc0001057983 */ /* 0x000f280000300800 */
[----:B------:R0:W-:Y:S02]  /*35830*/  STL.64 [R1+0x2de8], R16 ;  /* 0x002de81001007387 */ /* 0x0001e40000100a00 */
[----:B0-----:R-:W-:-:S04]  /*35840*/  IMAD.WIDE R16, R28, 0x2, R2 ;  /* 0x000000021c107825 */ /* 0x001fc800078e0202 */
[--C-:B------:R-:W-:Y:S01]  /*35850*/  IMAD.WIDE R26, R25, 0x2, R2.reuse ;  /* 0x00000002191a7825 */ /* 0x100fe200078e0202 */
[----:B------:R-:W4:Y:S04]  /*35860*/  LDL.LU R28, [R1+0x1d8] ;  /* 0x0001d800011c7983 */ /* 0x000f280000300800 */
[----:B------:R2:W-:Y:S01]  /*35870*/  STL.64 [R1+0x238], R16 ;  /* 0x0002381001007387 */ /* 0x0005e20000100a00 */
[----:B------:R-:W-:-:S03]  /*35880*/  IMAD.WIDE R24, R22, 0x2, R2 ;  /* 0x0000000216187825 */ /* 0x000fc600078e0202 */
[----:B------:R-:W-:Y:S01]  /*35890*/  STL.64 [R1+0x2e08], R26 ;  /* 0x002e081a01007387 */ /* 0x000fe20000100a00 */
[----:B--2---:R-:W-:-:S03]  /*358a0*/  IMAD.WIDE R16, R29, 0x2, R2 ;  /* 0x000000021d107825 */ /* 0x004fc600078e0202 */
[----:B------:R-:W2:Y:S04]  /*358b0*/  LDL.LU R29, [R1+0x94c] ;  /* 0x00094c00011d7983 */ /* 0x000ea80000300800 */
[----:B------:R0:W-:Y:S04]  /*358c0*/  STL.64 [R1+0x228], R24 ;  /* 0x0002281801007387 */ /* 0x0001e80000100a00 */
[----:B------:R3:W-:Y:S01]  /*358d0*/  STL.64 [R1+0x2e28], R16 ;  /* 0x002e281001007387 */ /* 0x0007e20000100a00 */
[----:B0-----:R-:W-:-:S03]  /*358e0*/  IMAD.WIDE R24, R21, 0x2, R2 ;  /* 0x0000000215187825 */ /* 0x001fc600078e0202 */
[----:B------:R-:W2:Y:S04]  /*358f0*/  LDL.LU R21, [R1+0x204] ;  /* 0x0002040001157983 */ /* 0x000ea80000300800 */
[----:B------:R0:W-:Y:S01]  /*35900*/  STL.64 [R1+0x220], R24 ;  /* 0x0002201801007387 */ /* 0x0001e20000100a00 */
[----:B---3--:R-:W-:-:S04]  /*35910*/  IMAD.WIDE R16, R18, 0x2, R2 ;  /* 0x0000000212107825 */ /* 0x008fc800078e0202 */
[--C-:B0-----:R-:W-:Y:S02]  /*35920*/  IMAD.WIDE R24, R19, 0x2, R2.reuse ;  /* 0x0000000213187825 */ /* 0x101fe400078e0202 */
[----:B------:R-:W3:Y:S04]  /*35930*/  LDL.LU.64 R18, [R1+0x1d0] ;  /* 0x0001d00001127983 */ /* 0x000ee80000300a00 */
[----:B------:R0:W-:Y:S04]  /*35940*/  STL.64 [R1+0x2e48], R16 ;  /* 0x002e481001007387 */ /* 0x0001e80000100a00 */
[----:B------:R1:W-:Y:S01]  /*35950*/  STL.64 [R1+0x218], R24 ;  /* 0x0002181801007387 */ /* 0x0003e20000100a00 */
[----:B0-----:R-:W-:-:S03]  /*35960*/  IMAD.WIDE R16, R23, 0x2, R2 ;  /* 0x0000000217107825 */ /* 0x001fc600078e0202 */
[----:B-1----:R-:W3:Y:S04]  /*35970*/  LDL.LU.64 R24, [R1+0xb0] ;  /* 0x0000b00001187983 */ /* 0x002ee80000300a00 */
[----:B------:R0:W-:Y:S01]  /*35980*/  STL.64 [R1+0x2e68], R16 ;  /* 0x002e681001007387 */ /* 0x0001e20000100a00 */
[----:B------:R-:W-:-:S04]  /*35990*/  IMAD.WIDE R22, R14, 0x2, R2 ;  /* 0x000000020e167825 */ /* 0x000fc800078e0202 */
[--C-:B0-----:R-:W-:Y:S02]  /*359a0*/  IMAD.WIDE R16, R15, 0x2, R2.reuse ;  /* 0x000000020f107825 */ /* 0x101fe400078e0202 */
[----:B------:R-:W3:Y:S04]  /*359b0*/  LDL.LU.64 R14, [R1+0x1c8] ;  /* 0x0001c800010e7983 */ /* 0x000ee80000300a00 */
[----:B------:R0:W-:Y:S04]  /*359c0*/  STL.64 [R1+0x210], R22 ;  /* 0x0002101601007387 */ /* 0x0001e80000100a00 */
[----:B------:R5:W-:Y:S01]  /*359d0*/  STL.64 [R1+0x2e88], R16 ;  /* 0x002e881001007387 */ /* 0x000be20000100a00 */
[----:B0-----:R-:W-:-:S04]  /*359e0*/  IMAD.WIDE R22, R6, 0x2, R2 ;  /* 0x0000000206167825 */ /* 0x001fc800078e0202 */
[--C-:B-----5:R-:W-:Y:S02]  /*359f0*/  IMAD.WIDE R16, R7, 0x2, R2.reuse ;  /* 0x0000000207107825 */ /* 0x120fe400078e0202 */
[----:B------:R-:W5:Y:S02]  /*35a00*/  LDL.LU.64 R6, [R1+0xa8] ;  /* 0x0000a80001067983 */ /* 0x000f640000300a00 */
[--C-:B------:R-:W-:Y:S02]  /*35a10*/  IMAD.WIDE R26, R20, 0x2, R2.reuse ;  /* 0x00000002141a7825 */ /* 0x100fe400078e0202 */
[----:B------:R-:W-:Y:S04]  /*35a20*/  STL.64 [R1+0x208], R22 ;  /* 0x0002081601007387 */ /* 0x000fe80000100a00 */
[----:B------:R0:W-:Y:S04]  /*35a30*/  STL.64 [R1+0x2eb0], R16 ;  /* 0x002eb01001007387 */ /* 0x0001e80000100a00 */
[----:B------:R-:W-:Y:S01]  /*35a40*/  STL.64 [R1+0x2ec0], R26 ;  /* 0x002ec01a01007387 */ /* 0x000fe20000100a00 */
[----:B0-----:R-:W-:-:S04]  /*35a50*/  IMAD.WIDE R16, R12, 0x2, R2 ;  /* 0x000000020c107825 */ /* 0x001fc800078e0202 */
[--C-:B------:R-:W-:Y:S02]  /*35a60*/  IMAD.WIDE R22, R13, 0x2, R2.reuse ;  /* 0x000000020d167825 */ /* 0x100fe400078e0202 */
[----:B------:R-:W5:Y:S04]  /*35a70*/  LDL.LU.64 R12, [R1+0x1c0] ;  /* 0x0001c000010c7983 */ /* 0x000f680000300a00 */
[----:B------:R0:W-:Y:S04]  /*35a80*/  STL.64 [R1+0x1f8], R16 ;  /* 0x0001f81001007387 */ /* 0x0001e80000100a00 */
[----:B------:R4:W-:Y:S01]  /*35a90*/  STL.64 [R1+0x2ee0], R22 ;  /* 0x002ee01601007387 */ /* 0x0009e20000100a00 */
[----:B0-----:R-:W-:-:S04]  /*35aa0*/  IMAD.WIDE R16, R8, 0x2, R2 ;  /* 0x0000000208107825 */ /* 0x001fc800078e0202 */
[----:B------:R-:W-:-:S04]  /*35ab0*/  IMAD.WIDE R26, R0, 0x2, R2 ;  /* 0x00000002001a7825 */ /* 0x000fc800078e0202 */
[--C-:B----4-:R-:W-:Y:S02]  /*35ac0*/  IMAD.WIDE R22, R9, 0x2, R2.reuse ;  /* 0x0000000209167825 */ /* 0x110fe400078e0202 */
[----:B------:R-:W4:Y:S04]  /*35ad0*/  LDL.LU.64 R8, [R1+0xa0] ;  /* 0x0000a00001087983 */ /* 0x000f280000300a00 */
[----:B------:R0:W-:Y:S04]  /*35ae0*/  STL.64 [R1+0x1f0], R16 ;  /* 0x0001f01001007387 */ /* 0x0001e80000100a00 */
[----:B------:R1:W-:Y:S01]  /*35af0*/  STL.64 [R1+0x2f00], R22 ;  /* 0x002f001601007387 */ /* 0x0003e20000100a00 */
[----:B0-----:R-:W-:-:S04]  /*35b00*/  IMAD.WIDE R16, R10, 0x2, R2 ;  /* 0x000000020a107825 */ /* 0x001fc800078e0202 */
[--C-:B-1----:R-:W-:Y:S02]  /*35b10*/  IMAD.WIDE R22, R11, 0x2, R2.reuse ;  /* 0x000000020b167825 */ /* 0x102fe400078e0202 */
[----:B------:R-:W4:Y:S04]  /*35b20*/  LDL.LU.64 R10, [R1+0x1b8] ;  /* 0x0001b800010a7983 */ /* 0x000f280000300a00 */
[----:B------:R0:W-:Y:S04]  /*35b30*/  STL.64 [R1+0x1e8], R16 ;  /* 0x0001e81001007387 */ /* 0x0001e80000100a00 */
[----:B------:R1:W-:Y:S01]  /*35b40*/  STL.64 [R1+0x2f20], R22 ;  /* 0x002f201601007387 */ /* 0x0003e20000100a00 */
[----:B0-----:R-:W-:-:S04]  /*35b50*/  IMAD.WIDE R16, R4, 0x2, R2 ;  /* 0x0000000204107825 */ /* 0x001fc800078e0202 */
[--C-:B------:R-:W-:Y:S01]  /*35b60*/  IMAD.WIDE R4, R5, 0x2, R2.reuse ;  /* 0x0000000205047825 */ /* 0x100fe200078e0202 */
[----:B-1----:R-:W4:Y:S04]  /*35b70*/  LDL.LU.64 R22, [R1+0x98] ;  /* 0x0000980001167983 */ /* 0x002f280000300a00 */
[----:B------:R0:W-:Y:S04]  /*35b80*/  STL.64 [R1+0x1e0], R16 ;  /* 0x0001e01001007387 */ /* 0x0001e80000100a00 */
[----:B------:R1:W-:Y:S01]  /*35b90*/  STL.64 [R1+0x2f40], R4 ;  /* 0x002f400401007387 */ /* 0x0003e20000100a00 */
[----:B0-----:R-:W-:-:S03]  /*35ba0*/  IMAD.WIDE R16, R28, 0x2, R2 ;  /* 0x000000021c107825 */ /* 0x001fc600078e0202 */
[----:B-1----:R-:W4:Y:S04]  /*35bb0*/  LDL.LU.64 R4, [R1+0x1b0] ;  /* 0x0001b00001047983 */ /* 0x002f280000300a00 */
[----:B------:R2:W-:Y:S02]  /*35bc0*/  STL.64 [R1+0x34c0], R16 ;  /* 0x0034c01001007387 */ /* 0x0005e40000100a00 */
[--C-:B--2---:R-:W-:Y:S02]  /*35bd0*/  IMAD.WIDE R16, R29, 0x2, R2.reuse ;  /* 0x000000021d107825 */ /* 0x104fe400078e0202 */
[----:B------:R-:W2:Y:S04]  /*35be0*/  LDL.LU.64 R28, [R1+0x90] ;  /* 0x00009000011c7983 */ /* 0x000ea80000300a00 */
[----:B------:R-:W-:Y:S04]  /*35bf0*/  STL.64 [R1+0x2f60], R26 ;  /* 0x002f601a01007387 */ /* 0x000fe80000100a00 */
[----:B------:R-:W-:Y:S01]  /*35c00*/  STL.64 [R1+0x948], R16 ;  /* 0x0009481001007387 */ /* 0x000fe20000100a00 */
[----:B------:R-:W-:-:S03]  /*35c10*/  IMAD.WIDE R2, R21, 0x2, R2 ;  /* 0x0000000215027825 */ /* 0x000fc600078e0202 */
[----:B------:R-:W2:Y:S04]  /*35c20*/  LDL.LU.64 R20, [R1+0x1a8] ;  /* 0x0001a80001147983 */ /* 0x000ea80000300a00 */
[----:B------:R-:W-:Y:S01]  /*35c30*/  STL.64 [R1+0x34c8], R2 ;  /* 0x0034c80201007387 */ /* 0x000fe20000100a00 */
[----:B---3--:R-:W-:-:S03]  /*35c40*/  IMAD.MOV.U32 R0, RZ, RZ, R19 ;  /* 0x000000ffff007224 */ /* 0x008fc600078e0013 */
[----:B------:R0:W-:Y:S04]  /*35c50*/  STL [R1+0x31ac], R18 ;  /* 0x0031ac1201007387 */ /* 0x0001e80000100800 */
[----:B------:R-:W-:Y:S04]  /*35c60*/  STL [R1+0x31a8], R24 ;  /* 0x0031a81801007387 */ /* 0x000fe80000100800 */
[----:B------:R1:W-:Y:S04]  /*35c70*/  STL [R1+0x31a4], R0 ;  /* 0x0031a40001007387 */ /* 0x0003e80000100800 */
[----:B0-----:R-:W3:Y:S01]  /*35c80*/  LDL.LU.64 R18, [R1+0x88] ;  /* 0x0000880001127983 */ /* 0x001ee20000300a00 */
[----:B-1----:R-:W-:-:S03]  /*35c90*/  IMAD.MOV.U32 R0, RZ, RZ, R25 ;  /* 0x000000ffff007224 */ /* 0x002fc600078e0019 */
[----:B------:R-:W-:Y:S04]  /*35ca0*/  STL [R1+0x31a0], R14 ;  /* 0x0031a00e01007387 */ /* 0x000fe80000100800 */
[----:B------:R0:W-:Y:S04]  /*35cb0*/  STL [R1+0x319c], R0 ;  /* 0x00319c0001007387 */ /* 0x0001e80000100800 */
[----:B------:R-:W3:Y:S01]  /*35cc0*/  LDL.LU.64 R16, [R1+0x1a0] ;  /* 0x0001a00001107983 */ /* 0x000ee20000300a00 */
[----:B0-----:R-:W-:-:S03]  /*35cd0*/  IMAD.MOV.U32 R0, RZ, RZ, R15 ;  /* 0x000000ffff007224 */ /* 0x001fc600078e000f */
[----:B-----5:R-:W-:Y:S04]  /*35ce0*/  STL [R1+0x3198], R6 ;  /* 0x0031980601007387 */ /* 0x020fe80000100800 */
[----:B------:R0:W-:Y:S04]  /*35cf0*/  STL [R1+0x3194], R0 ;  /* 0x0031940001007387 */ /* 0x0001e80000100800 */
[----:B------:R-:W5:Y:S01]  /*35d00*/  LDL.LU.64 R26, [R1+0x80] ;  /* 0x00008000011a7983 */ /* 0x000f620000300a00 */
[----:B0-----:R-:W-:-:S03]  /*35d10*/  IMAD.MOV.U32 R0, RZ, RZ, R7 ;  /* 0x000000ffff007224 */ /* 0x001fc600078e0007 */
[----:B------:R-:W5:Y:S04]  /*35d20*/  LDL.LU.64 R6, [R1+0x198] ;  /* 0x0001980001067983 */ /* 0x000f680000300a00 */
[----:B------:R0:W-:Y:S04]  /*35d30*/  STL [R1+0x318c], R0 ;  /* 0x00318c0001007387 */ /* 0x0001e80000100800 */
[----:B------:R-:W-:Y:S04]  /*35d40*/  STL [R1+0x3190], R12 ;  /* 0x0031900c01007387 */ /* 0x000fe80000100800 */
[----:B------:R-:W5:Y:S01]  /*35d50*/  LDL.LU.64 R14, [R1+0x78] ;  /* 0x00007800010e7983 */ /* 0x000f620000300a00 */
[----:B0-----:R-:W-:-:S05]  /*35d60*/  IMAD.MOV.U32 R0, RZ, RZ, R13 ;  /* 0x000000ffff007224 */ /* 0x001fca00078e000d */
[----:B------:R4:W-:Y:S02]  /*35d70*/  STL [R1+0x3184], R0 ;  /* 0x0031840001007387 */ /* 0x0009e40000100800 */
[----:B----4-:R-:W-:Y:S02]  /*35d80*/  IMAD.MOV.U32 R0, RZ, RZ, R9 ;  /* 0x000000ffff007224 */ /* 0x010fe400078e0009 */
[----:B------:R0:W-:Y:S04]  /*35d90*/  STL [R1+0x3188], R8 ;  /* 0x0031880801007387 */ /* 0x0001e80000100800 */
[----:B0-----:R-:W4:Y:S04]  /*35da0*/  LDL.LU.64 R8, [R1+0x190] ;  /* 0x0001900001087983 */ /* 0x001f280000300a00 */
[----:B------:R0:W-:Y:S04]  /*35db0*/  STL [R1+0x317c], R0 ;  /* 0x00317c0001007387 */ /* 0x0001e80000100800 */
[----:B------:R1:W-:Y:S04]  /*35dc0*/  STL [R1+0x3180], R10 ;  /* 0x0031800a01007387 */ /* 0x0003e80000100800 */
[----:B------:R-:W4:Y:S01]  /*35dd0*/  LDL.LU.64 R12, [R1+0x70] ;  /* 0x00007000010c7983 */ /* 0x000f220000300a00 */
[----:B0-----:R-:W-:-:S03]  /*35de0*/  IMAD.MOV.U32 R0, RZ, RZ, R11 ;  /* 0x000000ffff007224 */ /* 0x001fc600078e000b */
[----:B------:R-:W-:Y:S04]  /*35df0*/  STL [R1+0x3178], R22 ;  /* 0x0031781601007387 */ /* 0x000fe80000100800 */
[----:B------:R0:W-:Y:S04]  /*35e00*/  STL [R1+0x3174], R0 ;  /* 0x0031740001007387 */ /* 0x0001e80000100800 */
[----:B-1----:R-:W4:Y:S01]  /*35e10*/  LDL.LU.64 R10, [R1+0x188] ;  /* 0x00018800010a7983 */ /* 0x002f220000300a00 */
[----:B0-----:R-:W-:-:S03]  /*35e20*/  IMAD.MOV.U32 R0, RZ, RZ, R23 ;  /* 0x000000ffff007224 */ /* 0x001fc600078e0017 */
[----:B------:R-:W-:Y:S04]  /*35e30*/  STL [R1+0x3170], R4 ;  /* 0x0031700401007387 */ /* 0x000fe80000100800 */
[----:B------:R0:W-:Y:S04]  /*35e40*/  STL [R1+0x316c], R0 ;  /* 0x00316c0001007387 */ /* 0x0001e80000100800 */
[----:B------:R-:W4:Y:S01]  /*35e50*/  LDL.LU.64 R24, [R1+0x68] ;  /* 0x0000680001187983 */ /* 0x000f220000300a00 */
[----:B0-----:R-:W-:-:S03]  /*35e60*/  IMAD.MOV.U32 R0, RZ, RZ, R5 ;  /* 0x000000ffff007224 */ /* 0x001fc600078e0005 */
[----:B--2---:R-:W-:Y:S04]  /*35e70*/  STL [R1+0x3168], R28 ;  /* 0x0031681c01007387 */ /* 0x004fe80000100800 */
[----:B------:R0:W-:Y:S04]  /*35e80*/  STL [R1+0x3164], R0 ;  /* 0x0031640001007387 */ /* 0x0001e80000100800 */
[----:B------:R-:W2:Y:S01]  /*35e90*/  LDL.LU.64 R4, [R1+0x180] ;  /* 0x0001800001047983 */ /* 0x000ea20000300a00 */
[----:B0-----:R-:W-:-:S03]  /*35ea0*/  IMAD.MOV.U32 R0, RZ, RZ, R29 ;  /* 0x000000ffff007224 */ /* 0x001fc600078e001d */
[----:B------:R-:W-:Y:S04]  /*35eb0*/  STL [R1+0x3160], R20 ;  /* 0x0031601401007387 */ /* 0x000fe80000100800 */
[----:B------:R0:W-:Y:S04]  /*35ec0*/  STL [R1+0x315c], R0 ;  /* 0x00315c0001007387 */ /* 0x0001e80000100800 */
[----:B------:R-:W2:Y:S04]  /*35ed0*/  LDL.LU.64 R28, [R1+0x60] ;  /* 0x00006000011c7983 */ /* 0x000ea80000300a00 */
[----:B------:R-:W2:Y:S01]  /*35ee0*/  LDL.LU.64 R22, [R1+0x178] ;  /* 0x0001780001167983 */ /* 0x000ea20000300a00 */
[----:B0-----:R-:W-:-:S05]  /*35ef0*/  IMAD.MOV.U32 R0, RZ, RZ, R21 ;  /* 0x000000ffff007224 */ /* 0x001fca00078e0015 */
[----:B------:R0:W-:Y:S04]  /*35f00*/  STL [R1+0x3154], R0 ;  /* 0x0031540001007387 */ /* 0x0001e80000100800 */
[----:B---3--:R1:W-:Y:S01]  /*35f10*/  STL [R1+0x3158], R18 ;  /* 0x0031581201007387 */ /* 0x0083e20000100800 */
[----:B0-----:R-:W-:-:S03]  /*35f20*/  IMAD.MOV.U32 R0, RZ, RZ, R19 ;  /* 0x000000ffff007224 */ /* 0x001fc600078e0013 */
[----:B------:R-:W3:Y:S04]  /*35f30*/  LDL.LU.64 R20, [R1+0x58] ;  /* 0x0000580001147983 */ /* 0x000ee80000300a00 */
[----:B------:R0:W-:Y:S04]  /*35f40*/  STL [R1+0x314c], R0 ;  /* 0x00314c0001007387 */ /* 0x0001e80000100800 */
[----:B------:R-:W-:Y:S04]  /*35f50*/  STL [R1+0x3150], R16 ;  /* 0x0031501001007387 */ /* 0x000fe80000100800 */
[----:B-1----:R-:W3:Y:S01]  /*35f60*/  LDL.LU.64 R18, [R1+0x170] ;  /* 0x0001700001127983 */ /* 0x002ee20000300a00 */
[----:B0-----:R-:W-:-:S03]  /*35f70*/  IMAD.MOV.U32 R0, RZ, RZ, R17 ;  /* 0x000000ffff007224 */ /* 0x001fc600078e0011 */
[----:B-----5:R-:W-:Y:S04]  /*35f80*/  STL [R1+0x3148], R26 ;  /* 0x0031481a01007387 */ /* 0x020fe80000100800 */
[----:B------:R0:W-:Y:S02]  /*35f90*/  STL [R1+0x3144], R0 ;  /* 0x0031440001007387 */ /* 0x0001e40000100800 */
[----:B0-----:R-:W-:Y:S02]  /*35fa0*/  IMAD.MOV.U32 R0, RZ, RZ, R27 ;  /* 0x000000ffff007224 */ /* 0x001fe400078e001b */
[----:B------:R-:W-:Y:S04]  /*35fb0*/  STL [R1+0x3140], R6 ;  /* 0x0031400601007387 */ /* 0x000fe80000100800 */
[----:B------:R0:W-:Y:S02]  /*35fc0*/  STL [R1+0x313c], R0 ;  /* 0x00313c0001007387 */ /* 0x0001e40000100800 */
[----:B0-----:R-:W-:-:S02]  /*35fd0*/  IMAD.MOV.U32 R0, RZ, RZ, R7 ;  /* 0x000000ffff007224 */ /* 0x001fc400078e0007 */
[----:B------:R-:W5:Y:S04]  /*35fe0*/  LDL.LU.64 R6, [R1+0x50] ;  /* 0x0000500001067983 */ /* 0x000f680000300a00 */
[----:B------:R0:W-:Y:S04]  /*35ff0*/  STL [R1+0x3134], R0 ;  /* 0x0031340001007387 */ /* 0x0001e80000100800 */
[----:B------:R1:W-:Y:S01]  /*36000*/  STL [R1+0x3138], R14 ;  /* 0x0031380e01007387 */ /* 0x0003e20000100800 */
[----:B0-----:R-:W-:-:S03]  /*36010*/  IMAD.MOV.U32 R0, RZ, RZ, R15 ;  /* 0x000000ffff007224 */ /* 0x001fc600078e000f */
[----:B-1----:R-:W5:Y:S04]  /*36020*/  LDL.LU.64 R14, [R1+0x168] ;  /* 0x00016800010e7983 */ /* 0x002f680000300a00 */
[----:B------:R4:W-:Y:S02]  /*36030*/  STL [R1+0x312c], R0 ;  /* 0x00312c0001007387 */ /* 0x0009e40000100800 */
[----:B----4-:R-:W-:Y:S02]  /*36040*/  IMAD.MOV.U32 R0, RZ, RZ, R9 ;  /* 0x000000ffff007224 */ /* 0x010fe400078e0009 */
[----:B------:R0:W-:Y:S04]  /*36050*/  STL [R1+0x3130], R8 ;  /* 0x0031300801007387 */ /* 0x0001e80000100800 */
[----:B------:R-:W-:Y:S04]  /*36060*/  STL [R1+0x3128], R12 ;  /* 0x0031280c01007387 */ /* 0x000fe80000100800 */
[----:B------:R1:W-:Y:S04]  /*36070*/  STL [R1+0x3124], R0 ;  /* 0x0031240001007387 */ /* 0x0003e80000100800 */
[----:B0-----:R-:W4:Y:S01]  /*36080*/  LDL.LU.64 R8, [R1+0x48] ;  /* 0x0000480001087983 */ /* 0x001f220000300a00 */
[----:B-1----:R-:W-:-:S03]  /*36090*/  IMAD.MOV.U32 R0, RZ, RZ, R13 ;  /* 0x000000ffff007224 */ /* 0x002fc600078e000d */
[----:B------:R-:W-:Y:S04]  /*360a0*/  STL [R1+0x3120], R10 ;  /* 0x0031200a01007387 */ /* 0x000fe80000100800 */
[----:B------:R0:W-:Y:S04]  /*360b0*/  STL [R1+0x311c], R0 ;  /* 0x00311c0001007387 */ /* 0x0001e80000100800 */
[----:B------:R-:W4:Y:S01]  /*360c0*/  LDL.LU.64 R12, [R1+0x160] ;  /* 0x00016000010c7983 */ /* 0x000f220000300a00 */
[----:B0-----:R-:W-:-:S03]  /*360d0*/  IMAD.MOV.U32 R0, RZ, RZ, R11 ;  /* 0x000000ffff007224 */ /* 0x001fc600078e000b */
[----:B------:R-:W-:Y:S04]  /*360e0*/  STL [R1+0x3118], R24 ;  /* 0x0031181801007387 */ /* 0x000fe80000100800 */
[----:B------:R0:W-:Y:S04]  /*360f0*/  STL [R1+0x3114], R0 ;  /* 0x0031140001007387 */ /* 0x0001e80000100800 */
[----:B------:R-:W4:Y:S01]  /*36100*/  LDL.LU.64 R10, [R1+0x40] ;  /* 0x00004000010a7983 */ /* 0x000f220000300a00 */
[----:B0-----:R-:W-:-:S03]  /*36110*/  IMAD.MOV.U32 R0, RZ, RZ, R25 ;  /* 0x000000ffff007224 */ /* 0x001fc600078e0019 */
[----:B--2---:R-:W-:Y:S04]  /*36120*/  STL [R1+0x3110], R4 ;  /* 0x0031100401007387 */ /* 0x004fe80000100800 */
[----:B------:R0:W-:Y:S02]  /*36130*/  STL [R1+0x310c], R0 ;  /* 0x00310c0001007387 */ /* 0x0001e40000100800 */
[----:B0-----:R-:W-:Y:S02]  /*36140*/  IMAD.MOV.U32 R0, RZ, RZ, R5 ;  /* 0x000000ffff007224 */ /* 0x001fe400078e0005 */
[----:B------:R-:W2:Y:S04]  /*36150*/  LDL.LU.64 R4, [R1+0x158] ;  /* 0x0001580001047983 */ /* 0x000ea80000300a00 */
[----:B------:R0:W-:Y:S04]  /*36160*/  STL [R1+0x3104], R0 ;  /* 0x0031040001007387 */ /* 0x0001e80000100800 */
[----:B------:R1:W-:Y:S04]  /*36170*/  STL [R1+0x3108], R28 ;  /* 0x0031081c01007387 */ /* 0x0003e80000100800 */
[----:B------:R-:W-:Y:S01]  /*36180*/  STL [R1+0x3100], R22 ;  /* 0x0031001601007387 */ /* 0x000fe20000100800 */
[----:B0-----:R-:W-:-:S05]  /*36190*/  IMAD.MOV.U32 R0, RZ, RZ, R29 ;  /* 0x000000ffff007224 */ /* 0x001fca00078e001d */
[----:B------:R0:W-:Y:S04]  /*361a0*/  STL [R1+0x30fc], R0 ;  /* 0x0030fc0001007387 */ /* 0x0001e80000100800 */
[----:B-1----:R-:W2:Y:S01]  /*361b0*/  LDL.LU.64 R28, [R1+0x38] ;  /* 0x00003800011c7983 */ /* 0x002ea20000300a00 */
[----:B0-----:R-:W-:-:S03]  /*361c0*/  IMAD.MOV.U32 R0, RZ, RZ, R23 ;  /* 0x000000ffff007224 */ /* 0x001fc600078e0017 */
[----:B---3--:R-:W-:Y:S04]  /*361d0*/  STL [R1+0x30f8], R20 ;  /* 0x0030f81401007387 */ /* 0x008fe80000100800 */
[----:B------:R0:W-:Y:S02]  /*361e0*/  STL [R1+0x30f4], R0 ;  /* 0x0030f40001007387 */ /* 0x0001e40000100800 */
[----:B0-----:R-:W-:Y:S02]  /*361f0*/  IMAD.MOV.U32 R0, RZ, RZ, R21 ;  /* 0x000000ffff007224 */ /* 0x001fe400078e0015 */
[----:B------:R-:W-:Y:S04]  /*36200*/  STL [R1+0x30f0], R18 ;  /* 0x0030f01201007387 */ /* 0x000fe80000100800 */
[----:B------:R0:W-:Y:S04]  /*36210*/  STL [R1+0x30ec], R0 ;  /* 0x0030ec0001007387 */ /* 0x0001e80000100800 */
[----:B------:R-:W3:Y:S01]  /*36220*/  LDL.LU.64 R26, [R1+0x30] ;  /* 0x00003000011a7983 */ /* 0x000ee20000300a00 */
[----:B0-----:R-:W-:-:S03]  /*36230*/  IMAD.MOV.U32 R0, RZ, RZ, R19 ;  /* 0x000000ffff007224 */ /* 0x001fc600078e0013 */
[----:B---3--:R0:W-:Y:S04]  /*36240*/  STL.64 [R1+0x3530], R26 ;  /* 0x0035301a01007387 */ /* 0x0081e80000100a00 */
[----:B0-----:R-:W3:Y:S04]  /*36250*/  LDL.LU.64 R26, [R1+0x150] ;  /* 0x00015000011a7983 */ /* 0x001ee80000300a00 */
[----:B------:R-:W3:Y:S04]  /*36260*/  LDL.LU.64 R16, [R1+0x148] ;  /* 0x0001480001107983 */ /* 0x000ee80000300a00 */
[----:B------:R0:W-:Y:S04]  /*36270*/  STL [R1+0x30e4], R0 ;  /* 0x0030e40001007387 */ /* 0x0001e80000100800 */
[----:B-----5:R1:W-:Y:S04]  /*36280*/  STL [R1+0x30e8], R6 ;  /* 0x0030e80601007387 */ /* 0x0203e80000100800 */
[----:B------:R-:W5:Y:S01]  /*36290*/  LDL.LU.64 R24, [R1+0x28] ;  /* 0x0000280001187983 */ /* 0x000f620000300a00 */
[----:B0-----:R-:W-:-:S05]  /*362a0*/  IMAD.MOV.U32 R0, RZ, RZ, R7 ;  /* 0x000000ffff007224 */ /* 0x001fca00078e0007 */
[----:B------:R0:W-:Y:S04]  /*362b0*/  STL [R1+0x30dc], R0 ;  /* 0x0030dc0001007387 */ /* 0x0001e80000100800 */
[----:B------:R-:W-:Y:S04]  /*362c0*/  STL [R1+0x30e0], R14 ;  /* 0x0030e00e01007387 */ /* 0x000fe80000100800 */
[----:B-1----:R-:W5:Y:S04]  /*362d0*/  LDL.LU.64 R6, [R1+0x140] ;  /* 0x0001400001067983 */ /* 0x002f680000300a00 */
[----:B------:R-:W5:Y:S01]  /*362e0*/  LDL.LU.64 R22, [R1+0x20] ;  /* 0x0000200001167983 */ /* 0x000f620000300a00 */
[----:B0-----:R-:W-:-:S05]  /*362f0*/  IMAD.MOV.U32 R0, RZ, RZ, R15 ;  /* 0x000000ffff007224 */ /* 0x001fca00078e000f */
[----:B------:R0:W-:Y:S04]  /*36300*/  STL [R1+0x30d4], R0 ;  /* 0x0030d40001007387 */ /* 0x0001e80000100800 */
[----:B----4-:R1:W-:Y:S01]  /*36310*/  STL [R1+0x30d8], R8 ;  /* 0x0030d80801007387 */ /* 0x0103e20000100800 */
[----:B0-----:R-:W-:-:S03]  /*36320*/  IMAD.MOV.U32 R0, RZ, RZ, R9 ;  /* 0x000000ffff007224 */ /* 0x001fc600078e0009 */
[----:B-1----:R-:W4:Y:S04]  /*36330*/  LDL.LU.64 R8, [R1+0x138] ;  /* 0x0001380001087983 */ /* 0x002f280000300a00 */
[----:B------:R0:W-:Y:S04]  /*36340*/  STL [R1+0x30cc], R0 ;  /* 0x0030cc0001007387 */ /* 0x0001e80000100800 */
[----:B------:R-:W-:Y:S04]  /*36350*/  STL [R1+0x30d0], R12 ;  /* 0x0030d00c01007387 */ /* 0x000fe80000100800 */
[----:B------:R-:W4:Y:S04]  /*36360*/  LDL.LU.64 R20, [R1+0x18] ;  /* 0x0000180001147983 */ /* 0x000f280000300a00 */
[----:B------:R-:W-:Y:S01]  /*36370*/  STL [R1+0x30c8], R10 ;  /* 0x0030c80a01007387 */ /* 0x000fe20000100800 */
[----:B0-----:R-:W-:-:S05]  /*36380*/  IMAD.MOV.U32 R0, RZ, RZ, R13 ;  /* 0x000000ffff007224 */ /* 0x001fca00078e000d */
[----:B------:R0:W-:Y:S04]  /*36390*/  STL [R1+0x30c4], R0 ;  /* 0x0030c40001007387 */ /* 0x0001e80000100800 */
[----:B------:R-:W4:Y:S04]  /*363a0*/  LDL.LU.64 R18, [R1+0x130] ;  /* 0x0001300001127983 */ /* 0x000f280000300a00 */
[----:B------:R-:W4:Y:S01]  /*363b0*/  LDL.LU.64 R14, [R1+0x10] ;  /* 0x00001000010e7983 */ /* 0x000f220000300a00 */
[----:B0-----:R-:W-:-:S05]  /*363c0*/  IMAD.MOV.U32 R0, RZ, RZ, R11 ;  /* 0x000000ffff007224 */ /* 0x001fca00078e000b */
[----:B------:R0:W-:Y:S04]  /*363d0*/  STL [R1+0x30bc], R0 ;  /* 0x0030bc0001007387 */ /* 0x0001e80000100800 */
[----:B--2---:R1:W-:Y:S04]  /*363e0*/  STL [R1+0x30c0], R4 ;  /* 0x0030c00401007387 */ /* 0x0043e80000100800 */
[----:B------:R-:W2:Y:S04]  /*363f0*/  LDL.LU.64 R12, [R1+0x128] ;  /* 0x00012800010c7983 */ /* 0x000ea80000300a00 */
[----:B------:R-:W2:Y:S01]  /*36400*/  LDL.LU.64 R10, [R1+0x8] ;  /* 0x00000800010a7983 */ /* 0x000ea20000300a00 */
[----:B0-----:R-:W-:-:S05]  /*36410*/  IMAD.MOV.U32 R0, RZ, RZ, R5 ;  /* 0x000000ffff007224 */ /* 0x001fca00078e0005 */
[----:B------:R0:W-:Y:S04]  /*36420*/  STL [R1+0x30b4], R0 ;  /* 0x0030b40001007387 */ /* 0x0001e80000100800 */
[----:B------:R0:W-:Y:S04]  /*36430*/  STL [R1+0x30b8], R28 ;  /* 0x0030b81c01007387 */ /* 0x0001e80000100800 */
[----:B-1----:R-:W2:Y:S01]  /*36440*/  LDL.LU.64 R4, [R1+0x120] ;  /* 0x0001200001047983 */ /* 0x002ea20000300a00 */
[----:B0-----:R-:W-:-:S03]  /*36450*/  IMAD.MOV.U32 R0, RZ, RZ, R29 ;  /* 0x000000ffff007224 */ /* 0x001fc600078e001d */
[----:B------:R-:W2:Y:S04]  /*36460*/  LDL.LU.64 R28, [R1] ;  /* 0x00000000011c7983 */ /* 0x000ea80000300a00 */
[----:B------:R0:W-:Y:S04]  /*36470*/  STL [R1+0x30ac], R0 ;  /* 0x0030ac0001007387 */ /* 0x0001e80000100800 */
[----:B---3--:R1:W-:Y:S04]  /*36480*/  STL [R1+0x30b0], R26 ;  /* 0x0030b01a01007387 */ /* 0x0083e80000100800 */
[----:B------:R-:W3:Y:S01]  /*36490*/  LDL.LU.64 R2, [R1+0x118] ;  /* 0x0001180001027983 */ /* 0x000ee20000300a00 */
[----:B0-----:R-:W-:-:S03]  /*364a0*/  IMAD.MOV.U32 R0, RZ, RZ, R27 ;  /* 0x000000ffff007224 */ /* 0x001fc600078e001b */
[----:B-1----:R-:W5:Y:S04]  /*364b0*/  LDL.LU.64 R26, [R1+0x3530] ;  /* 0x00353000011a7983 */ /* 0x002f680000300a00 */
[----:B-----5:R-:W-:Y:S04]  /*364c0*/  STL [R1+0x30a8], R26 ;  /* 0x0030a81a01007387 */ /* 0x020fe80000100800 */
[----:B------:R0:W-:Y:S02]  /*364d0*/  STL [R1+0x30a4], R0 ;  /* 0x0030a40001007387 */ /* 0x0001e40000100800 */
[----:B0-----:R-:W-:-:S02]  /*364e0*/  IMAD.MOV.U32 R0, RZ, RZ, R27 ;  /* 0x000000ffff007224 */ /* 0x001fc400078e001b */
[----:B------:R-:W5:Y:S04]  /*364f0*/  LDL.LU.64 R26, [R1+0x3528] ;  /* 0x00352800011a7983 */ /* 0x000f680000300a00 */
        /* <DEDUP_REMOVED lines=8> */
[----:B------:R-:W-:Y:S04]  /*36580*/  STL [R1+0x3090], R6 ;  /* 0x0030900601007387 */ /* 0x000fe80000100800 */
[----:B------:R0:W-:Y:S04]  /*36590*/  STL [R1+0x308c], R0 ;  /* 0x00308c0001007387 */ /* 0x0001e80000100800 */
[----:B------:R-:W-:Y:S01]  /*365a0*/  STL [R1+0x3088], R22 ;  /* 0x0030881601007387 */ /* 0x000fe20000100800 */
[----:B0-----:R-:W-:-:S05]  /*365b0*/  IMAD.MOV.U32 R0, RZ, RZ, R7 ;  /* 0x000000ffff007224 */ /* 0x001fca00078e0007 */
[----:B------:R0:W-:Y:S04]  /*365c0*/  STL [R1+0x3084], R0 ;  /* 0x0030840001007387 */ /* 0x0001e80000100800 */
[----:B------:R-:W5:Y:S01]  /*365d0*/  LDL.LU.64 R6, [R1+0x108] ;  /* 0x0001080001067983 */ /* 0x000f620000300a00 */
[----:B0-----:R-:W-:-:S03]  /*365e0*/  IMAD.MOV.U32 R0, RZ, RZ, R23 ;  /* 0x000000ffff007224 */ /* 0x001fc600078e0017 */
[----:B------:R-:W5:Y:S04]  /*365f0*/  LDL.LU.64 R22, [R1+0x3518] ;  /* 0x0035180001167983 */ /* 0x000f680000300a00 */
[----:B----4-:R-:W-:Y:S04]  /*36600*/  STL [R1+0x3080], R8 ;  /* 0x0030800801007387 */ /* 0x010fe80000100800 */
[----:B------:R0:W-:Y:S04]  /*36610*/  STL [R1+0x307c], R0 ;  /* 0x00307c0001007387 */ /* 0x0001e80000100800 */
[----:B------:R-:W-:Y:S01]  /*36620*/  STL [R1+0x3078], R20 ;  /* 0x0030781401007387 */ /* 0x000fe20000100800 */
[----:B0-----:R-:W-:-:S05]  /*36630*/  IMAD.MOV.U32 R0, RZ, RZ, R9 ;  /* 0x000000ffff007224 */ /* 0x001fca00078e0009 */
[----:B------:R0:W-:Y:S04]  /*36640*/  STL [R1+0x3074], R0 ;  /* 0x0030740001007387 */ /* 0x0001e80000100800 */
[----:B------:R-:W4:Y:S01]  /*36650*/  LDL.LU.64 R8, [R1+0x100] ;  /* 0x0001000001087983 */ /* 0x000f220000300a00 */
[----:B0-----:R-:W-:-:S03]  /*36660*/  IMAD.MOV.U32 R0, RZ, RZ, R21 ;  /* 0x000000ffff007224 */ /* 0x001fc600078e0015 */
[----:B------:R-:W4:Y:S04]  /*36670*/  LDL.LU.64 R20, [R1+0x3510] ;  /* 0x0035100001147983 */ /* 0x000f280000300a00 */
[----:B------:R-:W-:Y:S04]  /*36680*/  STL [R1+0x3070], R18 ;  /* 0x0030701201007387 */ /* 0x000fe80000100800 */
[----:B------:R0:W-:Y:S02]  /*36690*/  STL [R1+0x306c], R0 ;  /* 0x00306c0001007387 */ /* 0x0001e40000100800 */
[----:B0-----:R-:W-:-:S02]  /*366a0*/  IMAD.MOV.U32 R0, RZ, RZ, R19 ;  /* 0x000000ffff007224 */ /* 0x001fc400078e0013 */
[----:B------:R-:W4:Y:S04]  /*366b0*/  LDL.LU.64 R18, [R1+0x3508] ;  /* 0x0035080001127983 */ /* 0x000f280000300a00 */
[----:B------:R-:W-:Y:S04]  /*366c0*/  STL [R1+0x3068], R14 ;  /* 0x0030680e01007387 */ /* 0x000fe80000100800 */
[----:B------:R0:W-:Y:S02]  /*366d0*/  STL [R1+0x3064], R0 ;  /* 0x0030640001007387 */ /* 0x0001e40000100800 */
[----:B0-----:R-:W-:-:S02]  /*366e0*/  IMAD.MOV.U32 R0, RZ, RZ, R15 ;  /* 0x000000ffff007224 */ /* 0x001fc400078e000f */
[----:B------:R-:W4:Y:S04]  /*366f0*/  LDL.LU.64 R14, [R1+0x3500] ;  /* 0x00350000010e7983 */ /* 0x000f280000300a00 */
[----:B--2---:R-:W-:Y:S04]  /*36700*/  STL [R1+0x3060], R12 ;  /* 0x0030600c01007387 */ /* 0x004fe80000100800 */
[----:B------:R0:W-:Y:S02]  /*36710*/  STL [R1+0x305c], R0 ;  /* 0x00305c0001007387 */ /* 0x0001e40000100800 */
[----:B0-----:R-:W-:-:S02]  /*36720*/  IMAD.MOV.U32 R0, RZ, RZ, R13 ;  /* 0x000000ffff007224 */ /* 0x001fc400078e000d */
[----:B------:R-:W2:Y:S04]  /*36730*/  LDL.LU.64 R12, [R1+0x34f8] ;  /* 0x0034f800010c7983 */ /* 0x000ea80000300a00 */
[----:B------:R-:W-:Y:S04]  /*36740*/  STL [R1+0x3058], R10 ;  /* 0x0030580a01007387 */ /* 0x000fe80000100800 */
[----:B------:R0:W-:Y:S02]  /*36750*/  STL [R1+0x3054], R0 ;  /* 0x0030540001007387 */ /* 0x0001e40000100800 */
[----:B0-----:R-:W-:-:S02]  /*36760*/  IMAD.MOV.U32 R0, RZ, RZ, R11 ;  /* 0x000000ffff007224 */ /* 0x001fc400078e000b */
[----:B------:R-:W2:Y:S04]  /*36770*/  LDL.LU.64 R10, [R1+0x34f0] ;  /* 0x0034f000010a7983 */ /* 0x000ea80000300a00 */
[----:B------:R-:W-:Y:S04]  /*36780*/  STL [R1+0x3050], R4 ;  /* 0x0030500401007387 */ /* 0x000fe80000100800 */
[----:B------:R0:W-:Y:S02]  /*36790*/  STL [R1+0x304c], R0 ;  /* 0x00304c0001007387 */ /* 0x0001e40000100800 */
[----:B0-----:R-:W-:-:S02]  /*367a0*/  IMAD.MOV.U32 R0, RZ, RZ, R5 ;  /* 0x000000ffff007224 */ /* 0x001fc400078e0005 */
[----:B------:R-:W4:Y:S04]  /*367b0*/  LDL.LU.64 R4, [R1+0x34e8] ;  /* 0x0034e80001047983 */ /* 0x000f280000300a00 */
[----:B------:R-:W-:Y:S04]  /*367c0*/  STL [R1+0x3048], R28 ;  /* 0x0030481c01007387 */ /* 0x000fe80000100800 */
[----:B------:R0:W-:Y:S02]  /*367d0*/  STL [R1+0x3044], R0 ;  /* 0x0030440001007387 */ /* 0x0001e40000100800 */
[----:B0-----:R-:W-:-:S02]  /*367e0*/  IMAD.MOV.U32 R0, RZ, RZ, R29 ;  /* 0x000000ffff007224 */ /* 0x001fc400078e001d */
[----:B------:R-:W5:Y:S04]  /*367f0*/  LDL.LU.64 R28, [R1+0x34e0] ;  /* 0x0034e000011c7983 */ /* 0x000f680000300a00 */
[----:B---3--:R-:W-:Y:S04]  /*36800*/  STL [R1+0x3040], R2 ;  /* 0x0030400201007387 */ /* 0x008fe80000100800 */
[----:B------:R0:W-:Y:S02]  /*36810*/  STL [R1+0x303c], R0 ;  /* 0x00303c0001007387 */ /* 0x0001e40000100800 */
[----:B0-----:R-:W-:-:S02]  /*36820*/  IMAD.MOV.U32 R0, RZ, RZ, R3 ;  /* 0x000000ffff007224 */ /* 0x001fc400078e0003 */
[----:B-----5:R-:W-:Y:S04]  /*36830*/  STL [R1+0x3038], R28 ;  /* 0x0030381c01007387 */ /* 0x020fe80000100800 */
[----:B------:R0:W-:Y:S04]  /*36840*/  STL [R1+0x3034], R0 ;  /* 0x0030340001007387 */ /* 0x0001e80000100800 */
[----:B------:R-:W3:Y:S04]  /*36850*/  LDL.LU.64 R2, [R1+0xe0] ;  /* 0x0000e00001027983 */ /* 0x000ee80000300a00 */
[----:B------:R1:W-:Y:S01]  /*36860*/  STL [R1+0x302c], R29 ;  /* 0x00302c1d01007387 */ /* 0x0003e20000100800 */
[----:B0-----:R-:W-:-:S03]  /*36870*/  IMAD.MOV.U32 R0, RZ, RZ, R17 ;  /* 0x000000ffff007224 */ /* 0x001fc600078e0011 */
[----:B-1----:R-:W5:Y:S04]  /*36880*/  LDL.LU.64 R28, [R1+0xe8] ;  /* 0x0000e800011c7983 */ /* 0x002f680000300a00 */
[----:B------:R-:W-:Y:S04]  /*36890*/  STL [R1+0x3030], R16 ;  /* 0x0030301001007387 */ /* 0x000fe80000100800 */
[----:B----4-:R-:W-:Y:S04]  /*368a0*/  STL [R1+0x3028], R4 ;  /* 0x0030280401007387 */ /* 0x010fe80000100800 */
[----:B------:R-:W-:Y:S04]  /*368b0*/  STL [R1+0x3024], R0 ;  /* 0x0030240001007387 */ /* 0x000fe80000100800 */
[----:B------:R0:W-:Y:S04]  /*368c0*/  STL [R1+0x301c], R5 ;  /* 0x00301c0501007387 */ /* 0x0001e80000100800 */
[----:B0-----:R-:W4:Y:S04]  /*368d0*/  LDL.LU.64 R4, [R1+0xf0] ;  /* 0x0000f00001047983 */ /* 0x001f280000300a00 */
[----:B------:R-:W3:Y:S04]  /*368e0*/  LDL.LU.64 R16, [R1+0xd8] ;  /* 0x0000d80001107983 */ /* 0x000ee80000300a00 */
[----:B------:R0:W-:Y:S01]  /*368f0*/  STL [R1+0x3020], R6 ;  /* 0x0030200601007387 */ /* 0x0001e20000100800 */
[----:B------:R-:W-:-:S03]  /*36900*/  IMAD.MOV.U32 R0, RZ, RZ, R7 ;  /* 0x000000ffff007224 */ /* 0x000fc600078e0007 */
[----:B0-----:R-:W2:Y:S04]  /*36910*/  LDL.LU.64 R6, [R1+0x34d8] ;  /* 0x0034d80001067983 */ /* 0x001ea80000300a00 */
[----:B--2---:R-:W-:Y:S04]  /*36920*/  STL [R1+0x3018], R6 ;  /* 0x0030180601007387 */ /* 0x004fe80000100800 */
[----:B------:R0:W-:Y:S04]  /*36930*/  STL [R1+0x3014], R0 ;  /* 0x0030140001007387 */ /* 0x0001e80000100800 */
[----:B------:R1:W-:Y:S01]  /*36940*/  STL [R1+0x300c], R7 ;  /* 0x00300c0701007387 */ /* 0x0003e20000100800 */
[----:B0-----:R-:W-:-:S03]  /*36950*/  IMAD.MOV.U32 R0, RZ, RZ, R9 ;  /* 0x000000ffff007224 */ /* 0x001fc600078e0009 */
[----:B-1----:R-:W2:Y:S04]  /*36960*/  LDL.LU.64 R6, [R1+0xf8] ;  /* 0x0000f80001067983 */ /* 0x002ea80000300a00 */
[----:B------:R0:W-:Y:S04]  /*36970*/  STL [R1+0x3010], R8 ;  /* 0x0030100801007387 */ /* 0x0001e80000100800 */
[----:B0-----:R-:W5:Y:S04]  /*36980*/  LDL.LU.64 R8, [R1+0x34d0] ;  /* 0x0034d00001087983 */ /* 0x001f680000300a00 */
[----:B-----5:R-:W-:Y:S04]  /*36990*/  STL [R1+0x3008], R8 ;  /* 0x0030080801007387 */ /* 0x020fe80000100800 */
[----:B------:R0:W-:Y:S04]  /*369a0*/  STL [R1+0x3004], R0 ;  /* 0x0030040001007387 */ /* 0x0001e80000100800 */
[----:B------:R1:W-:Y:S04]  /*369b0*/  STL [R1+0x2ffc], R9 ;  /* 0x002ffc0901007387 */ /* 0x0003e80000100800 */
[----:B--2---:R-:W-:Y:S01]  /*369c0*/  STL [R1+0x3000], R6 ;  /* 0x0030000601007387 */ /* 0x004fe20000100800 */
[----:B0-----:R-:W-:-:S03]  /*369d0*/  IMAD.MOV.U32 R0, RZ, RZ, R7 ;  /* 0x000000ffff007224 */ /* 0x001fc600078e0007 */
[----:B-1----:R-:W2:Y:S04]  /*369e0*/  LDL.LU.64 R8, [R1+0xc8] ;  /* 0x0000c80001087983 */ /* 0x002ea80000300a00 */
[----:B------:R-:W-:Y:S04]  /*369f0*/  STL [R1+0x2ff4], R0 ;  /* 0x002ff40001007387 */ /* 0x000fe80000100800 */
[----:B------:R-:W-:Y:S04]  /*36a00*/  STL [R1+0x2ff8], R10 ;  /* 0x002ff80a01007387 */ /* 0x000fe80000100800 */
[----:B------:R0:W-:Y:S04]  /*36a10*/  STL [R1+0x2fec], R11 ;  /* 0x002fec0b01007387 */ /* 0x0001e80000100800 */
[----:B0-----:R-:W5:Y:S01]  /*36a20*/  LDL.LU.64 R10, [R1+0xd0] ;  /* 0x0000d000010a7983 */ /* 0x001f620000300a00 */
[----:B----4-:R-:W-:-:S03]  /*36a30*/  IMAD.MOV.U32 R0, RZ, RZ, R5 ;  /* 0x000000ffff007224 */ /* 0x010fc600078e0005 */
[----:B------:R-:W-:Y:S04]  /*36a40*/  STL [R1+0x2ff0], R4 ;  /* 0x002ff00401007387 */ /* 0x000fe80000100800 */
[----:B------:R-:W-:Y:S04]  /*36a50*/  STL [R1+0x2fe8], R12 ;  /* 0x002fe80c01007387 */ /* 0x000fe80000100800 */
[----:B------:R0:W-:Y:S04]  /*36a60*/  STL [R1+0x2fe4], R0 ;  /* 0x002fe40001007387 */ /* 0x0001e80000100800 */
[----:B------:R-:W4:Y:S04]  /*36a70*/  LDL.LU.64 R6, [R1+0xc0] ;  /* 0x0000c00001067983 */ /* 0x000f280000300a00 */
[----:B------:R-:W-:Y:S04]  /*36a80*/  STL [R1+0x2fdc], R13 ;  /* 0x002fdc0d01007387 */ /* 0x000fe80000100800 */
[----:B------:R1:W-:Y:S04]  /*36a90*/  STL [R1+0x2fe0], R28 ;  /* 0x002fe01c01007387 */ /* 0x0003e80000100800 */
[----:B------:R-:W-:Y:S01]  /*36aa0*/  STL [R1+0x2fd8], R14 ;  /* 0x002fd80e01007387 */ /* 0x000fe20000100800 */
[----:B0-----:R-:W-:-:S05]  /*36ab0*/  IMAD.MOV.U32 R0, RZ, RZ, R29 ;  /* 0x000000ffff007224 */ /* 0x001fca00078e001d */
[----:B------:R0:W-:Y:S04]  /*36ac0*/  STL [R1+0x2fd4], R0 ;  /* 0x002fd40001007387 */ /* 0x0001e80000100800 */
[----:B------:R-:W-:Y:S04]  /*36ad0*/  STL [R1+0x2fcc], R15 ;  /* 0x002fcc0f01007387 */ /* 0x000fe80000100800 */
[----:B------:R-:W4:Y:S04]  /*36ae0*/  LDL.LU.64 R4, [R1+0xb8] ;  /* 0x0000b80001047983 */ /* 0x000f280000300a00 */
[----:B---3--:R3:W-:Y:S04]  /*36af0*/  STL [R1+0x2fd0], R2 ;  /* 0x002fd00201007387 */ /* 0x0087e80000100800 */
[----:B-1----:R-:W4:Y:S01]  /*36b00*/  LDL.LU.64 R28, [R1+0x230] ;  /* 0x00023000011c7983 */ /* 0x002f220000300a00 */
[----:B0-----:R-:W-:-:S05]  /*36b10*/  IMAD.MOV.U32 R0, RZ, RZ, R3 ;  /* 0x000000ffff007224 */ /* 0x001fca00078e0003 */
[----:B------:R0:W-:Y:S04]  /*36b20*/  STL [R1+0x2fc4], R0 ;  /* 0x002fc40001007387 */ /* 0x0001e80000100800 */
[----:B------:R-:W-:Y:S04]  /*36b30*/  STL [R1+0x2fc8], R18 ;  /* 0x002fc81201007387 */ /* 0x000fe80000100800 */
[----:B------:R-:W-:Y:S04]  /*36b40*/  STL [R1+0x2fbc], R19 ;  /* 0x002fbc1301007387 */ /* 0x000fe80000100800 */
[----:B---3--:R-:W3:Y:S04]  /*36b50*/  LDL.LU.64 R2, [R1+0x240] ;  /* 0x0002400001027983 */ /* 0x008ee80000300a00 */
[----:B------:R1:W-:Y:S01]  /*36b60*/  STL [R1+0x2fc0], R16 ;  /* 0x002fc01001007387 */ /* 0x0003e20000100800 */
[----:B0-----:R-:W-:-:S03]  /*36b70*/  IMAD.MOV.U32 R0, RZ, RZ, R17 ;  /* 0x000000ffff007224 */ /* 0x001fc600078e0011 */
[----:B-1----:R-:W3:Y:S04]  /*36b80*/  LDL.LU.64 R16, [R1+0x248] ;  /* 0x0002480001107983 */ /* 0x002ee80000300a00 */
[----:B------:R-:W-:Y:S04]  /*36b90*/  STL [R1+0x2fb4], R0 ;  /* 0x002fb40001007387 */ /* 0x000fe80000100800 */
[----:B------:R-:W-:Y:S04]  /*36ba0*/  STL [R1+0x2fb8], R20 ;  /* 0x002fb81401007387 */ /* 0x000fe80000100800 */
[----:B------:R0:W-:Y:S04]  /*36bb0*/  STL [R1+0x2fac], R21 ;  /* 0x002fac1501007387 */ /* 0x0001e80000100800 */
[----:B0-----:R-:W3:Y:S04]  /*36bc0*/  LDL.LU.64 R20, [R1+0x250] ;  /* 0x0002500001147983 */ /* 0x001ee80000300a00 */
[----:B-----5:R-:W-:Y:S04]  /*36bd0*/  STL [R1+0x2fb0], R10 ;  /* 0x002fb00a01007387 */ /* 0x020fe80000100800 */
[----:B------:R-:W5:Y:S01]  /*36be0*/  LDL.LU.64 R18, [R1+0x258] ;  /* 0x0002580001127983 */ /* 0x000f620000300a00 */
[----:B------:R-:W-:-:S05]  /*36bf0*/  IMAD.MOV.U32 R0, RZ, RZ, R11 ;  /* 0x000000ffff007224 */ /* 0x000fca00078e000b */
[----:B------:R0:W-:Y:S04]  /*36c00*/  STL [R1+0x2fa4], R0 ;  /* 0x002fa40001007387 */ /* 0x0001e80000100800 */
[----:B------:R-:W-:Y:S04]  /*36c10*/  STL [R1+0x2fa8], R22 ;  /* 0x002fa81601007387 */ /* 0x000fe80000100800 */
[----:B------:R-:W-:Y:S04]  /*36c20*/  STL [R1+0x2f9c], R23 ;  /* 0x002f9c1701007387 */ /* 0x000fe80000100800 */
[----:B------:R-:W5:Y:S04]  /*36c30*/  LDL.LU.64 R14, [R1+0x268] ;  /* 0x00026800010e7983 */ /* 0x000f680000300a00 */
[----:B--2---:R1:W-:Y:S04]  /*36c40*/  STL [R1+0x2fa0], R8 ;  /* 0x002fa00801007387 */ /* 0x0043e80000100800 */
[----:B------:R-:W2:Y:S01]  /*36c50*/  LDL.LU.64 R12, [R1+0x270] ;  /* 0x00027000010c7983 */ /* 0x000ea20000300a00 */
[----:B0-----:R-:W-:-:S05]  /*36c60*/  IMAD.MOV.U32 R0, RZ, RZ, R9 ;  /* 0x000000ffff007224 */ /* 0x001fca00078e0009 */
[----:B------:R0:W-:Y:S04]  /*36c70*/  STL [R1+0x2f94], R0 ;  /* 0x002f940001007387 */ /* 0x0001e80000100800 */
[----:B------:R-:W-:Y:S04]  /*36c80*/  STL [R1+0x2f98], R24 ;  /* 0x002f981801007387 */ /* 0x000fe80000100800 */
[----:B------:R-:W-:Y:S04]  /*36c90*/  STL [R1+0x2f8c], R25 ;  /* 0x002f8c1901007387 */ /* 0x000fe80000100800 */
[----:B------:R-:W2:Y:S04]  /*36ca0*/  LDL.LU.64 R10, [R1+0x278] ;  /* 0x00027800010a7983 */ /* 0x000ea80000300a00 */
[----:B----4-:R4:W-:Y:S04]  /*36cb0*/  STL [R1+0x2f90], R6 ;  /* 0x002f900601007387 */ /* 0x0109e80000100800 */
[----:B-1----:R-:W2:Y:S01]  /*36cc0*/  LDL.LU.64 R8, [R1+0x280] ;  /* 0x0002800001087983 */ /* 0x002ea20000300a00 */
[----:B0-----:R-:W-:-:S05]  /*36cd0*/  IMAD.MOV.U32 R0, RZ, RZ, R7 ;  /* 0x000000ffff007224 */ /* 0x001fca00078e0007 */
[----:B------:R0:W-:Y:S04]  /*36ce0*/  STL [R1+0x2f84], R0 ;  /* 0x002f840001007387 */ /* 0x0001e80000100800 */
[----:B------:R-:W-:Y:S04]  /*36cf0*/  STL [R1+0x2f88], R26 ;  /* 0x002f881a01007387 */ /* 0x000fe80000100800 */
[----:B------:R-:W-:Y:S04]  /*36d00*/  STL [R1+0x2f7c], R27 ;  /* 0x002f7c1b01007387 */ /* 0x000fe80000100800 */
[----:B----4-:R-:W4:Y:S04]  /*36d10*/  LDL.LU.64 R6, [R1+0x290] ;  /* 0x0002900001067983 */ /* 0x010f280000300a00 */
[----:B------:R1:W-:Y:S01]  /*36d20*/  STL [R1+0x2f80], R4 ;  /* 0x002f800401007387 */ /* 0x0003e20000100800 */
[----:B0-----:R-:W-:-:S03]  /*36d30*/  IMAD.MOV.U32 R0, RZ, RZ, R5 ;  /* 0x000000ffff007224 */ /* 0x001fc600078e0005 */
[----:B-1----:R-:W4:Y:S04]  /*36d40*/  LDL.LU.64 R4, [R1+0x298] ;  /* 0x0002980001047983 */ /* 0x002f280000300a00 */
[----:B------:R0:W-:Y:S04]  /*36d50*/  STL [R1+0x11b0], R0 ;  /* 0x0011b00001007387 */ /* 0x0001e80000100800 */
[----:B------:R1:W-:Y:S01]  /*36d60*/  STL [R1+0x11b8], R28 ;  /* 0x0011b81c01007387 */ /* 0x0003e20000100800 */
[----:B0-----:R-:W-:-:S03]  /*36d70*/  IMAD.MOV.U32 R0, RZ, RZ, R29 ;  /* 0x000000ffff007224 */ /* 0x001fc600078e001d */
[----:B-1----:R-:W4:Y:S04]  /*36d80*/  LDL.LU.64 R28, [R1+0x2a0] ;  /* 0x0002a000011c7983 */ /* 0x002f280000300a00 */
[----:B------:R0:W-:Y:S04]  /*36d90*/  STL [R1+0x11b4], R0 ;  /* 0x0011b40001007387 */ /* 0x0001e80000100800 */
[----:B---3--:R1:W-:Y:S01]  /*36da0*/  STL [R1+0x11c0], R2 ;  /* 0x0011c00201007387 */ /* 0x0083e20000100800 */
[----:B0-----:R-:W-:-:S03]  /*36db0*/  IMAD.MOV.U32 R0, RZ, RZ, R3 ;  /* 0x000000ffff007224 */ /* 0x001fc600078e0003 */
[----:B-1----:R-:W3:Y:S04]  /*36dc0*/  LDL.LU.64 R2, [R1+0x2a8] ;  /* 0x0002a80001027983 */ /* 0x002ee80000300a00 */
[----:B------:R0:W-:Y:S04]  /*36dd0*/  STL [R1+0x11bc], R0 ;  /* 0x0011bc0001007387 */ /* 0x0001e80000100800 */
[----:B------:R1:W-:Y:S01]  /*36de0*/  STL [R1+0x11c8], R16 ;  /* 0x0011c81001007387 */ /* 0x0003e20000100800 */
[----:B0-----:R-:W-:-:S03]  /*36df0*/  IMAD.MOV.U32 R0, RZ, RZ, R17 ;  /* 0x000000ffff007224 */ /* 0x001fc600078e0011 */
[----:B-1----:R-:W3:Y:S04]  /*36e00*/  LDL.LU.64 R16, [R1+0x2b8] ;  /* 0x0002b80001107983 */ /* 0x002ee80000300a00 */
[----:B------:R0:W-:Y:S04]  /*36e10*/  STL [R1+0x11c4], R0 ;  /* 0x0011c40001007387 */ /* 0x0001e80000100800 */
[----:B------:R1:W-:Y:S01]  /*36e20*/  STL [R1+0x11d0], R20 ;  /* 0x0011d01401007387 */ /* 0x0003e20000100800 */
[----:B0-----:R-:W-:-:S03]  /*36e30*/  IMAD.MOV.U32 R0, RZ, RZ, R21 ;  /* 0x000000ffff007224 */ /* 0x001fc600078e0015 */
[----:B-1----:R-:W3:Y:S04]  /*36e40*/  LDL.LU.64 R20, [R1+0x2c0] ;  /* 0x0002c00001147983 */ /* 0x002ee80000300a00 */
[----:B------:R0:W-:Y:S04]  /*36e50*/  STL [R1+0x11cc], R0 ;  /* 0x0011cc0001007387 */ /* 0x0001e80000100800 */
[----:B-----5:R1:W-:Y:S01]  /*36e60*/  STL [R1+0x11d8], R18 ;  /* 0x0011d81201007387 */ /* 0x0203e20000100800 */
[----:B0-----:R-:W-:-:S03]  /*36e70*/  IMAD.MOV.U32 R0, RZ, RZ, R19 ;  /* 0x000000ffff007224 */ /* 0x001fc600078e0013 */
[----:B-1----:R-:W5:Y:S04]  /*36e80*/  LDL.LU.64 R18, [R1+0x2d0] ;  /* 0x0002d00001127983 */ /* 0x002f680000300a00 */
[----:B------:R0:W-:Y:S04]  /*36e90*/  STL [R1+0x11d4], R0 ;  /* 0x0011d40001007387 */ /* 0x0001e80000100800 */
[----:B------:R1:W-:Y:S01]  /*36ea0*/  STL [R1+0x11e0], R14 ;  /* 0x0011e00e01007387 */ /* 0x0003e20000100800 */
[----:B0-----:R-:W-:-:S03]  /*36eb0*/  IMAD.MOV.U32 R0, RZ, RZ, R15 ;  /* 0x000000ffff007224 */ /* 0x001fc600078e000f */
[----:B-1----:R-:W5:Y:S04]  /*36ec0*/  LDL.LU.64 R14, [R1+0x2d8] ;  /* 0x0002d800010e7983 */ /* 0x002f680000300a00 */
[----:B------:R0:W-:Y:S04]  /*36ed0*/  STL [R1+0x11dc], R0 ;  /* 0x0011dc0001007387 */ /* 0x0001e80000100800 */
[----:B--2---:R1:W-:Y:S01]  /*36ee0*/  STL [R1+0x11e8], R12 ;  /* 0x0011e80c01007387 */ /* 0x0043e20000100800 */
[----:B0-----:R-:W-:-:S03]  /*36ef0*/  IMAD.MOV.U32 R0, RZ, RZ, R13 ;  /* 0x000000ffff007224 */ /* 0x001fc600078e000d */
[----:B-1----:R-:W2:Y:S04]  /*36f00*/  LDL.LU.64 R12, [R1+0x2e0] ;  /* 0x0002e000010c7983 */ /* 0x002ea80000300a00 */
[----:B------:R0:W-:Y:S04]  /*36f10*/  STL [R1+0x11e4], R0 ;  /* 0x0011e40001007387 */ /* 0x0001e80000100800 */
[----:B------:R1:W-:Y:S01]  /*36f20*/  STL [R1+0x11f0], R10 ;  /* 0x0011f00a01007387 */ /* 0x0003e20000100800 */
[----:B0-----:R-:W-:-:S03]  /*36f30*/  IMAD.MOV.U32 R0, RZ, RZ, R11 ;  /* 0x000000ffff007224 */ /* 0x001fc600078e000b */
[----:B-1----:R-:W2:Y:S04]  /*36f40*/  LDL.LU.64 R10, [R1+0x2e8] ;  /* 0x0002e800010a7983 */ /* 0x002ea80000300a00 */
[----:B------:R0:W-:Y:S04]  /*36f50*/  STL [R1+0x11ec], R0 ;  /* 0x0011ec0001007387 */ /* 0x0001e80000100800 */
[----:B------:R1:W-:Y:S01]  /*36f60*/  STL [R1+0x11f8], R8 ;  /* 0x0011f80801007387 */ /* 0x0003e20000100800 */
[----:B0-----:R-:W-:-:S03]  /*36f70*/  IMAD.MOV.U32 R0, RZ, RZ, R9 ;  /* 0x000000ffff007224 */ /* 0x001fc600078e0009 */
[----:B-1----:R-:W2:Y:S04]  /*36f80*/  LDL.LU.64 R8, [R1+0x2f8] ;  /* 0x0002f80001087983 */ /* 0x002ea80000300a00 */
[----:B------:R0:W-:Y:S04]  /*36f90*/  STL [R1+0x11f4], R0 ;  /* 0x0011f40001007387 */ /* 0x0001e80000100800 */
[----:B----4-:R1:W-:Y:S01]  /*36fa0*/  STL [R1+0x1200], R6 ;  /* 0x0012000601007387 */ /* 0x0103e20000100800 */
[----:B0-----:R-:W-:-:S03]  /*36fb0*/  IMAD.MOV.U32 R0, RZ, RZ, R7 ;  /* 0x000000ffff007224 */ /* 0x001fc600078e0007 */
[----:B-1----:R-:W4:Y:S04]  /*36fc0*/  LDL.LU.64 R6, [R1+0x300] ;  /* 0x0003000001067983 */ /* 0x002f280000300a00 */
[----:B------:R0:W-:Y:S04]  /*36fd0*/  STL [R1+0x11fc], R0 ;  /* 0x0011fc0001007387 */ /* 0x0001e80000100800 */
        /* <DEDUP_REMOVED lines=3492> */
[----:B------:R-:W-:Y:S04]  /*44a20*/  STL [R1+0x2d50], R20 ;  /* 0x002d501401007387 */ /* 0x000fe80000100800 */
[----:B------:R-:W3:Y:S01]  /*44a30*/  LDL.LU.64 R22, [R1+0x2da8] ;  /* 0x002da80001167983 */ /* 0x000ee20000300a00 */
[----:B0-----:R-:W-:-:S05]  /*44a40*/  IMAD.MOV.U32 R0, RZ, RZ, R21 ;  /* 0x000000ffff007224 */ /* 0x001fca00078e0015 */
[----:B------:R0:W-:Y:S04]  /*44a50*/  STL [R1+0x2d4c], R0 ;  /* 0x002d4c0001007387 */ /* 0x0001e80000100800 */
[----:B-----5:R1:W-:Y:S01]  /*44a60*/  STL [R1+0x2d58], R18 ;  /* 0x002d581201007387 */ /* 0x0203e20000100800 */
[----:B0-----:R-:W-:-:S03]  /*44a70*/  IMAD.MOV.U32 R0, RZ, RZ, R19 ;  /* 0x000000ffff007224 */ /* 0x001fc600078e0013 */
[----:B-1----:R-:W5:Y:S04]  /*44a80*/  LDL.LU.64 R18, [R1+0x2db0] ;  /* 0x002db00001127983 */ /* 0x002f680000300a00 */
[----:B------:R0:W-:Y:S04]  /*44a90*/  STL [R1+0x2d54], R0 ;  /* 0x002d540001007387 */ /* 0x0001e80000100800 */
[----:B------:R1:W-:Y:S04]  /*44aa0*/  STL [R1+0x2d60], R14 ;  /* 0x002d600e01007387 */ /* 0x0003e80000100800 */
[----:B------:R-:W5:Y:S01]  /*44ab0*/  LDL.LU.64 R20, [R1+0x288] ;  /* 0x0002880001147983 */ /* 0x000f620000300a00 */
[----:B0-----:R-:W-:-:S05]  /*44ac0*/  IMAD.MOV.U32 R0, RZ, RZ, R15 ;  /* 0x000000ffff007224 */ /* 0x001fca00078e000f */
[----:B------:R0:W-:Y:S04]  /*44ad0*/  STL [R1+0x2d5c], R0 ;  /* 0x002d5c0001007387 */ /* 0x0001e80000100800 */
[----:B--2---:R2:W-:Y:S04]  /*44ae0*/  STL [R1+0x2d68], R12 ;  /* 0x002d680c01007387 */ /* 0x0045e80000100800 */
[----:B-1----:R-:W5:Y:S01]  /*44af0*/  LDL.LU.64 R14, [R1+0x2dc0] ;  /* 0x002dc000010e7983 */ /* 0x002f620000300a00 */
[----:B0-----:R-:W-:-:S05]  /*44b00*/  IMAD.MOV.U32 R0, RZ, RZ, R13 ;  /* 0x000000ffff007224 */ /* 0x001fca00078e000d */
[----:B------:R0:W-:Y:S04]  /*44b10*/  STL [R1+0x2d64], R0 ;  /* 0x002d640001007387 */ /* 0x0001e80000100800 */
[----:B------:R1:W-:Y:S04]  /*44b20*/  STL [R1+0x2d70], R10 ;  /* 0x002d700a01007387 */ /* 0x0003e80000100800 */
[----:B--2---:R-:W2:Y:S01]  /*44b30*/  LDL.LU.64 R12, [R1+0x2dc8] ;  /* 0x002dc800010c7983 */ /* 0x004ea20000300a00 */
[----:B0-----:R-:W-:-:S05]  /*44b40*/  IMAD.MOV.U32 R0, RZ, RZ, R11 ;  /* 0x000000ffff007224 */ /* 0x001fca00078e000b */
[----:B------:R0:W-:Y:S04]  /*44b50*/  STL [R1+0x2d6c], R0 ;  /* 0x002d6c0001007387 */ /* 0x0001e80000100800 */
[----:B------:R4:W-:Y:S04]  /*44b60*/  STL [R1+0x2d78], R8 ;  /* 0x002d780801007387 */ /* 0x0009e80000100800 */
[----:B-1----:R-:W2:Y:S01]  /*44b70*/  LDL.LU.64 R10, [R1+0x2dd0] ;  /* 0x002dd000010a7983 */ /* 0x002ea20000300a00 */
[----:B0-----:R-:W-:-:S05]  /*44b80*/  IMAD.MOV.U32 R0, RZ, RZ, R9 ;  /* 0x000000ffff007224 */ /* 0x001fca00078e0009 */
[----:B------:R0:W-:Y:S04]  /*44b90*/  STL [R1+0x2d74], R0 ;  /* 0x002d740001007387 */ /* 0x0001e80000100800 */
[----:B----4-:R1:W-:Y:S04]  /*44ba0*/  STL [R1+0x2d80], R6 ;  /* 0x002d800601007387 */ /* 0x0103e80000100800 */
[----:B------:R-:W4:Y:S01]  /*44bb0*/  LDL.LU.64 R8, [R1+0x260] ;  /* 0x0002600001087983 */ /* 0x000f220000300a00 */
[----:B0-----:R-:W-:-:S05]  /*44bc0*/  IMAD.MOV.U32 R0, RZ, RZ, R7 ;  /* 0x000000ffff007224 */ /* 0x001fca00078e0007 */
[----:B------:R0:W-:Y:S04]  /*44bd0*/  STL [R1+0x2d7c], R0 ;  /* 0x002d7c0001007387 */ /* 0x0001e80000100800 */
[----:B------:R0:W-:Y:S04]  /*44be0*/  STL [R1+0x2d88], R4 ;  /* 0x002d880401007387 */ /* 0x0001e80000100800 */
[----:B-1----:R-:W4:Y:S01]  /*44bf0*/  LDL.LU.64 R6, [R1+0x2de0] ;  /* 0x002de00001067983 */ /* 0x002f220000300a00 */
[----:B0-----:R-:W-:-:S05]  /*44c00*/  IMAD.MOV.U32 R0, RZ, RZ, R5 ;  /* 0x000000ffff007224 */ /* 0x001fca00078e0005 */
[----:B------:R0:W-:Y:S04]  /*44c10*/  STL [R1+0x2d84], R0 ;  /* 0x002d840001007387 */ /* 0x0001e80000100800 */
[----:B------:R1:W-:Y:S04]  /*44c20*/  STL [R1+0x2d90], R28 ;  /* 0x002d901c01007387 */ /* 0x0003e80000100800 */
[----:B------:R-:W4:Y:S01]  /*44c30*/  LDL.LU.64 R4, [R1+0x2de8] ;  /* 0x002de80001047983 */ /* 0x000f220000300a00 */
[----:B0-----:R-:W-:-:S05]  /*44c40*/  IMAD.MOV.U32 R0, RZ, RZ, R29 ;  /* 0x000000ffff007224 */ /* 0x001fca00078e001d */
[----:B------:R0:W-:Y:S04]  /*44c50*/  STL [R1+0x2d8c], R0 ;  /* 0x002d8c0001007387 */ /* 0x0001e80000100800 */
[----:B---3--:R3:W-:Y:S04]  /*44c60*/  STL [R1+0x2d98], R2 ;  /* 0x002d980201007387 */ /* 0x0087e80000100800 */
[----:B-1----:R-:W4:Y:S01]  /*44c70*/  LDL.LU.64 R28, [R1+0x2df0] ;  /* 0x002df000011c7983 */ /* 0x002f220000300a00 */
[----:B0-----:R-:W-:-:S03]  /*44c80*/  IMAD.MOV.U32 R0, RZ, RZ, R3 ;  /* 0x000000ffff007224 */ /* 0x001fc600078e0003 */
[----:B------:R-:W-:Y:S04]  /*44c90*/  STL [R1+0x2da0], R16 ;  /* 0x002da01001007387 */ /* 0x000fe80000100800 */
[----:B------:R0:W-:Y:S04]  /*44ca0*/  STL [R1+0x2d94], R0 ;  /* 0x002d940001007387 */ /* 0x0001e80000100800 */
[----:B---3--:R-:W3:Y:S01]  /*44cb0*/  LDL.LU.64 R2, [R1+0x238] ;  /* 0x0002380001027983 */ /* 0x008ee20000300a00 */
[----:B0-----:R-:W-:-:S05]  /*44cc0*/  IMAD.MOV.U32 R0, RZ, RZ, R17 ;  /* 0x000000ffff007224 */ /* 0x001fca00078e0011 */
[----:B------:R0:W-:Y:S04]  /*44cd0*/  STL [R1+0x2d9c], R0 ;  /* 0x002d9c0001007387 */ /* 0x0001e80000100800 */
[----:B------:R-:W-:Y:S04]  /*44ce0*/  STL [R1+0x2da8], R22 ;  /* 0x002da81601007387 */ /* 0x000fe80000100800 */
[----:B------:R-:W3:Y:S01]  /*44cf0*/  LDL.LU.64 R16, [R1+0x2e00] ;  /* 0x002e000001107983 */ /* 0x000ee20000300a00 */
[----:B0-----:R-:W-:-:S03]  /*44d00*/  IMAD.MOV.U32 R0, RZ, RZ, R23 ;  /* 0x000000ffff007224 */ /* 0x001fc600078e0017 */
[----:B-----5:R-:W-:Y:S04]  /*44d10*/  STL [R1+0x2db0], R18 ;  /* 0x002db01201007387 */ /* 0x020fe80000100800 */
[----:B------:R0:W-:Y:S02]  /*44d20*/  STL [R1+0x2da4], R0 ;  /* 0x002da40001007387 */ /* 0x0001e40000100800 */
[----:B0-----:R-:W-:Y:S02]  /*44d30*/  IMAD.MOV.U32 R0, RZ, RZ, R19 ;  /* 0x000000ffff007224 */ /* 0x001fe400078e0013 */
[----:B------:R-:W5:Y:S04]  /*44d40*/  LDL.LU.64 R18, [R1+0x2e08] ;  /* 0x002e080001127983 */ /* 0x000f680000300a00 */
[----:B------:R0:W-:Y:S04]  /*44d50*/  STL [R1+0x2dac], R0 ;  /* 0x002dac0001007387 */ /* 0x0001e80000100800 */
[----:B------:R1:W-:Y:S01]  /*44d60*/  STL [R1+0x2db8], R20 ;  /* 0x002db81401007387 */ /* 0x0003e20000100800 */
        /* <DEDUP_REMOVED lines=25> */
[----:B------:R-:W-:Y:S04]  /*44f00*/  STL [R1+0x2df0], R28 ;  /* 0x002df01c01007387 */ /* 0x000fe80000100800 */
[----:B------:R0:W-:Y:S04]  /*44f10*/  STL [R1+0x2de4], R0 ;  /* 0x002de40001007387 */ /* 0x0001e80000100800 */
[----:B-1----:R-:W4:Y:S01]  /*44f20*/  LDL.LU.64 R4, [R1+0x2e40] ;  /* 0x002e400001047983 */ /* 0x002f220000300a00 */
[----:B0-----:R-:W-:-:S03]  /*44f30*/  IMAD.MOV.U32 R0, RZ, RZ, R29 ;  /* 0x000000ffff007224 */ /* 0x001fc600078e001d */
[----:B------:R-:W4:Y:S04]  /*44f40*/  LDL.LU.64 R28, [R1+0x2e48] ;  /* 0x002e4800011c7983 */ /* 0x000f280000300a00 */
[----:B------:R0:W-:Y:S04]  /*44f50*/  STL [R1+0x2dec], R0 ;  /* 0x002dec0001007387 */ /* 0x0001e80000100800 */
[----:B---3--:R1:W-:Y:S01]  /*44f60*/  STL [R1+0x2df8], R2 ;  /* 0x002df80201007387 */ /* 0x0083e20000100800 */
[----:B0-----:R-:W-:-:S03]  /*44f70*/  IMAD.MOV.U32 R0, RZ, RZ, R3 ;  /* 0x000000ffff007224 */ /* 0x001fc600078e0003 */
[----:B------:R-:W-:Y:S04]  /*44f80*/  STL [R1+0x2e00], R16 ;  /* 0x002e001001007387 */ /* 0x000fe80000100800 */
[----:B------:R0:W-:Y:S04]  /*44f90*/  STL [R1+0x2df4], R0 ;  /* 0x002df40001007387 */ /* 0x0001e80000100800 */
[----:B-1----:R-:W3:Y:S01]  /*44fa0*/  LDL.LU.64 R2, [R1+0x2e50] ;  /* 0x002e500001027983 */ /* 0x002ee20000300a00 */
[----:B0-----:R-:W-:-:S03]  /*44fb0*/  IMAD.MOV.U32 R0, RZ, RZ, R17 ;  /* 0x000000ffff007224 */ /* 0x001fc600078e0011 */
[----:B------:R-:W3:Y:S04]  /*44fc0*/  LDL.LU.64 R16, [R1+0x218] ;  /* 0x0002180001107983 */ /* 0x000ee80000300a00 */
[----:B------:R0:W-:Y:S04]  /*44fd0*/  STL [R1+0x2dfc], R0 ;  /* 0x002dfc0001007387 */ /* 0x0001e80000100800 */
[----:B-----5:R1:W-:Y:S01]  /*44fe0*/  STL [R1+0x2e08], R18 ;  /* 0x002e081201007387 */ /* 0x0203e20000100800 */
[----:B0-----:R-:W-:-:S03]  /*44ff0*/  IMAD.MOV.U32 R0, RZ, RZ, R19 ;  /* 0x000000ffff007224 */ /* 0x001fc600078e0013 */
[----:B-1----:R-:W5:Y:S04]  /*45000*/  LDL.LU.64 R18, [R1+0x2e60] ;  /* 0x002e600001127983 */ /* 0x002f680000300a00 */
[----:B------:R0:W-:Y:S04]  /*45010*/  STL [R1+0x2e04], R0 ;  /* 0x002e040001007387 */ /* 0x0001e80000100800 */
[----:B------:R-:W-:Y:S04]  /*45020*/  STL [R1+0x2e10], R20 ;  /* 0x002e101401007387 */ /* 0x000fe80000100800 */
[----:B------:R-:W5:Y:S01]  /*45030*/  LDL.LU.64 R22, [R1+0x2e68] ;  /* 0x002e680001167983 */ /* 0x000f620000300a00 */
[----:B0-----:R-:W-:-:S05]  /*45040*/  IMAD.MOV.U32 R0, RZ, RZ, R21 ;  /* 0x000000ffff007224 */ /* 0x001fca00078e0015 */
        /* <DEDUP_REMOVED lines=9> */
[----:B------:R1:W-:Y:S04]  /*450e0*/  STL [R1+0x2e28], R10 ;  /* 0x002e280a01007387 */ /* 0x0003e80000100800 */
[----:B------:R-:W2:Y:S01]  /*450f0*/  LDL.LU.64 R20, [R1+0x2e80] ;  /* 0x002e800001147983 */ /* 0x000ea20000300a00 */
[----:B0-----:R-:W-:-:S03]  /*45100*/  IMAD.MOV.U32 R0, RZ, RZ, R11 ;  /* 0x000000ffff007224 */ /* 0x001fc600078e000b */
[----:B----4-:R-:W-:Y:S04]  /*45110*/  STL [R1+0x2e30], R8 ;  /* 0x002e300801007387 */ /* 0x010fe80000100800 */
[----:B------:R0:W-:Y:S04]  /*45120*/  STL [R1+0x2e24], R0 ;  /* 0x002e240001007387 */ /* 0x0001e80000100800 */
[----:B-1----:R-:W4:Y:S01]  /*45130*/  LDL.LU.64 R10, [R1+0x2e88] ;  /* 0x002e8800010a7983 */ /* 0x002f220000300a00 */
[----:B0-----:R-:W-:-:S03]  /*45140*/  IMAD.MOV.U32 R0, RZ, RZ, R9 ;  /* 0x000000ffff007224 */ /* 0x001fc600078e0009 */
[----:B------:R-:W-:Y:S04]  /*45150*/  STL [R1+0x2e38], R6 ;  /* 0x002e380601007387 */ /* 0x000fe80000100800 */
[----:B------:R0:W-:Y:S04]  /*45160*/  STL [R1+0x2e2c], R0 ;  /* 0x002e2c0001007387 */ /* 0x0001e80000100800 */
[----:B------:R-:W4:Y:S01]  /*45170*/  LDL.LU.64 R8, [R1+0x2e90] ;  /* 0x002e900001087983 */ /* 0x000f220000300a00 */
[----:B0-----:R-:W-:-:S03]  /*45180*/  IMAD.MOV.U32 R0, RZ, RZ, R7 ;  /* 0x000000ffff007224 */ /* 0x001fc600078e0007 */
[----:B------:R-:W4:Y:S04]  /*45190*/  LDL.LU.64 R6, [R1+0x208] ;  /* 0x0002080001067983 */ /* 0x000f280000300a00 */
        /* <DEDUP_REMOVED lines=15> */
[----:B-----5:R-:W-:Y:S04]  /*45290*/  STL [R1+0x2e60], R18 ;  /* 0x002e601201007387 */ /* 0x020fe80000100800 */
[----:B------:R0:W-:Y:S04]  /*452a0*/  STL [R1+0x2e54], R0 ;  /* 0x002e540001007387 */ /* 0x0001e80000100800 */
[----:B------:R-:W5:Y:S04]  /*452b0*/  LDL.LU.64 R16, [R1+0x2eb8] ;  /* 0x002eb80001107983 */ /* 0x000f680000300a00 */
[----:B------:R-:W-:Y:S01]  /*452c0*/  STL [R1+0x2e68], R22 ;  /* 0x002e681601007387 */ /* 0x000fe20000100800 */
[----:B0-----:R-:W-:-:S05]  /*452d0*/  IMAD.MOV.U32 R0, RZ, RZ, R19 ;  /* 0x000000ffff007224 */ /* 0x001fca00078e0013 */
[----:B------:R0:W-:Y:S04]  /*452e0*/  STL [R1+0x2e5c], R0 ;  /* 0x002e5c0001007387 */ /* 0x0001e80000100800 */
[----:B------:R-:W5:Y:S01]  /*452f0*/  LDL.LU.64 R18, [R1+0x2ec0] ;  /* 0x002ec00001127983 */ /* 0x000f620000300a00 */
[----:B0-----:R-:W-:-:S03]  /*45300*/  IMAD.MOV.U32 R0, RZ, RZ, R23 ;  /* 0x000000ffff007224 */ /* 0x001fc600078e0017 */
[----:B------:R-:W-:Y:S04]  /*45310*/  STL [R1+0x2e70], R14 ;  /* 0x002e700e01007387 */ /* 0x000fe80000100800 */
[----:B------:R0:W-:Y:S02]  /*45320*/  STL [R1+0x2e64], R0 ;  /* 0x002e640001007387 */ /* 0x0001e40000100800 */
[----:B0-----:R-:W-:Y:S02]  /*45330*/  IMAD.MOV.U32 R0, RZ, RZ, R15 ;  /* 0x000000ffff007224 */ /* 0x001fe400078e000f */
[----:B------:R-:W5:Y:S04]  /*45340*/  LDL.LU.64 R14, [R1+0x2ec8] ;  /* 0x002ec800010e7983 */ /* 0x000f680000300a00 */
[----:B------:R0:W-:Y:S04]  /*45350*/  STL [R1+0x2e6c], R0 ;  /* 0x002e6c0001007387 */ /* 0x0001e80000100800 */
[----:B--2---:R1:W-:Y:S04]  /*45360*/  STL [R1+0x2e78], R12 ;  /* 0x002e780c01007387 */ /* 0x0043e80000100800 */
[----:B------:R-:W-:Y:S01]  /*45370*/  STL [R1+0x2e80], R20 ;  /* 0x002e801401007387 */ /* 0x000fe20000100800 */
[----:B0-----:R-:W-:-:S05]  /*45380*/  IMAD.MOV.U32 R0, RZ, RZ, R13 ;  /* 0x000000ffff007224 */ /* 0x001fca00078e000d */
[----:B------:R0:W-:Y:S04]  /*45390*/  STL [R1+0x2e74], R0 ;  /* 0x002e740001007387 */ /* 0x0001e80000100800 */
[----:B-1----:R-:W2:Y:S04]  /*453a0*/  LDL.LU.64 R12, [R1+0x1f8] ;  /* 0x0001f800010c7983 */ /* 0x002ea80000300a00 */
[----:B----4-:R-:W-:Y:S01]  /*453b0*/  STL [R1+0x2e88], R10 ;  /* 0x002e880a01007387 */ /* 0x010fe20000100800 */
[----:B0-----:R-:W-:-:S05]  /*453c0*/  IMAD.MOV.U32 R0, RZ, RZ, R21 ;  /* 0x000000ffff007224 */ /* 0x001fca00078e0015 */
[----:B------:R0:W-:Y:S02]  /*453d0*/  STL [R1+0x2e7c], R0 ;  /* 0x002e7c0001007387 */ /* 0x0001e40000100800 */
[----:B0-----:R-:W-:Y:S02]  /*453e0*/  IMAD.MOV.U32 R0, RZ, RZ, R11 ;  /* 0x000000ffff007224 */ /* 0x001fe400078e000b */
[----:B------:R-:W4:Y:S04]  /*453f0*/  LDL.LU.64 R10, [R1+0x2ed8] ;  /* 0x002ed800010a7983 */ /* 0x000f280000300a00 */
[----:B------:R0:W-:Y:S04]  /*45400*/  STL [R1+0x2e84], R0 ;  /* 0x002e840001007387 */ /* 0x0001e80000100800 */
[----:B------:R1:W-:Y:S04]  /*45410*/  STL [R1+0x2e90], R8 ;  /* 0x002e900801007387 */ /* 0x0003e80000100800 */
[----:B------:R-:W-:Y:S01]  /*45420*/  STL [R1+0x2e98], R6 ;  /* 0x002e980601007387 */ /* 0x000fe20000100800 */
[----:B0-----:R-:W-:-:S05]  /*45430*/  IMAD.MOV.U32 R0, RZ, RZ, R9 ;  /* 0x000000ffff007224 */ /* 0x001fca00078e0009 */
[----:B------:R0:W-:Y:S04]  /*45440*/  STL [R1+0x2e8c], R0 ;  /* 0x002e8c0001007387 */ /* 0x0001e80000100800 */
[----:B-1----:R-:W4:Y:S01]  /*45450*/  LDL.LU.64 R8, [R1+0x2ee0] ;  /* 0x002ee00001087983 */ /* 0x002f220000300a00 */
[----:B0-----:R-:W-:-:S03]  /*45460*/  IMAD.MOV.U32 R0, RZ, RZ, R7 ;  /* 0x000000ffff007224 */ /* 0x001fc600078e0007 */
        /* <DEDUP_REMOVED lines=10> */
[----:B---3--:R1:W-:Y:S01]  /*45510*/  STL [R1+0x2eb0], R2 ;  /* 0x002eb00201007387 */ /* 0x0083e20000100800 */
[----:B0-----:R-:W-:-:S03]  /*45520*/  IMAD.MOV.U32 R0, RZ, RZ, R3 ;  /* 0x000000ffff007224 */ /* 0x001fc600078e0003 */
[----:B-1----:R-:W3:Y:S04]  /*45530*/  LDL.LU.64 R2, [R1+0x2f00] ;  /* 0x002f000001027983 */ /* 0x002ee80000300a00 */
[----:B------:R0:W-:Y:S04]  /*45540*/  STL [R1+0x2eac], R0 ;  /* 0x002eac0001007387 */ /* 0x0001e80000100800 */
[----:B-----5:R1:W-:Y:S01]  /*45550*/  STL [R1+0x2eb8], R16 ;  /* 0x002eb81001007387 */ /* 0x0203e20000100800 */
[----:B0-----:R-:W-:-:S03]  /*45560*/  IMAD.MOV.U32 R0, RZ, RZ, R17 ;  /* 0x000000ffff007224 */ /* 0x001fc600078e0011 */
[----:B-1----:R-:W5:Y:S04]  /*45570*/  LDL.LU.64 R16, [R1+0x2f08] ;  /* 0x002f080001107983 */ /* 0x002f680000300a00 */
[----:B------:R0:W-:Y:S04]  /*45580*/  STL [R1+0x2eb4], R0 ;  /* 0x002eb40001007387 */ /* 0x0001e80000100800 */
[----:B------:R-:W-:Y:S04]  /*45590*/  STL [R1+0x2ec0], R18 ;  /* 0x002ec01201007387 */ /* 0x000fe80000100800 */
[----:B------:R-:W5:Y:S04]  /*455a0*/  LDL.LU.64 R26, [R1+0x1e8] ;  /* 0x0001e800011a7983 */ /* 0x000f680000300a00 */
[----:B------:R-:W5:Y:S01]  /*455b0*/  LDL.LU.64 R24, [R1+0x2f18] ;  /* 0x002f180001187983 */ /* 0x000f620000300a00 */
[----:B0-----:R-:W-:-:S05]  /*455c0*/  IMAD.MOV.U32 R0, RZ, RZ, R19 ;  /* 0x000000ffff007224 */ /* 0x001fca00078e0013 */
[----:B------:R0:W-:Y:S02]  /*455d0*/  STL [R1+0x2ebc], R0 ;  /* 0x002ebc0001007387 */ /* 0x0001e40000100800 */
[----:B0-----:R-:W-:Y:S02]  /*455e0*/  IMAD.MOV.U32 R0, RZ, RZ, R15 ;  /* 0x000000ffff007224 */ /* 0x001fe400078e000f */
[----:B------:R-:W-:Y:S04]  /*455f0*/  STL [R1+0x2ec8], R14 ;  /* 0x002ec80e01007387 */ /* 0x000fe80000100800 */
[----:B------:R-:W5:Y:S04]  /*45600*/  LDL.LU.64 R22, [R1+0x2f20] ;  /* 0x002f200001167983 */ /* 0x000f680000300a00 */
[----:B------:R-:W5:Y:S04]  /*45610*/  LDL.LU.64 R20, [R1+0x2f28] ;  /* 0x002f280001147983 */ /* 0x000f680000300a00 */
[----:B------:R2:W-:Y:S02]  /*45620*/  STL [R1+0x2ec4], R0 ;  /* 0x002ec40001007387 */ /* 0x0005e40000100800 */
[----:B--2---:R-:W-:-:S02]  /*45630*/  IMAD.MOV.U32 R0, RZ, RZ, R13 ;  /* 0x000000ffff007224 */ /* 0x004fc400078e000d */
[----:B------:R-:W-:Y:S04]  /*45640*/  STL [R1+0x2ed0], R12 ;  /* 0x002ed00c01007387 */ /* 0x000fe80000100800 */
[----:B------:R-:W2:Y:S04]  /*45650*/  LDL.LU.64 R18, [R1+0x1e0] ;  /* 0x0001e00001127983 */ /* 0x000ea80000300a00 */
[----:B------:R-:W2:Y:S04]  /*45660*/  LDL.LU.64 R14, [R1+0x2f38] ;  /* 0x002f3800010e7983 */ /* 0x000ea80000300a00 */
[----:B------:R4:W-:Y:S02]  /*45670*/  STL [R1+0x2ecc], R0 ;  /* 0x002ecc0001007387 */ /* 0x0009e40000100800 */
[----:B----4-:R-:W-:-:S02]  /*45680*/  IMAD.MOV.U32 R0, RZ, RZ, R11 ;  /* 0x000000ffff007224 */ /* 0x010fc400078e000b */
[----:B------:R0:W-:Y:S04]  /*45690*/  STL [R1+0x2ed8], R10 ;  /* 0x002ed80a01007387 */ /* 0x0001e80000100800 */
[----:B------:R-:W4:Y:S04]  /*456a0*/  LDL.LU.64 R12, [R1+0x2f40] ;  /* 0x002f4000010c7983 */ /* 0x000f280000300a00 */
[----:B0-----:R-:W4:Y:S04]  /*456b0*/  LDL.LU.64 R10, [R1+0x2f48] ;  /* 0x002f4800010a7983 */ /* 0x001f280000300a00 */
        /* <DEDUP_REMOVED lines=14> */
[----:B0-----:R-:W-:-:S05]  /*457a0*/  IMAD.MOV.U32 R0, RZ, RZ, R29 ;  /* 0x000000ffff007224 */ /* 0x001fca00078e001d */
[----:B------:R0:W-:Y:S04]  /*457b0*/  STL [R1+0x2ef4], R0 ;  /* 0x002ef40001007387 */ /* 0x0001e80000100800 */
[----:B---3--:R1:W-:Y:S04]  /*457c0*/  STL [R1+0x2f00], R2 ;  /* 0x002f000201007387 */ /* 0x0083e80000100800 */
[----:B------:R-:W3:Y:S01]  /*457d0*/  LDL.LU.64 R28, [R1+0x948] ;  /* 0x00094800011c7983 */ /* 0x000ee20000300a00 */
[----:B0-----:R-:W-:-:S03]  /*457e0*/  IMAD.MOV.U32 R0, RZ, RZ, R3 ;  /* 0x000000ffff007224 */ /* 0x001fc600078e0003 */
[----:B-1----:R-:W3:Y:S04]  /*457f0*/  LDL.LU.64 R2, [R1+0x34c8] ;  /* 0x0034c80001027983 */ /* 0x002ee80000300a00 */
[----:B-----5:R-:W-:Y:S04]  /*45800*/  STL [R1+0x2f08], R16 ;  /* 0x002f081001007387 */ /* 0x020fe80000100800 */
[----:B------:R0:W-:Y:S02]  /*45810*/  STL [R1+0x2efc], R0 ;  /* 0x002efc0001007387 */ /* 0x0001e40000100800 */
[----:B0-----:R-:W-:-:S02]  /*45820*/  IMAD.MOV.U32 R0, RZ, RZ, R17 ;  /* 0x000000ffff007224 */ /* 0x001fc400078e0011 */
[----:B------:R-:W5:Y:S04]  /*45830*/  LDL.LU.64 R16, [R1+0x34c0] ;  /* 0x0034c00001107983 */ /* 0x000f680000300a00 */
[----:B------:R-:W-:Y:S04]  /*45840*/  STL [R1+0x2f10], R26 ;  /* 0x002f101a01007387 */ /* 0x000fe80000100800 */
[----:B------:R0:W-:Y:S04]  /*45850*/  STL [R1+0x2f04], R0 ;  /* 0x002f040001007387 */ /* 0x0001e80000100800 */
[----:B------:R-:W-:Y:S01]  /*45860*/  STL [R1+0x2f18], R24 ;  /* 0x002f181801007387 */ /* 0x000fe20000100800 */
[----:B0-----:R-:W-:-:S05]  /*45870*/  IMAD.MOV.U32 R0, RZ, RZ, R27 ;  /* 0x000000ffff007224 */ /* 0x001fca00078e001b */
[----:B------:R0:W-:Y:S04]  /*45880*/  STL [R1+0x2f0c], R0 ;  /* 0x002f0c0001007387 */ /* 0x0001e80000100800 */
[----:B------:R-:W-:Y:S01]  /*45890*/  STL [R1+0x2f20], R22 ;  /* 0x002f201601007387 */ /* 0x000fe20000100800 */
[----:B0-----:R-:W-:-:S05]  /*458a0*/  IMAD.MOV.U32 R0, RZ, RZ, R25 ;  /* 0x000000ffff007224 */ /* 0x001fca00078e0019 */
[----:B------:R0:W-:Y:S04]  /*458b0*/  STL [R1+0x2f14], R0 ;  /* 0x002f140001007387 */ /* 0x0001e80000100800 */
[----:B------:R-:W-:Y:S01]  /*458c0*/  STL [R1+0x2f28], R20 ;  /* 0x002f281401007387 */ /* 0x000fe20000100800 */
[----:B0-----:R-:W-:-:S05]  /*458d0*/  IMAD.MOV.U32 R0, RZ, RZ, R23 ;  /* 0x000000ffff007224 */ /* 0x001fca00078e0017 */
[----:B------:R0:W-:Y:S04]  /*458e0*/  STL [R1+0x2f1c], R0 ;  /* 0x002f1c0001007387 */ /* 0x0001e80000100800 */
[----:B--2---:R-:W-:Y:S01]  /*458f0*/  STL [R1+0x2f30], R18 ;  /* 0x002f301201007387 */ /* 0x004fe20000100800 */
[----:B0-----:R-:W-:-:S05]  /*45900*/  IMAD.MOV.U32 R0, RZ, RZ, R21 ;  /* 0x000000ffff007224 */ /* 0x001fca00078e0015 */
[----:B------:R0:W-:Y:S04]  /*45910*/  STL [R1+0x2f24], R0 ;  /* 0x002f240001007387 */ /* 0x0001e80000100800 */
[----:B------:R-:W-:Y:S01]  /*45920*/  STL [R1+0x2f38], R14 ;  /* 0x002f380e01007387 */ /* 0x000fe20000100800 */
[----:B0-----:R-:W-:-:S05]  /*45930*/  IMAD.MOV.U32 R0, RZ, RZ, R19 ;  /* 0x000000ffff007224 */ /* 0x001fca00078e0013 */
[----:B------:R0:W-:Y:S04]  /*45940*/  STL [R1+0x2f2c], R0 ;  /* 0x002f2c0001007387 */ /* 0x0001e80000100800 */
[----:B----4-:R-:W-:Y:S01]  /*45950*/  STL [R1+0x2f40], R12 ;  /* 0x002f400c01007387 */ /* 0x010fe20000100800 */
[----:B0-----:R-:W-:-:S05]  /*45960*/  IMAD.MOV.U32 R0, RZ, RZ, R15 ;  /* 0x000000ffff007224 */ /* 0x001fca00078e000f */
[----:B------:R0:W-:Y:S04]  /*45970*/  STL [R1+0x2f34], R0 ;  /* 0x002f340001007387 */ /* 0x0001e80000100800 */
[----:B------:R-:W-:Y:S01]  /*45980*/  STL [R1+0x2f48], R10 ;  /* 0x002f480a01007387 */ /* 0x000fe20000100800 */
[----:B0-----:R-:W-:-:S05]  /*45990*/  IMAD.MOV.U32 R0, RZ, RZ, R13 ;  /* 0x000000ffff007224 */ /* 0x001fca00078e000d */
[----:B------:R0:W-:Y:S02]  /*459a0*/  STL [R1+0x2f3c], R0 ;  /* 0x002f3c0001007387 */ /* 0x0001e40000100800 */
[----:B0-----:R-:W-:Y:S01]  /*459b0*/  IMAD.MOV.U32 R0, RZ, RZ, R11 ;  /* 0x000000ffff007224 */ /* 0x001fe200078e000b */
[----:B------:R-:W-:Y:S01]  /*459c0*/  USHF.L.U32 UR6, UR6, 0x7, URZ ;  /* 0x0000000706067899 */ /* 0x000fe2000800063f */
[----:B------:R-:W-:-:S03]  /*459d0*/  UMOV UR4, URZ ;  /* 0x0000003f00047c82 */ /* 0x000fc60008000000 */
[----:B------:R-:W-:Y:S01]  /*459e0*/  USHF.R.S32.HI UR7, URZ, 0x1f, UR6 ;  /* 0x0000001f3f077899 */ /* 0x000fe20008011406 */
[----:B-----5:R-:W-:Y:S04]  /*459f0*/  STL [R1+0x2f50], R16 ;  /* 0x002f501001007387 */ /* 0x020fe80000100800 */
[----:B------:R0:W-:Y:S02]  /*45a00*/  STL [R1+0x2f44], R0 ;  /* 0x002f440001007387 */ /* 0x0001e40000100800 */
[----:B0-----:R-:W-:Y:S02]  /*45a10*/  IMAD.MOV.U32 R0, RZ, RZ, R17 ;  /* 0x000000ffff007224 */ /* 0x001fe400078e0011 */
[----:B------:R-:W2:Y:S04]  /*45a20*/  LDL.LU R16, [R1+0x34bc] ;  /* 0x0034bc0001107983 */ /* 0x000ea80000300800 */
[----:B------:R-:W-:Y:S04]  /*45a30*/  STL [R1+0x2f58], R8 ;  /* 0x002f580801007387 */ /* 0x000fe80000100800 */
[----:B------:R0:W-:Y:S04]  /*45a40*/  STL [R1+0x2f4c], R0 ;  /* 0x002f4c0001007387 */ /* 0x0001e80000100800 */
[----:B------:R-:W-:Y:S01]  /*45a50*/  STL [R1+0x2f60], R6 ;  /* 0x002f600601007387 */ /* 0x000fe20000100800 */
[----:B0-----:R-:W-:-:S05]  /*45a60*/  IMAD.MOV.U32 R0, RZ, RZ, R9 ;  /* 0x000000ffff007224 */ /* 0x001fca00078e0009 */
[----:B------:R0:W-:Y:S04]  /*45a70*/  STL [R1+0x2f54], R0 ;  /* 0x002f540001007387 */ /* 0x0001e80000100800 */
[----:B---3--:R1:W-:Y:S01]  /*45a80*/  STL [R1+0x2f68], R2 ;  /* 0x002f680201007387 */ /* 0x0083e20000100800 */
[----:B0-----:R-:W-:-:S05]  /*45a90*/  IMAD.MOV.U32 R0, RZ, RZ, R7 ;  /* 0x000000ffff007224 */ /* 0x001fca00078e0007 */
[----:B------:R0:W-:Y:S01]  /*45aa0*/  STL [R1+0x2f5c], R0 ;  /* 0x002f5c0001007387 */ /* 0x0001e20000100800 */
[----:B-1----:R-:W-:-:S03]  /*45ab0*/  IMAD.MOV.U32 R2, RZ, RZ, R29 ;  /* 0x000000ffff027224 */ /* 0x002fc600078e001d */
[----:B------:R-:W-:Y:S04]  /*45ac0*/  STL [R1+0x2f64], R3 ;  /* 0x002f640301007387 */ /* 0x000fe80000100800 */
[----:B------:R-:W-:Y:S01]  /*45ad0*/  STL [R1+0x2f70], R4 ;  /* 0x002f700401007387 */ /* 0x000fe20000100800 */
[----:B0-----:R-:W-:-:S05]  /*45ae0*/  IMAD.MOV.U32 R0, RZ, RZ, R5 ;  /* 0x000000ffff007224 */ /* 0x001fca00078e0005 */
[----:B------:R0:W-:Y:S04]  /*45af0*/  STL [R1+0x2f6c], R0 ;  /* 0x002f6c0001007387 */ /* 0x0001e80000100800 */
[----:B------:R-:W-:Y:S04]  /*45b00*/  STL [R1+0x2f78], R28 ;  /* 0x002f781c01007387 */ /* 0x000fe80000100800 */
[----:B------:R1:W-:Y:S04]  /*45b10*/  STL [R1+0x2f74], R2 ;  /* 0x002f740201007387 */ /* 0x0003e80000100800 */
        /* <DEDUP_REMOVED lines=66> */
[----:B------:R-:W4:Y:S03]  /*45f40*/  S2R R17, SR_TID.X ;  /* 0x0000000000117919 */ /* 0x000f260000002100 */
        /* <DEDUP_REMOVED lines=32> */
[----:B----4-:R-:W-:-:S03]  /*46150*/  LOP3.LUT R17, R17, 0x3f, RZ, 0xc0, !PT ;  /* 0x0000003f11117812 */ /* 0x010fc600078ec0ff */
[----:B------:R3:W-:Y:S04]  /*46160*/  STL [R1+0x788], RZ ;  /* 0x000788ff01007387 */ /* 0x0007e80000100800 */
[----:B------:R3:W-:Y:S04]  /*46170*/  STL [R1+0x78c], RZ ;  /* 0x00078cff01007387 */ /* 0x0007e80000100800 */
[----:B------:R3:W-:Y:S04]  /*46180*/  STL [R1+0x770], RZ ;  /* 0x000770ff01007387 */ /* 0x0007e80000100800 */
[----:B------:R3:W-:Y:S04]  /*46190*/  STL [R1+0x774], RZ ;  /* 0x000774ff01007387 */ /* 0x0007e80000100800 */
[----:B------:R3:W-:Y:S01]  /*461a0*/  STL [R1+0x778], RZ ;  /* 0x000778ff01007387 */ /* 0x0007e20000100800 */
[----:B0-----:R-:W-:-:S03]  /*461b0*/  IMAD.SHL.U32 R0, R17, 0x2, RZ ;  /* 0x0000000211007824 */ /* 0x001fc600078e00ff */
[----:B------:R3:W-:Y:S04]  /*461c0*/  STL [R1+0x77c], RZ ;  /* 0x00077cff01007387 */ /* 0x0007e80000100800 */
[----:B------:R3:W-:Y:S01]  /*461d0*/  STL [R1+0x760], RZ ;  /* 0x000760ff01007387 */ /* 0x0007e20000100800 */
[----:B------:R-:W0:Y:S03]  /*461e0*/  LDC R17, c[0x0][0x23c] ;  /* 0x00008f00ff117b82 */ /* 0x000e260000000800 */
        /* <DEDUP_REMOVED lines=9> */
[----:B0-----:R-:W-:-:S05]  /*46280*/  IMAD.SHL.U32 R3, R17, 0x80, RZ ;  /* 0x0000008011037824 */ /* 0x001fca00078e00ff */
[----:B-1----:R-:W-:Y:S01]  /*46290*/  SHF.R.S32.HI R2, RZ, 0x1f, R3 ;  /* 0x0000001fff027819 */ /* 0x002fe20000011403 */
[----:B------:R-:W0:Y:S03]  /*462a0*/  LDC R29, c[0x0][0x230] ;  /* 0x00008c00ff1d7b82 */ /* 0x000e260000000800 */
[C---:B------:R-:W-:Y:S01]  /*462b0*/  SHF.L.U64.HI R2, R3.reuse, 0x1, R2 ;  /* 0x0000000103027819 */ /* 0x040fe20000010202 */
[----:B------:R-:W-:Y:S01]  /*462c0*/  IMAD.SHL.U32 R3, R3, 0x2, RZ ;  /* 0x0000000203037824 */ /* 0x000fe200078e00ff */
[----:B------:R-:W-:Y:S01]  /*462d0*/  USHF.L.U32 UR10, UR6, 0x1, URZ ;  /* 0x00000001060a7899 */ /* 0x000fe2000800063f */
[----:B0-----:R-:W-:-:S05]  /*462e0*/  VIADD R29, R29, 0x7f ;  /* 0x0000007f1d1d7836 */ /* 0x001fca0000000000 */
[----:B------:R-:W-:-:S04]  /*462f0*/  SHF.R.S32.HI R17, RZ, 0x1f, R29 ;  /* 0x0000001fff117819 */ /* 0x000fc8000001141d */
[----:B------:R-:W-:-:S04]  /*46300*/  LEA.HI R17, R17, R29, RZ, 0x7 ;  /* 0x0000001d11117211 */ /* 0x000fc800078f38ff */
[----:B------:R-:W-:Y:S01]  /*46310*/  SHF.R.S32.HI R4, RZ, 0x7, R17 ;  /* 0x00000007ff047819 */ /* 0x000fe20000011411 */
[----:B------:R3:W-:Y:S01]  /*46320*/  STL [R1+0x728], RZ ;  /* 0x000728ff01007387 */ /* 0x0007e20000100800 */
[C---:B------:R-:W-:Y:S01]  /*46330*/  LOP3.LUT R5, R0.reuse, 0x20, RZ, 0x3c, !PT ;  /* 0x0000002000057812 */ /* 0x040fe200078e3cff */
[----:B------:R-:W-:Y:S02]  /*46340*/  USHF.L.U64.HI UR7, UR6, 0x1, UR7 ;  /* 0x0000000106077899 */ /* 0x000fe40008010207 */
[----:B------:R3:W-:Y:S01]  /*46350*/  STL [R1+0x72c], RZ ;  /* 0x00072cff01007387 */ /* 0x0007e20000100800 */
[C---:B------:R-:W-:Y:S01]  /*46360*/  LOP3.LUT R4, R0.reuse, 0x30, RZ, 0x3c, !PT ;  /* 0x0000003000047812 */ /* 0x040fe200078e3cff */
[----:B------:R-:W-:Y:S02]  /*46370*/  ULDC UR11, c[0x0][0x230] ;  /* 0x00008c00000b7ab9 */ /* 0x000fe40000000800 */
        /* <DEDUP_REMOVED lines=116> */
[----:B------:R-:W4:Y:S01]  /*46ac0*/  LDL R17, [R1+0xda4] ;  /* 0x000da40001117983 */ /* 0x000f220000100800 */
[----:B------:R-:W-:-:S02]  /*46ad0*/  LOP3.LUT R5, R0, 0x50, RZ, 0x3c, !PT ;  /* 0x0000005000057812 */ /* 0x000fc400078e3cff */
[----:B------:R-:W-:Y:S01]  /*46ae0*/  LOP3.LUT R4, R0, 0x60, RZ, 0x3c, !PT ;  /* 0x0000006000047812 */ /* 0x000fe200078e3cff */
[----:B------:R3:W-:Y:S01]  /*46af0*/  STL [R1+0x610], RZ ;  /* 0x000610ff01007387 */ /* 0x0007e20000100800 */
[----:B--2---:R-:W-:Y:S02]  /*46b00*/  LOP3.LUT R5, R16, 0x40, RZ, 0x3c, !PT ;  /* 0x0000004010057812 */ /* 0x004fe400078e3cff */
[C---:B------:R-:W-:Y:S01]  /*46b10*/  LOP3.LUT R6, R0.reuse, 0x10, RZ, 0x3c, !PT ;  /* 0x0000001000067812 */ /* 0x040fe200078e3cff */
[----:B------:R3:W-:Y:S01]  /*46b20*/  STL [R1+0x614], RZ ;  /* 0x000614ff01007387 */ /* 0x0007e20000100800 */
[C---:B------:R-:W-:Y:S02]  /*46b30*/  LOP3.LUT R6, R0.reuse, 0x40, RZ, 0x3c, !PT ;  /* 0x0000004000067812 */ /* 0x040fe400078e3cff */
[----:B------:R-:W-:Y:S01]  /*46b40*/  LOP3.LUT R6, R0, 0x70, RZ, 0x3c, !PT ;  /* 0x0000007000067812 */ /* 0x000fe200078e3cff */
        /* <DEDUP_REMOVED lines=22> */
[----:B------:R3:W-:Y:S01]  /*46cb0*/  STL [R1+0x33b0], R5 ;  /* 0x0033b00501007387 */ /* 0x0007e20000100800 */
[----:B----4-:R-:W-:-:S05]  /*46cc0*/  LOP3.LUT R4, R17, 0x20, RZ, 0x3c, !PT ;  /* 0x0000002011047812 */ /* 0x010fca00078e3cff */
[----:B------:R3:W-:Y:S02]  /*46cd0*/  STL [R1+0xd28], R4 ;  /* 0x000d280401007387 */ /* 0x0007e40000100800 */
.L_x_2:
[----:B---3-5:R-:W2:Y:S04]  /*46ce0*/  LDL R5, [R1+0x31b0] ;  /* 0x0031b00001057983 */ /* 0x028ea80000100800 */
[----:B--2---:R-:W-:Y:S04]  /*46cf0*/  STL [R1+0x46e0], R5 ;  /* 0x0046e00501007387 */ /* 0x004fe80000100800 */
[----:B------:R-:W2:Y:S01]  /*46d00*/  LDL R4, [R1+0x31c0] ;  /* 0x0031c00001047983 */ /* 0x000ea20000100800 */
[----:B------:R-:W-:-:S03]  /*46d10*/  UIMAD UR6, UR4, -0x80, UR11 ;  /* 0xffffff80040678a4 */ /* 0x000fc6000f8e020b */
        /* <DEDUP_REMOVED lines=128> */
[----:B-1----:R1:W-:Y:S04]  /*47520*/  STL [R1+0x46d4], R0 ;  /* 0x0046d40001007387 */ /* 0x0023e80000100800 */
        /* <DEDUP_REMOVED lines=494> */
[----:B------:R-:W-:Y:S01]  /*49410*/  STL [R1+0x41c0], R16 ;  /* 0x0041c01001007387 */ /* 0x000fe20000100800 */
[----:B0-----:R-:W0:Y:S03]  /*49420*/  S2R R15, SR_TID.X ;  /* 0x00000000000f7919 */ /* 0x001e260000002100 */
        /* <DEDUP_REMOVED lines=8> */
[----:B0-----:R-:W-:-:S02]  /*494b0*/  SHF.R.U32.HI R5, RZ, 0x5, R15 ;  /* 0x00000005ff057819 */ /* 0x001fc4000001160f */
[----:B------:R-:W-:Y:S01]  /*494c0*/  SHF.R.U32.HI R15, RZ, 0x5, R15 ;  /* 0x00000005ff0f7819 */ /* 0x000fe2000001160f */
[----:B------:R-:W-:Y:S01]  /*494d0*/  STL [R1+0x4208], R16 ;  /* 0x0042081001007387 */ /* 0x000fe20000100800 */
[----:B------:R-:W-:Y:S02]  /*494e0*/  SGXT.U32 R5, R5, 0x1 ;  /* 0x000000010505781a */ /* 0x000fe40000000000 */
[----:B------:R-:W-:Y:S01]  /*494f0*/  SGXT.U32 R15, R15, 0x1 ;  /* 0x000000010f0f781a */ /* 0x000fe20000000000 */
[----:B------:R-:W-:Y:S01]  /*49500*/  STL [R1+0x4210], R16 ;  /* 0x0042101001007387 */ /* 0x000fe20000100800 */
[----:B------:R-:W-:Y:S02]  /*49510*/  LOP3.LUT R5, R5, 0x4, RZ, 0xfc, !PT ;  /* 0x0000000405057812 */ /* 0x000fe400078efcff */
[----:B------:R-:W-:Y:S01]  /*49520*/  LOP3.LUT R15, R15, 0x2, RZ, 0xfc, !PT ;  /* 0x000000020f0f7812 */ /* 0x000fe200078efcff */
[----:B------:R-:W-:Y:S01]  /*49530*/  STL [R1+0x4218], R16 ;  /* 0x0042181001007387 */ /* 0x000fe20000100800 */
[----:B------:R-:W-:-:S02]  /*49540*/  ISETP.GE.AND P1, PT, R5, UR6, PT ;  /* 0x0000000605007c0c */ /* 0x000fc4000bf26270 */
[----:B------:R-:W-:Y:S01]  /*49550*/  ISETP.GE.AND P0, PT, R15, UR6, PT ;  /* 0x000000060f007c0c */ /* 0x000fe2000bf06270 */
[----:B------:R-:W-:Y:S04]  /*49560*/  STL [R1+0x4220], R16 ;  /* 0x0042201001007387 */ /* 0x000fe80000100800 */
[----:B------:R-:W-:Y:S01]  /*49570*/  STL [R1+0x4228], R16 ;  /* 0x0042281001007387 */ /* 0x000fe20000100800 */
[----:B-1----:R-:W0:Y:S03]  /*49580*/  S2R R0, SR_TID.X ;  /* 0x0000000000007919 */ /* 0x002e260000002100 */
        /* <DEDUP_REMOVED lines=28> */
[----:B0-----:R-:W-:-:S03]  /*49750*/  SHF.R.U32.HI R5, RZ, 0x5, R0 ;  /* 0x00000005ff057819 */ /* 0x001fc60000011600 */
[----:B------:R-:W-:Y:S04]  /*49760*/  STL [R1+0x4310], R16 ;  /* 0x0043101001007387 */ /* 0x000fe80000100800 */
[----:B------:R-:W-:Y:S04]  /*49770*/  STL [R1+0x4318], R16 ;  /* 0x0043181001007387 */ /* 0x000fe80000100800 */
[----:B------:R-:W-:Y:S04]  /*49780*/  STL [R1+0x4320], R16 ;  /* 0x0043201001007387 */ /* 0x000fe80000100800 */
[----:B------:R-:W-:Y:S01]  /*49790*/  STL [R1+0x4328], R16 ;  /* 0x0043281001007387 */ /* 0x000fe20000100800 */
[----:B------:R-:W-:-:S03]  /*497a0*/  SGXT.U32 R5, R5, 0x1 ;  /* 0x000000010505781a */ /* 0x000fc60000000000 */
[----:B------:R-:W-:Y:S04]  /*497b0*/  STL [R1+0x4330], R16 ;  /* 0x0043301001007387 */ /* 0x000fe80000100800 */
[----:B------:R-:W-:Y:S04]  /*497c0*/  STL [R1+0x4338], R16 ;  /* 0x0043381001007387 */ /* 0x000fe80000100800 */
[----:B------:R-:W-:Y:S04]  /*497d0*/  STL [R1+0x4340], R16 ;  /* 0x0043401001007387 */ /* 0x000fe80000100800 */
[----:B------:R-:W-:Y:S01]  /*497e0*/  STL [R1+0x4348], R16 ;  /* 0x0043481001007387 */ /* 0x000fe20000100800 */
[----:B------:R-:W-:-:S03]  /*497f0*/  LOP3.LUT R5, R5, 0x6, RZ, 0xfc, !PT ;  /* 0x0000000605057812 */ /* 0x000fc600078efcff */
[----:B------:R-:W-:Y:S04]  /*49800*/  STL [R1+0x4350], R16 ;  /* 0x0043501001007387 */ /* 0x000fe80000100800 */
[----:B------:R-:W-:Y:S04]  /*49810*/  STL [R1+0x4358], R16 ;  /* 0x0043581001007387 */ /* 0x000fe80000100800 */
[----:B------:R-:W-:Y:S04]  /*49820*/  STL [R1+0x4360], R16 ;  /* 0x0043601001007387 */ /* 0x000fe80000100800 */
[----:B------:R-:W-:Y:S04]  /*49830*/  STL [R1+0x4368], R16 ;  /* 0x0043681001007387 */ /* 0x000fe80000100800 */
[----:B------:R-:W-:Y:S01]  /*49840*/  STL [R1+0x4370], R16 ;  /* 0x0043701001007387 */ /* 0x000fe20000100800 */
[----:B------:R-:W-:-:S03]  /*49850*/  ISETP.GE.AND P2, PT, R5, UR6, PT ;  /* 0x0000000605007c0c */ /* 0x000fc6000bf46270 */
[----:B------:R-:W-:Y:S04]  /*49860*/  STL [R1+0x4378], R16 ;  /* 0x0043781001007387 */ /* 0x000fe80000100800 */
[----:B------:R-:W-:Y:S04]  /*49870*/  STL [R1+0x4380], R16 ;  /* 0x0043801001007387 */ /* 0x000fe80000100800 */
[----:B------:R-:W-:Y:S04]  /*49880*/  STL [R1+0x34bc], R2 ;  /* 0x0034bc0201007387 */ /* 0x000fe80000100800 */
[----:B---3--:R-:W3:Y:S04]  /*49890*/  LDL R29, [R1+0x31bc] ;  /* 0x0031bc00011d7983 */ /* 0x008ee80000100800 */
[----:B------:R-:W3:Y:S01]  /*498a0*/  LDL R15, [R1+0x31c4] ;  /* 0x0031c400010f7983 */ /* 0x000ee20000100800 */
[----:B----4-:R-:W-:-:S02]  /*498b0*/  PRMT R28, RZ, 0x7610, R28 ;  /* 0x00007610ff1c7816 */ /* 0x010fc4000000001c */
[----:B------:R-:W-:Y:S01]  /*498c0*/  PRMT R14, RZ, 0x7610, R14 ;  /* 0x00007610ff0e7816 */ /* 0x000fe2000000000e */
[----:B------:R-:W2:Y:S01]  /*498d0*/  LDL.LU R5, [R1+0x46e0] ;  /* 0x0046e00001057983 */ /* 0x000ea20000300800 */
[----:B------:R-:W-:-:S04]  /*498e0*/  SHF.R.U32.HI R0, RZ, 0x5, R0 ;  /* 0x00000005ff007819 */ /* 0x000fc80000011600 */
[----:B------:R-:W-:-:S04]  /*498f0*/  SGXT.U32 R0, R0, 0x1 ;  /* 0x000000010000781a */ /* 0x000fc80000000000 */
[----:B------:R-:W-:Y:S01]  /*49900*/  LOP3.LUT R0, R0, 0x8, RZ, 0xfc, !PT ;  /* 0x0000000800007812 */ /* 0x000fe200078efcff */
[----:B--2---:R-:W2:Y:S04]  /*49910*/  @!P0 LDG.E.U16 R28, desc[UR8][R4.64] ;  /* 0x00000008041c8981 */ /* 0x004ea8000c1e1500 */
[----:B------:R-:W4:Y:S04]  /*49920*/  LDL R4, [R1+0x31b4] ;  /* 0x0031b40001047983 */ /* 0x000f280000100800 */
[----:B--2---:R0:W-:Y:S04]  /*49930*/  STL [R1+0x2bc], R28 ;  /* 0x0002bc1c01007387 */ /* 0x0041e80000100800 */
[----:B------:R-:W4:Y:S01]  /*49940*/  LDL R5, [R1+0x31cc] ;  /* 0x0031cc0001057983 */ /* 0x000f220000100800 */
[----:B------:R-:W-:-:S02]  /*49950*/  ISETP.GE.AND P3, PT, R0, UR6, PT ;  /* 0x0000000600007c0c */ /* 0x000fc4000bf66270 */
[----:B------:R-:W0:Y:S01]  /*49960*/  S2R R0, SR_TID.X ;  /* 0x0000000000007919 */ /* 0x000e220000002100 */
[----:B----4-:R-:W-:-:S04]  /*49970*/  @!P1 LOP3.LUT R5, R5, R4, RZ, 0x3c, !PT ;  /* 0x0000000405059212 */ /* 0x010fc800078e3cff */
[----:B------:R-:W-:-:S04]  /*49980*/  @!P1 LOP3.LUT R4, R5, R4, RZ, 0x3c, !PT ;  /* 0x0000000405049212 */ /* 0x000fc800078e3cff */
[----:B------:R-:W-:-:S05]  /*49990*/  @!P1 LOP3.LUT R5, R5, R4, RZ, 0x3c, !PT ;  /* 0x0000000405059212 */ /* 0x000fca00078e3cff */
[----:B------:R-:W2:Y:S01]  /*499a0*/  @!P1 LDG.E.U16 R14, desc[UR8][R4.64] ;  /* 0x00000008040e9981 */ /* 0x000ea2000c1e1500 */
[----:B0-----:R-:W-:-:S04]  /*499b0*/  SHF.R.U32.HI R28, RZ, 0x5, R0 ;  /* 0x00000005ff1c7819 */ /* 0x001fc80000011600 */
[----:B------:R-:W-:-:S04]  /*499c0*/  SGXT.U32 R28, R28, 0x1 ;  /* 0x000000011c1c781a */ /* 0x000fc80000000000 */
[----:B------:R-:W-:-:S04]  /*499d0*/  LOP3.LUT R28, R28, 0xa, RZ, 0xfc, !PT ;  /* 0x0000000a1c1c7812 */ /* 0x000fc800078efcff */
[----:B------:R-:W-:Y:S02]  /*499e0*/  ISETP.GE.AND P0, PT, R28, UR6, PT ;  /* 0x000000061c007c0c */ /* 0x000fe4000bf06270 */
[----:B------:R-:W4:Y:S04]  /*499f0*/  LDL.LU R28, [R1+0x46dc] ;  /* 0x0046dc00011c7983 */ /* 0x000f280000300800 */
[----:B--2---:R0:W-:Y:S04]  /*49a00*/  STL [R1+0x2b8], R14 ;  /* 0x0002b80e01007387 */ /* 0x0041e80000100800 */
[----:B0-----:R-:W2:Y:S04]  /*49a10*/  LDL.LU R14, [R1+0x46d8] ;  /* 0x0046d800010e7983 */ /* 0x001ea80000300800 */
[----:B------:R-:W3:Y:S04]  /*49a20*/  LDL R4, [R1+0x31b8] ;  /* 0x0031b80001047983 */ /* 0x000ee80000100800 */
[----:B------:R-:W3:Y:S01]  /*49a30*/  LDL R5, [R1+0x31c8] ;  /* 0x0031c80001057983 */ /* 0x000ee20000100800 */
[----:B------:R-:W-:-:S02]  /*49a40*/  PRMT R6, RZ, 0x7610, R6 ;  /* 0x00007610ff067816 */ /* 0x000fc40000000006 */
[----:B---3--:R-:W-:-:S04]  /*49a50*/  @!P2 LOP3.LUT R5, R5, R4, RZ, 0x3c, !PT ;  /* 0x000000040505a212 */ /* 0x008fc800078e3cff */
[----:B------:R-:W-:-:S04]  /*49a60*/  @!P2 LOP3.LUT R4, R5, R4, RZ, 0x3c, !PT ;  /* 0x000000040504a212 */ /* 0x000fc800078e3cff */
[----:B------:R-:W-:-:S05]  /*49a70*/  @!P2 LOP3.LUT R5, R5, R4, RZ, 0x3c, !PT ;  /* 0x000000040505a212 */ /* 0x000fca00078e3cff */
[----:B------:R0:W3:Y:S02]  /*49a80*/  @!P2 LDG.E.U16 R6, desc[UR8][R4.64] ;  /* 0x000000080406a981 */ /* 0x0000e4000c1e1500 */
[----:B0-----:R-:W0:Y:S01]  /*49a90*/  S2R R5, SR_TID.X ;  /* 0x0000000000057919 */ /* 0x001e220000002100 */
[----:B--2---:R-:W-:Y:S01]  /*49aa0*/  PRMT R14, RZ, 0x7610, R14 ;  /* 0x00007610ff0e7816 */ /* 0x004fe2000000000e */
[----:B------:R-:W-:Y:S01]  /*49ab0*/  @!P3 IMAD.MOV.U32 R4, RZ, RZ, R15 ;  /* 0x000000ffff04b224 */ /* 0x000fe200078e000f */
[----:B0-----:R-:W-:-:S04]  /*49ac0*/  SHF.R.U32.HI R5, RZ, 0x5, R5 ;  /* 0x00000005ff057819 */ /* 0x001fc80000011605 */
[----:B------:R-:W-:-:S04]  /*49ad0*/  SGXT.U32 R5, R5, 0x1 ;  /* 0x000000010505781a */ /* 0x000fc80000000000 */
[----:B------:R-:W-:-:S04]  /*49ae0*/  LOP3.LUT R5, R5, 0xe, RZ, 0xfc, !PT ;  /* 0x0000000e05057812 */ /* 0x000fc800078efcff */
[----:B------:R-:W-:Y:S01]  /*49af0*/  ISETP.GE.AND P2, PT, R5, UR6, PT ;  /* 0x0000000605007c0c */ /* 0x000fe2000bf46270 */
[----:B------:R-:W-:-:S05]  /*49b00*/  @!P3 IMAD.MOV.U32 R5, RZ, RZ, R29 ;  /* 0x000000ffff05b224 */ /* 0x000fca00078e001d */
[----:B------:R-:W2:Y:S01]  /*49b10*/  @!P3 LDG.E.U16 R14, desc[UR8][R4.64] ;  /* 0x00000008040eb981 */ /* 0x000ea2000c1e1500 */
[----:B------:R-:W-:-:S04]  /*49b20*/  SHF.R.U32.HI R0, RZ, 0x5, R0 ;  /* 0x00000005ff007819 */ /* 0x000fc80000011600 */
[----:B------:R-:W-:-:S04]  /*49b30*/  SGXT.U32 R0, R0, 0x1 ;  /* 0x000000010000781a */ /* 0x000fc80000000000 */
[----:B------:R-:W-:-:S04]  /*49b40*/  LOP3.LUT R0, R0, 0xc, RZ, 0xfc, !PT ;  /* 0x0000000c00007812 */ /* 0x000fc800078efcff */
[----:B------:R-:W-:Y:S02]  /*49b50*/  ISETP.GE.AND P1, PT, R0, UR6, PT ;  /* 0x0000000600007c0c */ /* 0x000fe4000bf26270 */
[----:B------:R-:W4:Y:S04]  /*49b60*/  LDL.LU R0, [R1+0x46d4] ;  /* 0x0046d40001007983 */ /* 0x000f280000300800 */
[----:B---3--:R0:W-:Y:S04]  /*49b70*/  STL [R1+0x2b4], R6 ;  /* 0x0002b40601007387 */ /* 0x0081e80000100800 */
[----:B0-----:R-:W3:Y:S04]  /*49b80*/  LDL.LU R6, [R1+0x46d0] ;  /* 0x0046d00001067983 */ /* 0x001ee80000300800 */
[----:B------:R-:W4:Y:S04]  /*49b90*/  LDL R29, [R1+0x3200] ;  /* 0x00320000011d7983 */ /* 0x000f280000100800 */
[----:B------:R-:W4:Y:S04]  /*49ba0*/  LDL R4, [R1+0x31d0] ;  /* 0x0031d00001047983 */ /* 0x000f280000100800 */
[----:B--2---:R0:W-:Y:S04]  /*49bb0*/  STL [R1+0x2b0], R14 ;  /* 0x0002b00e01007387 */ /* 0x0041e80000100800 */
[----:B------:R-:W4:Y:S01]  /*49bc0*/  LDL R5, [R1+0x31e8] ;  /* 0x0031e80001057983 */ /* 0x000f220000100800 */
[----:B---3--:R-:W-:-:S02]  /*49bd0*/  PRMT R6, RZ, 0x7610, R6 ;  /* 0x00007610ff067816 */ /* 0x008fc40000000006 */
[----:B----4-:R-:W-:-:S04]  /*49be0*/  @!P0 LOP3.LUT R5, R5, R4, RZ, 0x3c, !PT ;  /* 0x0000000405058212 */ /* 0x010fc800078e3cff */
[----:B------:R-:W-:-:S04]  /*49bf0*/  @!P0 LOP3.LUT R4, R5, R4, RZ, 0x3c, !PT ;  /* 0x0000000405048212 */ /* 0x000fc800078e3cff */
[----:B------:R-:W-:-:S05]  /*49c00*/  @!P0 LOP3.LUT R5, R5, R4, RZ, 0x3c, !PT ;  /* 0x0000000405058212 */ /* 0x000fca00078e3cff */
[----:B------:R-:W2:Y:S01]  /*49c10*/  @!P0 LDG.E.U16 R6, desc[UR8][R4.64] ;  /* 0x0000000804068981 */ /* 0x000ea2000c1e1500 */
[----:B------:R-:W0:Y:S02]  /*49c20*/  S2R R15, SR_TID.X ;  /* 0x00000000000f7919 */ /* 0x000e240000002100 */
[----:B0-----:R-:W-:-:S04]  /*49c30*/  SHF.R.U32.HI R14, RZ, 0x5, R15 ;  /* 0x00000005ff0e7819 */ /* 0x001fc8000001160f */
[----:B------:R-:W-:-:S04]  /*49c40*/  SGXT.U32 R14, R14, 0x1 ;  /* 0x000000010e0e781a */ /* 0x000fc80000000000 */
[----:B------:R-:W-:-:S04]  /*49c50*/  LOP3.LUT R14, R14, 0x10, RZ, 0xfc, !PT ;  /* 0x000000100e0e7812 */ /* 0x000fc800078efcff */
[----:B------:R-:W-:Y:S02]  /*49c60*/  ISETP.GE.AND P3, PT, R14, UR6, PT ;  /* 0x000000060e007c0c */ /* 0x000fe4000bf66270 */
[----:B------:R-:W3:Y:S04]  /*49c70*/  LDL.LU R14, [R1+0x46cc] ;  /* 0x0046cc00010e7983 */ /* 0x000ee80000300800 */
[----:B--2---:R0:W-:Y:S04]  /*49c80*/  STL [R1+0x2ac], R6 ;  /* 0x0002ac0601007387 */ /* 0x0041e80000100800 */
[----:B0-----:R-:W2:Y:S04]  /*49c90*/  LDL.LU R6, [R1+0x46c8] ;  /* 0x0046c80001067983 */ /* 0x001ea80000300800 */
[----:B------:R-:W4:Y:S04]  /*49ca0*/  LDL R4, [R1+0x31d4] ;  /* 0x0031d40001047983 */ /* 0x000f280000100800 */
[----:B------:R-:W4:Y:S01]  /*49cb0*/  LDL R5, [R1+0x31e4] ;  /* 0x0031e40001057983 */ /* 0x000f220000100800 */
[----:B------:R-:W-:-:S02]  /*49cc0*/  PRMT R0, RZ, 0x7610, R0 ;  /* 0x00007610ff007816 */ /* 0x000fc40000000000 */
[----:B----4-:R-:W-:-:S04]  /*49cd0*/  @!P1 LOP3.LUT R5, R5, R4, RZ, 0x3c, !PT ;  /* 0x0000000405059212 */ /* 0x010fc800078e3cff */
[----:B------:R-:W-:-:S04]  /*49ce0*/  @!P1 LOP3.LUT R4, R5, R4, RZ, 0x3c, !PT ;  /* 0x0000000405049212 */ /* 0x000fc800078e3cff */
[----:B------:R-:W-:-:S05]  /*49cf0*/  @!P1 LOP3.LUT R5, R5, R4, RZ, 0x3c, !PT ;  /* 0x0000000405059212 */ /* 0x000fca00078e3cff */
[----:B------:R-:W4:Y:S04]  /*49d00*/  @!P1 LDG.E.U16 R0, desc[UR8][R4.64] ;  /* 0x0000000804009981 */ /* 0x000f28000c1e1500 */
[----:B------:R-:W3:Y:S04]  /*49d10*/  LDL R4, [R1+0x31d8] ;  /* 0x0031d80001047983 */ /* 0x000ee80000100800 */
[----:B----4-:R0:W-:Y:S04]  /*49d20*/  STL [R1+0x2a8], R0 ;  /* 0x0002a80001007387 */ /* 0x0101e80000100800 */
[----:B------:R-:W3:Y:S01]  /*49d30*/  LDL R5, [R1+0x31e0] ;  /* 0x0031e00001057983 */ /* 0x000ee20000100800 */
[----:B--2---:R-:W-:-:S02]  /*49d40*/  PRMT R6, RZ, 0x7610, R6 ;  /* 0x00007610ff067816 */ /* 0x004fc40000000006 */
[----:B------:R-:W-:-:S04]  /*49d50*/  SHF.R.U32.HI R15, RZ, 0x5, R15 ;  /* 0x00000005ff0f7819 */ /* 0x000fc8000001160f */
[----:B------:R-:W-:-:S04]  /*49d60*/  SGXT.U32 R15, R15, 0x1 ;  /* 0x000000010f0f781a */ /* 0x000fc80000000000 */
[----:B------:R-:W-:-:S04]  /*49d70*/  LOP3.LUT R15, R15, 0x12, RZ, 0xfc, !PT ;  /* 0x000000120f0f7812 */ /* 0x000fc800078efcff */
[----:B------:R-:W-:Y:S02]  /*49d80*/  ISETP.GE.AND P0, PT, R15, UR6, PT ;  /* 0x000000060f007c0c */ /* 0x000fe4000bf06270 */
[----:B------:R-:W0:Y:S01]  /*49d90*/  S2R R15, SR_TID.X ;  /* 0x00000000000f7919 */ /* 0x000e220000002100 */
[----:B---3--:R-:W-:-:S04]  /*49da0*/  @!P2 LOP3.LUT R5, R5, R4, RZ, 0x3c, !PT ;  /* 0x000000040505a212 */ /* 0x008fc800078e3cff */
[----:B------:R-:W-:-:S04]  /*49db0*/  @!P2 LOP3.LUT R4, R5, R4, RZ, 0x3c, !PT ;  /* 0x000000040504a212 */ /* 0x000fc800078e3cff */
[----:B------:R-:W-:-:S05]  /*49dc0*/  @!P2 LOP3.LUT R5, R5, R4, RZ, 0x3c, !PT ;  /* 0x000000040505a212 */ /* 0x000fca00078e3cff */
[----:B------:R1:W2:Y:S01]  /*49dd0*/  @!P2 LDG.E.U16 R6, desc[UR8][R4.64] ;  /* 0x000000080406a981 */ /* 0x0002a2000c1e1500 */
[----:B0-----:R-:W-:-:S04]  /*49de0*/  SHF.R.U32.HI R0, RZ, 0x5, R15 ;  /* 0x00000005ff007819 */ /* 0x001fc8000001160f */
[----:B------:R-:W-:-:S04]  /*49df0*/  SGXT.U32 R0, R0, 0x1 ;  /* 0x000000010000781a */ /* 0x000fc80000000000 */
[----:B------:R-:W-:-:S04]  /*49e00*/  LOP3.LUT R0, R0, 0x14, RZ, 0xfc, !PT ;  /* 0x0000001400007812 */ /* 0x000fc800078efcff */
[----:B------:R-:W-:Y:S02]  /*49e10*/  ISETP.GE.AND P1, PT, R0, UR6, PT ;  /* 0x0000000600007c0c */ /* 0x000fe4000bf26270 */
[----:B------:R-:W3:Y:S01]  /*49e20*/  LDL.LU R0, [R1+0x46c4] ;  /* 0x0046c40001007983 */ /* 0x000ee20000300800 */
[----:B-1----:R-:W-:-:S03]  /*49e30*/  SHF.R.U32.HI R4, RZ, 0x5, R15 ;  /* 0x00000005ff047819 */ /* 0x002fc6000001160f */
[----:B--2---:R0:W-:Y:S04]  /*49e40*/  STL [R1+0x2a4], R6 ;  /* 0x0002a40601007387 */ /* 0x0041e80000100800 */
[----:B0-----:R-:W2:Y:S04]  /*49e50*/  LDL.LU R6, [R1+0x46c0] ;  /* 0x0046c00001067983 */ /* 0x001ea80000300800 */
[----:B------:R-:W4:Y:S01]  /*49e60*/  LDL R5, [R1+0x31dc] ;  /* 0x0031dc0001057983 */ /* 0x000f220000100800 */
[----:B------:R-:W-:-:S04]  /*49e70*/  SGXT.U32 R4, R4, 0x1 ;  /* 0x000000010404781a */ /* 0x000fc80000000000 */
[----:B------:R-:W-:Y:S02]  /*49e80*/  LOP3.LUT R4, R4, 0x16, RZ, 0xfc, !PT ;  /* 0x0000001604047812 */ /* 0x000fe400078efcff */
[----:B------:R-:W-:Y:S02]  /*49e90*/  PRMT R14, RZ, 0x7610, R14 ;  /* 0x00007610ff0e7816 */ /* 0x000fe4000000000e */
[----:B------:R-:W-:Y:S01]  /*49ea0*/  ISETP.GE.AND P2, PT, R4, UR6, PT ;  /* 0x0000000604007c0c */ /* 0x000fe2000bf46270 */
[----:B------:R-:W-:-:S05]  /*49eb0*/  @!P3 IMAD.MOV.U32 R4, RZ, RZ, R29 ;  /* 0x000000ffff04b224 */ /* 0x000fca00078e001d */
[----:B----4-:R-:W4:Y:S04]  /*49ec0*/  @!P3 LDG.E.U16 R14, desc[UR8][R4.64] ;  /* 0x00000008040eb981 */ /* 0x010f28000c1e1500 */
[----:B----4-:R0:W-:Y:S04]  /*49ed0*/  STL [R1+0x2a0], R14 ;  /* 0x0002a00e01007387 */ /* 0x0101e80000100800 */
[----:B------:R-:W4:Y:S04]  /*49ee0*/  LDL R4, [R1+0x31ec] ;  /* 0x0031ec0001047983 */ /* 0x000f280000100800 */
[----:B------:R-:W4:Y:S01]  /*49ef0*/  LDL R5, [R1+0x31fc] ;  /* 0x0031fc0001057983 */ /* 0x000f220000100800 */
[----:B--2---:R-:W-:-:S02]  /*49f00*/  PRMT R6, RZ, 0x7610, R6 ;  /* 0x00007610ff067816 */ /* 0x004fc40000000006 */
[----:B0-----:R-:W-:Y:S01]  /*49f10*/  SHF.R.U32.HI R14, RZ, 0x5, R15 ;  /* 0x00000005ff0e7819 */ /* 0x001fe2000001160f */
[----:B------:R-:W2:Y:S04]  /*49f20*/  LDL R29, [R1+0x3208] ;  /* 0x00320800011d7983 */ /* 0x000ea80000100800 */
[----:B------:R-:W2:Y:S01]  /*49f30*/  LDL R15, [R1+0x3210] ;  /* 0x00321000010f7983 */ /* 0x000ea20000100800 */
[----:B----4-:R-:W-:-:S04]  /*49f40*/  @!P0 LOP3.LUT R5, R5, R4, RZ, 0x3c, !PT ;  /* 0x0000000405058212 */ /* 0x010fc800078e3cff */
[----:B------:R-:W-:-:S04]  /*49f50*/  @!P0 LOP3.LUT R4, R5, R4, RZ, 0x3c, !PT ;  /* 0x0000000405048212 */ /* 0x000fc800078e3cff */
[----:B------:R-:W-:-:S05]  /*49f60*/  @!P0 LOP3.LUT R5, R5, R4, RZ, 0x3c, !PT ;  /* 0x0000000405058212 */ /* 0x000fca00078e3cff */
[----:B------:R-:W4:Y:S04]  /*49f70*/  @!P0 LDG.E.U16 R6, desc[UR8][R4.64] ;  /* 0x0000000804068981 */ /* 0x000f28000c1e1500 */
[----:B----4-:R0:W-:Y:S04]  /*49f80*/  STL [R1+0x29c], R6 ;  /* 0x00029c0601007387 */ /* 0x0101e80000100800 */
[----:B0-----:R-:W4:Y:S04]  /*49f90*/  LDL.LU R6, [R1+0x46bc] ;  /* 0x0046bc0001067983 */ /* 0x001f280000300800 */
[----:B------:R-:W3:Y:S04]  /*49fa0*/  LDL R4, [R1+0x31f0] ;  /* 0x0031f00001047983 */ /* 0x000ee80000100800 */
[----:B------:R-:W3:Y:S01]  /*49fb0*/  LDL R5, [R1+0x31f8] ;  /* 0x0031f80001057983 */ /* 0x000ee20000100800 */
[----:B------:R-:W-:-:S02]  /*49fc0*/  PRMT R28, RZ, 0x7610, R28 ;  /* 0x00007610ff1c7816 */ /* 0x000fc4000000001c */
[----:B---3--:R-:W-:-:S04]  /*49fd0*/  @!P1 LOP3.LUT R5, R5, R4, RZ, 0x3c, !PT ;  /* 0x0000000405059212 */ /* 0x008fc800078e3cff */
[----:B------:R-:W-:-:S04]  /*49fe0*/  @!P1 LOP3.LUT R4, R5, R4, RZ, 0x3c, !PT ;  /* 0x0000000405049212 */ /* 0x000fc800078e3cff */
[----:B------:R-:W-:-:S05]  /*49ff0*/  @!P1 LOP3.LUT R5, R5, R4, RZ, 0x3c, !PT ;  /* 0x0000000405059212 */ /* 0x000fca00078e3cff */
[----:B------:R-:W3:Y:S04]  /*4a000*/  @!P1 LDG.E.U16 R28, desc[UR8][R4.64] ;  /* 0x00000008041c9981 */ /* 0x000ee8000c1e1500 */
[----:B------:R-:W2:Y:S04]  /*4a010*/  LDL R4, [R1+0x31f4] ;  /* 0x0031f40001047983 */ /* 0x000ea80000100800 */
[----:B---3--:R0:W-:Y:S04]  /*4a020*/  STL [R1+0x298], R28 ;  /* 0x0002981c01007387 */ /* 0x0081e80000100800 */
[----:B------:R-:W2:Y:S01]  /*4a030*/  LDL R5, [R1+0x3218] ;  /* 0x0032180001057983 */ /* 0x000ea20000100800 */
[----:B------:R-:W-:-:S02]  /*4a040*/  PRMT R0, RZ, 0x7610, R0 ;  /* 0x00007610ff007816 */ /* 0x000fc40000000000 */
[----:B------:R-:W-:-:S04]  /*4a050*/  SGXT.U32 R14, R14, 0x1 ;  /* 0x000000010e0e781a */ /* 0x000fc80000000000 */
[----:B------:R-:W-:-:S04]  /*4a060*/  LOP3.LUT R14, R14, 0x18, RZ, 0xfc, !PT ;  /* 0x000000180e0e7812 */ /* 0x000fc800078efcff */
[----:B------:R-:W-:Y:S02]  /*4a070*/  ISETP.GE.AND P3, PT, R14, UR6, PT ;  /* 0x000000060e007c0c */ /* 0x000fe4000bf66270 */
[----:B------:R-:W1:Y:S02]  /*4a080*/  S2R R14, SR_TID.X ;  /* 0x00000000000e7919 */ /* 0x000e640000002100 */
[----:B-1----:R-:W-:Y:S02]  /*4a090*/  SHF.R.U32.HI R14, RZ, 0x5, R14 ;  /* 0x00000005ff0e7819 */ /* 0x002fe4000001160e */
[----:B--2---:R-:W-:-:S04]  /*4a0a0*/  @!P2 LOP3.LUT R5, R5, R4, RZ, 0x3c, !PT ;  /* 0x000000040505a212 */ /* 0x004fc800078e3cff */
[----:B------:R-:W-:-:S04]  /*4a0b0*/  @!P2 LOP3.LUT R4, R5, R4, RZ, 0x3c, !PT ;  /* 0x000000040504a212 */ /* 0x000fc800078e3cff */
[----:B------:R-:W-:-:S05]  /*4a0c0*/  @!P2 LOP3.LUT R5, R5, R4, RZ, 0x3c, !PT ;  /* 0x000000040505a212 */ /* 0x000fca00078e3cff */
[----:B------:R-:W2:Y:S01]  /*4a0d0*/  @!P2 LDG.E.U16 R0, desc[UR8][R4.64] ;  /* 0x000000080400a981 */ /* 0x000ea2000c1e1500 */
[----:B------:R-:W-:-:S04]  /*4a0e0*/  SGXT.U32 R14, R14, 0x1 ;  /* 0x000000010e0e781a */ /* 0x000fc80000000000 */
[----:B------:R-:W-:-:S04]  /*4a0f0*/  LOP3.LUT R14, R14, 0x1a, RZ, 0xfc, !PT ;  /* 0x0000001a0e0e7812 */ /* 0x000fc800078efcff */
[----:B------:R-:W-:Y:S02]  /*4a100*/  ISETP.GE.AND P0, PT, R14, UR6, PT ;  /* 0x000000060e007c0c */ /* 0x000fe4000bf06270 */
        /* <DEDUP_REMOVED lines=8> */
[----:B------:R-:W3:Y:S04]  /*4a190*/  LDL R4, [R1+0x3204] ;  /* 0x0032040001047983 */ /* 0x000ee80000100800 */
[----:B------:R-:W3:Y:S01]  /*4a1a0*/  LDL R5, [R1+0x3214] ;  /* 0x0032140001057983 */ /* 0x000ee20000100800 */
[----:B----4-:R-:W-:-:S02]  /*4a1b0*/  PRMT R6, RZ, 0x7610, R6 ;  /* 0x00007610ff067816 */ /* 0x010fc40000000006 */
        /* <DEDUP_REMOVED lines=195> */
[----:B----4-:R-:W-:-:S04]  /*4adf0*/  @!P2 LOP3.LUT R5, R5, R4, RZ, 0x3c, !PT ;  /* 0x000000040505a212 */ /* 0x010fc800078e3cff */
[----:B------:R-:W-:-:S04]  /*4ae00*/  @!P2 LOP3.LUT R4, R5, R4, RZ, 0x3c, !PT ;  /* 0x000000040504a212 */ /* 0x000fc800078e3cff */
[----:B------:R-:W-:-:S05]  /*4ae10*/  @!P2 LOP3.LUT R5, R5, R4, RZ, 0x3c, !PT ;  /* 0x000000040505a212 */ /* 0x000fca00078e3cff */
[----:B------:R-:W2:Y:S01]  /*4ae20*/  @!P2 LDG.E.U16 R6, desc[UR8][R4.64] ;  /* 0x000000080406a981 */ /* 0x000ea2000c1e1500 */
[----:B0-----:R-:W-:-:S03]  /*4ae30*/  SHF.R.U32.HI R14, RZ, 0x5, R15 ;  /* 0x00000005ff0e7819 */ /* 0x001fc6000001160f */
[----:B------:R-:W4:Y:S01]  /*4ae40*/  LDL R15, [R1+0x3298] ;  /* 0x00329800010f7983 */ /* 0x000f220000100800 */
[----:B------:R-:W-:-:S04]  /*4ae50*/  SGXT.U32 R14, R14, 0x1 ;  /* 0x000000010e0e781a */ /* 0x000fc80000000000 */
[----:B------:R-:W-:-:S04]  /*4ae60*/  LOP3.LUT R14, R14, 0x3c, RZ, 0xfc, !PT ;  /* 0x0000003c0e0e7812 */ /* 0x000fc800078efcff */
[----:B------:R-:W-:Y:S02]  /*4ae70*/  ISETP.GE.AND P1, PT, R14, UR6, PT ;  /* 0x000000060e007c0c */ /* 0x000fe4000bf26270 */
[----:B------:R-:W4:Y:S04]  /*4ae80*/  LDL R14, [R1+0x32a0] ;  /* 0x0032a000010e7983 */ /* 0x000f280000100800 */
        /* <DEDUP_REMOVED lines=8> */
[----:B------:R-:W3:Y:S04]  /*4af10*/  @!P3 LDG.E.U16 R28, desc[UR8][R4.64] ;  /* 0x00000008041cb981 */ /* 0x000ee8000c1e1500 */
[----:B------:R-:W4:Y:S04]  /*4af20*/  LDL R4, [R1+0x3284] ;  /* 0x0032840001047983 */ /* 0x000f280000100800 */
[----:B---3--:R0:W-:Y:S04]  /*4af30*/  STL [R1+0x250], R28 ;  /* 0x0002501c01007387 */ /* 0x0081e80000100800 */
[----:B------:R-:W4:Y:S01]  /*4af40*/  LDL R5, [R1+0x32a8] ;  /* 0x0032a80001057983 */ /* 0x000f220000100800 */
[----:B------:R-:W-:Y:S01]  /*4af50*/  PRMT R0, RZ, 0x7610, R0 ;  /* 0x00007610ff007816 */ /* 0x000fe20000000000 */
[----:B------:R-:W1:Y:S02]  /*4af60*/  S2R R29, SR_TID.X ;  /* 0x00000000001d7919 */ /* 0x000e640000002100 */
[----:B-1----:R-:W-:-:S04]  /*4af70*/  SHF.R.U32.HI R29, RZ, 0x5, R29 ;  /* 0x00000005ff1d7819 */ /* 0x002fc8000001161d */
[----:B------:R-:W-:Y:S02]  /*4af80*/  SGXT.U32 R29, R29, 0x1 ;  /* 0x000000011d1d781a */ /* 0x000fe40000000000 */
[----:B----4-:R-:W-:-:S04]  /*4af90*/  @!P0 LOP3.LUT R5, R5, R4, RZ, 0x3c, !PT ;  /* 0x0000000405058212 */ /* 0x010fc800078e3cff */
[----:B------:R-:W-:-:S04]  /*4afa0*/  @!P0 LOP3.LUT R4, R5, R4, RZ, 0x3c, !PT ;  /* 0x0000000405048212 */ /* 0x000fc800078e3cff */
[----:B------:R-:W-:-:S05]  /*4afb0*/  @!P0 LOP3.LUT R5, R5, R4, RZ, 0x3c, !PT ;  /* 0x0000000405058212 */ /* 0x000fca00078e3cff */
[----:B------:R-:W3:Y:S01]  /*4afc0*/  @!P0 LDG.E.U16 R0, desc[UR8][R4.64] ;  /* 0x0000000804008981 */ /* 0x000ee2000c1e1500 */
[----:B------:R-:W-:-:S04]  /*4afd0*/  LOP3.LUT R29, R29, 0x3e, RZ, 0xfc, !PT ;  /* 0x0000003e1d1d7812 */ /* 0x000fc800078efcff */
[----:B------:R-:W-:Y:S02]  /*4afe0*/  ISETP.GE.AND P2, PT, R29, UR6, PT ;  /* 0x000000061d007c0c */ /* 0x000fe4000bf46270 */
[----:B------:R-:W0:Y:S02]  /*4aff0*/  S2R R29, SR_TID.X ;  /* 0x00000000001d7919 */ /* 0x000e240000002100 */
[----:B0-----:R-:W-:-:S04]  /*4b000*/  SHF.R.U32.HI R28, RZ, 0x5, R29 ;  /* 0x00000005ff1c7819 */ /* 0x001fc8000001161d */
[----:B------:R-:W-:-:S04]  /*4b010*/  SGXT.U32 R28, R28, 0x1 ;  /* 0x000000011c1c781a */ /* 0x000fc80000000000 */
[----:B------:R-:W-:-:S04]  /*4b020*/  LOP3.LUT R28, R28, 0x40, RZ, 0xfc, !PT ;  /* 0x000000401c1c7812 */ /* 0x000fc800078efcff */
[----:B------:R-:W-:Y:S02]  /*4b030*/  ISETP.GE.AND P3, PT, R28, UR6, PT ;  /* 0x000000061c007c0c */ /* 0x000fe4000bf66270 */
[----:B------:R-:W4:Y:S04]  /*4b040*/  LDL.LU R28, [R1+0x4670] ;  /* 0x00467000011c7983 */ /* 0x000f280000300800 */
[----:B---3--:R0:W-:Y:S04]  /*4b050*/  STL [R1+0x24c], R0 ;  /* 0x00024c0001007387 */ /* 0x0081e80000100800 */
[----:B0-----:R-:W3:Y:S04]  /*4b060*/  LDL.LU R0, [R1+0x466c] ;  /* 0x00466c0001007983 */ /* 0x001ee80000300800 */
[----:B------:R-:W4:Y:S04]  /*4b070*/  LDL R4, [R1+0x3294] ;  /* 0x0032940001047983 */ /* 0x000f280000100800 */
[----:B------:R-:W4:Y:S01]  /*4b080*/  LDL R5, [R1+0x32a4] ;  /* 0x0032a40001057983 */ /* 0x000f220000100800 */
[----:B--2---:R-:W-:-:S02]  /*4b090*/  PRMT R6, RZ, 0x7610, R6 ;  /* 0x00007610ff067816 */ /* 0x004fc40000000006 */
[----:B----4-:R-:W-:-:S04]  /*4b0a0*/  @!P1 LOP3.LUT R5, R5, R4, RZ, 0x3c, !PT ;  /* 0x0000000405059212 */ /* 0x010fc800078e3cff */
[----:B------:R-:W-:-:S04]  /*4b0b0*/  @!P1 LOP3.LUT R4, R5, R4, RZ, 0x3c, !PT ;  /* 0x0000000405049212 */ /* 0x000fc800078e3cff */
[----:B------:R-:W-:-:S05]  /*4b0c0*/  @!P1 LOP3.LUT R5, R5, R4, RZ, 0x3c, !PT ;  /* 0x0000000405059212 */ /* 0x000fca00078e3cff */
[----:B------:R0:W2:Y:S02]  /*4b0d0*/  @!P1 LDG.E.U16 R6, desc[UR8][R4.64] ;  /* 0x0000000804069981 */ /* 0x0000a4000c1e1500 */
[----:B0-----:R-:W0:Y:S01]  /*4b0e0*/  S2R R5, SR_TID.X ;  /* 0x0000000000057919 */ /* 0x001e220000002100 */
[----:B---3--:R-:W-:Y:S01]  /*4b0f0*/  PRMT R0, RZ, 0x7610, R0 ;  /* 0x00007610ff007816 */ /* 0x008fe20000000000 */
[----:B------:R-:W-:Y:S01]  /*4b100*/  @!P2 IMAD.MOV.U32 R4, RZ, RZ, R14 ;  /* 0x000000ffff04a224 */ /* 0x000fe200078e000e */
[----:B0-----:R-:W-:-:S04]  /*4b110*/  SHF.R.U32.HI R5, RZ, 0x5, R5 ;  /* 0x00000005ff057819 */ /* 0x001fc80000011605 */
[----:B------:R-:W-:-:S04]  /*4b120*/  SGXT.U32 R5, R5, 0x1 ;  /* 0x000000010505781a */ /* 0x000fc80000000000 */
[----:B------:R-:W-:-:S04]  /*4b130*/  LOP3.LUT R5, R5, 0x44, RZ, 0xfc, !PT ;  /* 0x0000004405057812 */ /* 0x000fc800078efcff */
[----:B------:R-:W-:Y:S01]  /*4b140*/  ISETP.GE.AND P1, PT, R5, UR6, PT ;  /* 0x0000000605007c0c */ /* 0x000fe2000bf26270 */
[----:B------:R-:W-:-:S05]  /*4b150*/  @!P2 IMAD.MOV.U32 R5, RZ, RZ, R15 ;  /* 0x000000ffff05a224 */ /* 0x000fca00078e000f */
[----:B------:R-:W3:Y:S01]  /*4b160*/  @!P2 LDG.E.U16 R0, desc[UR8][R4.64] ;  /* 0x000000080400a981 */ /* 0x000ee2000c1e1500 */
[----:B------:R-:W-:-:S04]  /*4b170*/  SHF.R.U32.HI R29, RZ, 0x5, R29 ;  /* 0x00000005ff1d7819 */ /* 0x000fc8000001161d */
[----:B------:R-:W-:-:S04]  /*4b180*/  SGXT.U32 R29, R29, 0x1 ;  /* 0x000000011d1d781a */ /* 0x000fc80000000000 */
[----:B------:R-:W-:-:S04]  /*4b190*/  LOP3.LUT R29, R29, 0x42, RZ, 0xfc, !PT ;  /* 0x000000421d1d7812 */ /* 0x000fc800078efcff */
[----:B------:R-:W-:Y:S02]  /*4b1a0*/  ISETP.GE.AND P0, PT, R29, UR6, PT ;  /* 0x000000061d007c0c */ /* 0x000fe4000bf06270 */
[----:B------:R-:W4:Y:S04]  /*4b1b0*/  LDL.LU R29, [R1+0x4668] ;  /* 0x00466800011d7983 */ /* 0x000f280000300800 */
[----:B--2---:R0:W-:Y:S04]  /*4b1c0*/  STL [R1+0x248], R6 ;  /* 0x0002480601007387 */ /* 0x0041e80000100800 */
[----:B0-----:R-:W2:Y:S04]  /*4b1d0*/  LDL.LU R6, [R1+0x4664] ;  /* 0x0046640001067983 */ /* 0x001ea80000300800 */
[----:B------:R-:W4:Y:S04]  /*4b1e0*/  LDL R14, [R1+0x32d8] ;  /* 0x0032d800010e7983 */ /* 0x000f280000100800 */
[----:B------:R-:W4:Y:S04]  /*4b1f0*/  LDL R4, [R1+0x329c] ;  /* 0x00329c0001047983 */ /* 0x000f280000100800 */
[----:B---3--:R0:W-:Y:S04]  /*4b200*/  STL [R1+0x244], R0 ;  /* 0x0002440001007387 */ /* 0x0081e80000100800 */
[----:B------:R-:W4:Y:S01]  /*4b210*/  LDL R5, [R1+0x32c0] ;  /* 0x0032c00001057983 */ /* 0x000f220000100800 */
[----:B--2---:R-:W-:-:S02]  /*4b220*/  PRMT R6, RZ, 0x7610, R6 ;  /* 0x00007610ff067816 */ /* 0x004fc40000000006 */
        /* <DEDUP_REMOVED lines=50> */
[----:B---3--:R-:W-:-:S02]  /*4b550*/  PRMT R29, RZ, 0x7610, R29 ;  /* 0x00007610ff1d7816 */ /* 0x008fc4000000001d */
[----:B--2---:R-:W-:Y:S01]  /*4b560*/  PRMT R6, RZ, 0x7610, R6 ;  /* 0x00007610ff067816 */ /* 0x004fe20000000006 */
[----:B------:R-:W2:Y:S01]  /*4b570*/  LDL R14, [R1+0x32e8] ;  /* 0x0032e800010e7983 */ /* 0x000ea20000100800 */
[----:B----4-:R-:W-:-:S04]  /*4b580*/  @!P3 LOP3.LUT R5, R5, R4, RZ, 0x3c, !PT ;  /* 0x000000040505b212 */ /* 0x010fc800078e3cff */
[----:B------:R-:W-:-:S04]  /*4b590*/  @!P3 LOP3.LUT R4, R5, R4, RZ, 0x3c, !PT ;  /* 0x000000040504b212 */ /* 0x000fc800078e3cff */
[----:B------:R-:W-:-:S05]  /*4b5a0*/  @!P3 LOP3.LUT R5, R5, R4, RZ, 0x3c, !PT ;  /* 0x000000040505b212 */ /* 0x000fca00078e3cff */
[----:B------:R1:W3:Y:S04]  /*4b5b0*/  @!P3 LDG.E.U16 R29, desc[UR8][R4.64] ;  /* 0x00000008041db981 */ /* 0x0002e8000c1e1500 */
[----:B------:R-:W1:Y:S04]  /*4b5c0*/  LDL R4, [R1+0x32c8] ;  /* 0x0032c80001047983 */ /* 0x000e680000100800 */
[----:B------:R-:W1:Y:S01]  /*4b5d0*/  LDL R5, [R1+0x32d0] ;  /* 0x0032d00001057983 */ /* 0x000e620000100800 */
[----:B0-----:R-:W-:-:S03]  /*4b5e0*/  SHF.R.U32.HI R0, RZ, 0x5, R15 ;  /* 0x00000005ff007819 */ /* 0x001fc6000001160f */
[----:B------:R-:W4:Y:S01]  /*4b5f0*/  LDL R15, [R1+0x32e0] ;  /* 0x0032e000010f7983 */ /* 0x000f220000100800 */
[----:B------:R-:W-:-:S04]  /*4b600*/  SGXT.U32 R0, R0, 0x1 ;  /* 0x000000010000781a */ /* 0x000fc80000000000 */
[----:B------:R-:W-:-:S04]  /*4b610*/  LOP3.LUT R0, R0, 0x4e, RZ, 0xfc, !PT ;  /* 0x0000004e00007812 */ /* 0x000fc800078efcff */
[----:B------:R-:W-:Y:S02]  /*4b620*/  ISETP.GE.AND P2, PT, R0, UR6, PT ;  /* 0x0000000600007c0c */ /* 0x000fe4000bf46270 */
[----:B------:R-:W0:Y:S01]  /*4b630*/  S2R R0, SR_TID.X ;  /* 0x0000000000007919 */ /* 0x000e220000002100 */
[----:B-1----:R-:W-:-:S04]  /*4b640*/  @!P0 LOP3.LUT R5, R5, R4, RZ, 0x3c, !PT ;  /* 0x0000000405058212 */ /* 0x002fc800078e3cff */
[----:B------:R-:W-:-:S04]  /*4b650*/  @!P0 LOP3.LUT R4, R5, R4, RZ, 0x3c, !PT ;  /* 0x0000000405048212 */ /* 0x000fc800078e3cff */
[----:B------:R-:W-:-:S05]  /*4b660*/  @!P0 LOP3.LUT R5, R5, R4, RZ, 0x3c, !PT ;  /* 0x0000000405058212 */ /* 0x000fca00078e3cff */
[----:B------:R-:W2:Y:S01]  /*4b670*/  @!P0 LDG.E.U16 R6, desc[UR8][R4.64] ;  /* 0x0000000804068981 */ /* 0x000ea2000c1e1500 */
[----:B0-----:R-:W-:-:S04]  /*4b680*/  SHF.R.U32.HI R0, RZ, 0x5, R0 ;  /* 0x00000005ff007819 */ /* 0x001fc80000011600 */
[----:B------:R-:W-:-:S04]  /*4b690*/  SGXT.U32 R0, R0, 0x1 ;  /* 0x000000010000781a */ /* 0x000fc80000000000 */
[----:B------:R-:W-:Y:S01]  /*4b6a0*/  LOP3.LUT R0, R0, 0x50, RZ, 0xfc, !PT ;  /* 0x0000005000007812 */ /* 0x000fe200078efcff */
[----:B---3--:R-:W-:Y:S03]  /*4b6b0*/  STL [R1+0x230], R29 ;  /* 0x0002301d01007387 */ /* 0x008fe60000100800 */
        /* <DEDUP_REMOVED lines=14> */
[----:B--2---:R-:W-:Y:S01]  /*4b7a0*/  PRMT R6, RZ, 0x7610, R6 ;  /* 0x00007610ff067816 */ /* 0x004fe20000000006 */
[----:B------:R-:W1:Y:S02]  /*4b7b0*/  S2R R29, SR_TID.X ;  /* 0x00000000001d7919 */ /* 0x000e640000002100 */
[----:B-1----:R-:W-:-:S04]  /*4b7c0*/  SHF.R.U32.HI R29, RZ, 0x5, R29 ;  /* 0x00000005ff1d7819 */ /* 0x002fc8000001161d */
[----:B------:R-:W-:Y:S02]  /*4b7d0*/  SGXT.U32 R29, R29, 0x1 ;  /* 0x000000011d1d781a */ /* 0x000fe40000000000 */
[----:B---3--:R-:W-:-:S04]  /*4b7e0*/  @!P2 LOP3.LUT R5, R5, R4, RZ, 0x3c, !PT ;  /* 0x000000040505a212 */ /* 0x008fc800078e3cff */
[----:B------:R-:W-:-:S04]  /*4b7f0*/  @!P2 LOP3.LUT R4, R5, R4, RZ, 0x3c, !PT ;  /* 0x000000040504a212 */ /* 0x000fc800078e3cff */
[----:B------:R-:W-:-:S05]  /*4b800*/  @!P2 LOP3.LUT R5, R5, R4, RZ, 0x3c, !PT ;  /* 0x000000040505a212 */ /* 0x000fca00078e3cff */
[----:B------:R1:W2:Y:S01]  /*4b810*/  @!P2 LDG.E.U16 R6, desc[UR8][R4.64] ;  /* 0x000000080406a981 */ /* 0x0002a2000c1e1500 */
[----:B------:R-:W-:-:S04]  /*4b820*/  LOP3.LUT R29, R29, 0x52, RZ, 0xfc, !PT ;  /* 0x000000521d1d7812 */ /* 0x000fc800078efcff */
[----:B------:R-:W-:Y:S02]  /*4b830*/  ISETP.GE.AND P0, PT, R29, UR6, PT ;  /* 0x000000061d007c0c */ /* 0x000fe4000bf06270 */
[----:B------:R-:W0:Y:S01]  /*4b840*/  S2R R29, SR_TID.X ;  /* 0x00000000001d7919 */ /* 0x000e220000002100 */
[----:B------:R-:W-:Y:S01]  /*4b850*/  PRMT R0, RZ, 0x7610, R0 ;  /* 0x00007610ff007816 */ /* 0x000fe20000000000 */
[----:B-1----:R-:W-:Y:S02]  /*4b860*/  @!P3 IMAD.MOV.U32 R4, RZ, RZ, R14 ;  /* 0x000000ffff04b224 */ /* 0x002fe400078e000e */
[----:B------:R-:W-:-:S05]  /*4b870*/  @!P3 IMAD.MOV.U32 R5, RZ, RZ, R15 ;  /* 0x000000ffff05b224 */ /* 0x000fca00078e000f */
[----:B------:R1:W3:Y:S01]  /*4b880*/  @!P3 LDG.E.U16 R0, desc[UR8][R4.64] ;  /* 0x000000080400b981 */ /* 0x0002e2000c1e1500 */
[----:B0-----:R-:W-:-:S04]  /*4b890*/  SHF.R.U32.HI R28, RZ, 0x5, R29 ;  /* 0x00000005ff1c7819 */ /* 0x001fc8000001161d */
[----:B------:R-:W-:-:S04]  /*4b8a0*/  SGXT.U32 R28, R28, 0x1 ;  /* 0x000000011c1c781a */ /* 0x000fc80000000000 */
[----:B------:R-:W-:-:S04]  /*4b8b0*/  LOP3.LUT R28, R28, 0x54, RZ, 0xfc, !PT ;  /* 0x000000541c1c7812 */ /* 0x000fc800078efcff */
[----:B------:R-:W-:Y:S02]  /*4b8c0*/  ISETP.GE.AND P1, PT, R28, UR6, PT ;  /* 0x000000061c007c0c */ /* 0x000fe4000bf26270 */
[----:B------:R-:W4:Y:S04]  /*4b8d0*/  LDL.LU R28, [R1+0x4648] ;  /* 0x00464800011c7983 */ /* 0x000f280000300800 */
[----:B--2---:R0:W-:Y:S04]  /*4b8e0*/  STL [R1+0x224], R6 ;  /* 0x0002240601007387 */ /* 0x0041e80000100800 */
[----:B0-----:R-:W2:Y:S04]  /*4b8f0*/  LDL.LU R6, [R1+0x4644] ;  /* 0x0046440001067983 */ /* 0x001ea80000300800 */
[----:B------:R-:W1:Y:S04]  /*4b900*/  LDL R4, [R1+0x32e4] ;  /* 0x0032e40001047983 */ /* 0x000e680000100800 */
[----:B------:R-:W1:Y:S01]  /*4b910*/  LDL R5, [R1+0x3300] ;  /* 0x0033000001057983 */ /* 0x000e620000100800 */
[----:B------:R-:W0:Y:S01]  /*4b920*/  S2R R15, SR_TID.X ;  /* 0x00000000000f7919 */ /* 0x000e220000002100 */
[----:B------:R-:W-:-:S04]  /*4b930*/  SHF.R.U32.HI R29, RZ, 0x5, R29 ;  /* 0x00000005ff1d7819 */ /* 0x000fc8000001161d */
[----:B------:R-:W-:Y:S02]  /*4b940*/  SGXT.U32 R29, R29, 0x1 ;  /* 0x000000011d1d781a */ /* 0x000fe40000000000 */
[----:B--2---:R-:W-:Y:S02]  /*4b950*/  PRMT R6, RZ, 0x7610, R6 ;  /* 0x00007610ff067816 */ /* 0x004fe40000000006 */
[----:B-1----:R-:W-:-:S04]  /*4b960*/  @!P0 LOP3.LUT R5, R5, R4, RZ, 0x3c, !PT ;  /* 0x0000000405058212 */ /* 0x002fc800078e3cff */
[----:B------:R-:W-:-:S04]  /*4b970*/  @!P0 LOP3.LUT R4, R5, R4, RZ, 0x3c, !PT ;  /* 0x0000000405048212 */ /* 0x000fc800078e3cff */
[----:B------:R-:W-:-:S05]  /*4b980*/  @!P0 LOP3.LUT R5, R5, R4, RZ, 0x3c, !PT ;  /* 0x0000000405058212 */ /* 0x000fca00078e3cff */
[----:B------:R-:W2:Y:S01]  /*4b990*/  @!P0 LDG.E.U16 R6, desc[UR8][R4.64] ;  /* 0x0000000804068981 */ /* 0x000ea2000c1e1500 */
[----:B------:R-:W-:-:S04]  /*4b9a0*/  LOP3.LUT R29, R29, 0x56, RZ, 0xfc, !PT ;  /* 0x000000561d1d7812 */ /* 0x000fc800078efcff */
[----:B------:R-:W-:Y:S02]  /*4b9b0*/  ISETP.GE.AND P2, PT, R29, UR6, PT ;  /* 0x000000061d007c0c */ /* 0x000fe4000bf46270 */
[----:B------:R-:W4:Y:S04]  /*4b9c0*/  LDL R29, [R1+0x330c] ;  /* 0x00330c00011d7983 */ /* 0x000f280000100800 */
[----:B---3--:R0:W-:Y:S04]  /*4b9d0*/  STL [R1+0x220], R0 ;  /* 0x0002200001007387 */ /* 0x0081e80000100800 */
[----:B------:R-:W3:Y:S01]  /*4b9e0*/  LDL R14, [R1+0x3334] ;  /* 0x00333400010e7983 */ /* 0x000ee20000100800 */
        /* <DEDUP_REMOVED lines=13> */
[----:B------:R-:W3:Y:S04]  /*4bac0*/  @!P1 LDG.E.U16 R28, desc[UR8][R4.64] ;  /* 0x00000008041c9981 */ /* 0x000ee8000c1e1500 */
[----:B------:R-:W4:Y:S04]  /*4bad0*/  LDL R4, [R1+0x32f8] ;  /* 0x0032f80001047983 */ /* 0x000f280000100800 */
[----:B---3--:R0:W-:Y:S04]  /*4bae0*/  STL [R1+0x218], R28 ;  /* 0x0002181c01007387 */ /* 0x0081e80000100800 */
[----:B------:R-:W4:Y:S01]  /*4baf0*/  LDL R5, [R1+0x3324] ;  /* 0x0033240001057983 */ /* 0x000f220000100800 */
[----:B------:R-:W-:-:S02]  /*4bb00*/  PRMT R0, RZ, 0x7610, R0 ;  /* 0x00007610ff007816 */ /* 0x000fc40000000000 */
[----:B------:R-:W-:-:S04]  /*4bb10*/  SHF.R.U32.HI R15, RZ, 0x5, R15 ;  /* 0x00000005ff0f7819 */ /* 0x000fc8000001160f */
[----:B------:R-:W-:-:S04]  /*4bb20*/  SGXT.U32 R15, R15, 0x1 ;  /* 0x000000010f0f781a */ /* 0x000fc80000000000 */
[----:B------:R-:W-:-:S04]  /*4bb30*/  LOP3.LUT R15, R15, 0x5a, RZ, 0xfc, !PT ;  /* 0x0000005a0f0f7812 */ /* 0x000fc800078efcff */
[----:B------:R-:W-:Y:S02]  /*4bb40*/  ISETP.GE.AND P4, PT, R15, UR6, PT ;  /* 0x000000060f007c0c */ /* 0x000fe4000bf86270 */
[----:B------:R-:W0:Y:S01]  /*4bb50*/  S2R R15, SR_TID.X ;  /* 0x00000000000f7919 */ /* 0x000e220000002100 */
[----:B----4-:R-:W-:-:S04]  /*4bb60*/  @!P2 LOP3.LUT R5, R5, R4, RZ, 0x3c, !PT ;  /* 0x000000040505a212 */ /* 0x010fc800078e3cff */
[----:B------:R-:W-:-:S04]  /*4bb70*/  @!P2 LOP3.LUT R4, R5, R4, RZ, 0x3c, !PT ;  /* 0x000000040504a212 */ /* 0x000fc800078e3cff */
[----:B------:R-:W-:-:S05]  /*4bb80*/  @!P2 LOP3.LUT R5, R5, R4, RZ, 0x3c, !PT ;  /* 0x000000040505a212 */ /* 0x000fca00078e3cff */
[----:B------:R-:W3:Y:S01]  /*4bb90*/  @!P2 LDG.E.U16 R0, desc[UR8][R4.64] ;  /* 0x000000080400a981 */ /* 0x000ee2000c1e1500 */
        /* <DEDUP_REMOVED lines=15> */
[----:B------:R-:W-:-:S04]  /*4bc90*/  SHF.R.U32.HI R15, RZ, 0x5, R15 ;  /* 0x00000005ff0f7819 */ /* 0x000fc8000001160f */
[----:B------:R-:W-:Y:S01]  /*4bca0*/  SGXT.U32 R15, R15, 0x1 ;  /* 0x000000010f0f781a */ /* 0x000fe20000000000 */
[----:B------:R-:W-:Y:S01]  /*4bcb0*/  @!P4 IMAD.MOV.U32 R4, RZ, RZ, R14 ;  /* 0x000000ffff04c224 */ /* 0x000fe200078e000e */
[----:B---3--:R-:W-:Y:S02]  /*4bcc0*/  PRMT R0, RZ, 0x7610, R0 ;  /* 0x00007610ff007816 */ /* 0x008fe40000000000 */
[----:B------:R-:W-:-:S04]  /*4bcd0*/  LOP3.LUT R15, R15, 0x5e, RZ, 0xfc, !PT ;  /* 0x0000005e0f0f7812 */ /* 0x000fc800078efcff */
[----:B------:R-:W-:Y:S02]  /*4bce0*/  ISETP.GE.AND P1, PT, R15, UR6, PT ;  /* 0x000000060f007c0c */ /* 0x000fe4000bf26270 */
[----:B------:R-:W3:Y:S01]  /*4bcf0*/  LDL.LU R15, [R1+0x4630] ;  /* 0x00463000010f7983 */ /* 0x000ee20000300800 */
[----:B0-----:R-:W-:-:S04]  /*4bd00*/  SHF.R.U32.HI R5, RZ, 0x5, R5 ;  /* 0x00000005ff057819 */ /* 0x001fc80000011605 */
[----:B------:R-:W-:-:S04]  /*4bd10*/  SGXT.U32 R5, R5, 0x1 ;  /* 0x000000010505781a */ /* 0x000fc80000000000 */
[----:B------:R-:W-:-:S04]  /*4bd20*/  LOP3.LUT R5, R5, 0x60, RZ, 0xfc, !PT ;  /* 0x0000006005057812 */ /* 0x000fc800078efcff */
[----:B------:R-:W-:Y:S01]  /*4bd30*/  ISETP.GE.AND P2, PT, R5, UR6, PT ;  /* 0x0000000605007c0c */ /* 0x000fe2000bf46270 */
[----:B------:R-:W-:-:S05]  /*4bd40*/  @!P4 IMAD.MOV.U32 R5, RZ, RZ, R29 ;  /* 0x000000ffff05c224 */ /* 0x000fca00078e001d */
[----:B------:R-:W4:Y:S04]  /*4bd50*/  @!P4 LDG.E.U16 R0, desc[UR8][R4.64] ;  /* 0x000000080400c981 */ /* 0x000f28000c1e1500 */
[----:B--2---:R0:W-:Y:S04]  /*4bd60*/  STL [R1+0x210], R6 ;  /* 0x0002100601007387 */ /* 0x0041e80000100800 */
[----:B0-----:R-:W2:Y:S04]  /*4bd70*/  LDL.LU R6, [R1+0x462c] ;  /* 0x00462c0001067983 */ /* 0x001ea80000300800 */
[----:B------:R-:W3:Y:S04]  /*4bd80*/  LDL R4, [R1+0x3310] ;  /* 0x0033100001047983 */ /* 0x000ee80000100800 */
[----:B------:R-:W3:Y:S01]  /*4bd90*/  LDL R5, [R1+0x333c] ;  /* 0x00333c0001057983 */ /* 0x000ee20000100800 */
[----:B------:R-:W0:Y:S03]  /*4bda0*/  S2R R14, SR_TID.X ;  /* 0x00000000000e7919 */ /* 0x000e260000002100 */
[----:B------:R-:W3:Y:S04]  /*4bdb0*/  LDL R29, [R1+0x3354] ;  /* 0x00335400011d7983 */ /* 0x000ee80000100800 */
[----:B----4-:R0:W-:Y:S02]  /*4bdc0*/  STL [R1+0x20c], R0 ;  /* 0x00020c0001007387 */ /* 0x0101e40000100800 */
[----:B0-----:R-:W-:-:S02]  /*4bdd0*/  SHF.R.U32.HI R0, RZ, 0x5, R14 ;  /* 0x00000005ff007819 */ /* 0x001fc4000001160e */
[----:B------:R-:W-:Y:S02]  /*4bde0*/  SHF.R.U32.HI R14, RZ, 0x5, R14 ;  /* 0x00000005ff0e7819 */ /* 0x000fe4000001160e */
[----:B------:R-:W-:Y:S02]  /*4bdf0*/  SGXT.U32 R0, R0, 0x1 ;  /* 0x000000010000781a */ /* 0x000fe40000000000 */
[----:B------:R-:W-:Y:S02]  /*4be00*/  SGXT.U32 R14, R14, 0x1 ;  /* 0x000000010e0e781a */ /* 0x000fe40000000000 */
[----:B------:R-:W-:Y:S02]  /*4be10*/  LOP3.LUT R0, R0, 0x64, RZ, 0xfc, !PT ;  /* 0x0000006400007812 */ /* 0x000fe400078efcff */
[----:B------:R-:W-:Y:S02]  /*4be20*/  LOP3.LUT R14, R14, 0x62, RZ, 0xfc, !PT ;  /* 0x000000620e0e7812 */ /* 0x000fe400078efcff */
[----:B------:R-:W-:-:S02]  /*4be30*/  ISETP.GE.AND P4, PT, R0, UR6, PT ;  /* 0x0000000600007c0c */ /* 0x000fc4000bf86270 */
[----:B------:R-:W-:Y:S02]  /*4be40*/  ISETP.GE.AND P3, PT, R14, UR6, PT ;  /* 0x000000060e007c0c */ /* 0x000fe4000bf66270 */
[----:B------:R-:W4:Y:S04]  /*4be50*/  LDL.LU R14, [R1+0x4628] ;  /* 0x00462800010e7983 */ /* 0x000f280000300800 */
[----:B------:R-:W4:Y:S01]  /*4be60*/  LDL.LU R0, [R1+0x4624] ;  /* 0x0046240001007983 */ /* 0x000f220000300800 */
[----:B--2---:R-:W-:Y:S02]  /*4be70*/  PRMT R6, RZ, 0x7610, R6 ;  /* 0x00007610ff067816 */ /* 0x004fe40000000006 */
[----:B---3--:R-:W-:-:S04]  /*4be80*/  @!P0 LOP3.LUT R5, R5, R4, RZ, 0x3c, !PT ;  /* 0x0000000405058212 */ /* 0x008fc800078e3cff */
[----:B------:R-:W-:-:S04]  /*4be90*/  @!P0 LOP3.LUT R4, R5, R4, RZ, 0x3c, !PT ;  /* 0x0000000405048212 */ /* 0x000fc800078e3cff */
[----:B------:R-:W-:-:S05]  /*4bea0*/  @!P0 LOP3.LUT R5, R5, R4, RZ, 0x3c, !PT ;  /* 0x0000000405058212 */ /* 0x000fca00078e3cff */
[----:B------:R0:W2:Y:S04]  /*4beb0*/  @!P0 LDG.E.U16 R6, desc[UR8][R4.64] ;  /* 0x0000000804068981 */ /* 0x0000a8000c1e1500 */
[----:B------:R-:W0:Y:S04]  /*4bec0*/  LDL R4, [R1+0x3314] ;  /* 0x0033140001047983 */ /* 0x000e280000100800 */
[----:B------:R-:W0:Y:S01]  /*4bed0*/  LDL R5, [R1+0x3344] ;  /* 0x0033440001057983 */ /* 0x000e220000100800 */
[----:B------:R-:W-:Y:S02]  /*4bee0*/  PRMT R15, RZ, 0x7610, R15 ;  /* 0x00007610ff0f7816 */ /* 0x000fe4000000000f */
[----:B0-----:R-:W-:-:S04]  /*4bef0*/  @!P1 LOP3.LUT R5, R5, R4, RZ, 0x3c, !PT ;  /* 0x0000000405059212 */ /* 0x001fc800078e3cff */
[----:B------:R-:W-:-:S04]  /*4bf00*/  @!P1 LOP3.LUT R4, R5, R4, RZ, 0x3c, !PT ;  /* 0x0000000405049212 */ /* 0x000fc800078e3cff */
[----:B------:R-:W-:-:S05]  /*4bf10*/  @!P1 LOP3.LUT R5, R5, R4, RZ, 0x3c, !PT ;  /* 0x0000000405059212 */ /* 0x000fca00078e3cff */
[----:B------:R-:W3:Y:S04]  /*4bf20*/  @!P1 LDG.E.U16 R15, desc[UR8][R4.64] ;  /* 0x00000008040f9981 */ /* 0x000ee8000c1e1500 */
[----:B--2---:R-:W-:Y:S04]  /*4bf30*/  STL [R1+0x208], R6 ;  /* 0x0002080601007387 */ /* 0x004fe80000100800 */
[----:B---3--:R0:W-:Y:S04]  /*4bf40*/  STL [R1+0x204], R15 ;  /* 0x0002040f01007387 */ /* 0x0081e80000100800 */
[----:B0-----:R-:W2:Y:S04]  /*4bf50*/  LDL.LU R15, [R1+0x4620] ;  /* 0x00462000010f7983 */ /* 0x001ea80000300800 */
[----:B------:R-:W3:Y:S04]  /*4bf60*/  LDL R4, [R1+0x3318] ;  /* 0x0033180001047983 */ /* 0x000ee80000100800 */
[----:B------:R-:W3:Y:S01]  /*4bf70*/  LDL R5, [R1+0x334c] ;  /* 0x00334c0001057983 */ /* 0x000ee20000100800 */
[----:B------:R-:W0:Y:S01]  /*4bf80*/  S2R R6, SR_TID.X ;  /* 0x0000000000067919 */ /* 0x000e220000002100 */
[----:B------:R-:W-:-:S02]  /*4bf90*/  PRMT R16, RZ, 0x7610, R16 ;  /* 0x00007610ff107816 */ /* 0x000fc40000000010 */
[----:B0-----:R-:W-:-:S04]  /*4bfa0*/  SHF.R.U32.HI R6, RZ, 0x5, R6 ;  /* 0x00000005ff067819 */ /* 0x001fc80000011606 */
[----:B------:R-:W-:-:S04]  /*4bfb0*/  SGXT.U32 R6, R6, 0x1 ;  /* 0x000000010606781a */ /* 0x000fc80000000000 */
[----:B------:R-:W-:-:S04]  /*4bfc0*/  LOP3.LUT R6, R6, 0x66, RZ, 0xfc, !PT ;  /* 0x0000006606067812 */ /* 0x000fc800078efcff */
[----:B------:R-:W-:Y:S02]  /*4bfd0*/  ISETP.GE.AND P0, PT, R6, UR6, PT ;  /* 0x0000000606007c0c */ /* 0x000fe4000bf06270 */
[----:B------:R-:W4:Y:S01]  /*4bfe0*/  LDL.LU R6, [R1+0x461c] ;  /* 0x00461c0001067983 */ /* 0x000f220000300800 */
[----:B---3--:R-:W-:-:S04]  /*4bff0*/  @!P2 LOP3.LUT R5, R5, R4, RZ, 0x3c, !PT ;  /* 0x000000040505a212 */ /* 0x008fc800078e3cff */
[----:B------:R-:W-:-:S04]  /*4c000*/  @!P2 LOP3.LUT R4, R5, R4, RZ, 0x3c, !PT ;  /* 0x000000040504a212 */ /* 0x000fc800078e3cff */
[----:B------:R-:W-:-:S05]  /*4c010*/  @!P2 LOP3.LUT R5, R5, R4, RZ, 0x3c, !PT ;  /* 0x000000040505a212 */ /* 0x000fca00078e3cff */
[----:B------:R0:W3:Y:S02]  /*4c020*/  @!P2 LDG.E.U16 R16, desc[UR8][R4.64] ;  /* 0x000000080410a981 */ /* 0x0000e4000c1e1500 */
[----:B0-----:R-:W0:Y:S02]  /*4c030*/  S2R R5, SR_TID.X ;  /* 0x0000000000057919 */ /* 0x001e240000002100 */
[----:B0-----:R-:W-:Y:S02]  /*4c040*/  SHF.R.U32.HI R4, RZ, 0x5, R5 ;  /* 0x00000005ff047819 */ /* 0x001fe40000011605 */
[----:B------:R-:W4:Y:S02]  /*4c050*/  LDL R5, [R1+0x3320] ;  /* 0x0033200001057983 */ /* 0x000f240000100800 */
[----:B------:R-:W-:-:S04]  /*4c060*/  SGXT.U32 R4, R4, 0x1 ;  /* 0x000000010404781a */ /* 0x000fc80000000000 */
[----:B------:R-:W-:Y:S02]  /*4c070*/  LOP3.LUT R4, R4, 0x68, RZ, 0xfc, !PT ;  /* 0x0000006804047812 */ /* 0x000fe400078efcff */
[----:B--2---:R-:W-:Y:S02]  /*4c080*/  PRMT R15, RZ, 0x7610, R15 ;  /* 0x00007610ff0f7816 */ /* 0x004fe4000000000f */
[----:B------:R-:W-:Y:S01]  /*4c090*/  ISETP.GE.AND P1, PT, R4, UR6, PT ;  /* 0x0000000604007c0c */ /* 0x000fe2000bf26270 */
[----:B------:R-:W-:Y:S01]  /*4c0a0*/  @!P3 IMAD.MOV.U32 R4, RZ, RZ, R29 ;  /* 0x000000ffff04b224 */ /* 0x000fe200078e001d */
[----:B---3--:R-:W-:Y:S04]  /*4c0b0*/  STL [R1+0x4428], R16 ;  /* 0x0044281001007387 */ /* 0x008fe80000100800 */
[----:B----4-:R0:W2:Y:S04]  /*4c0c0*/  @!P3 LDG.E.U16 R15, desc[UR8][R4.64] ;  /* 0x00000008040fb981 */ /* 0x0100a8000c1e1500 */
[----:B------:R-:W0:Y:S04]  /*4c0d0*/  LDL R4, [R1+0x3328] ;  /* 0x0033280001047983 */ /* 0x000e280000100800 */
[----:B------:R-:W0:Y:S01]  /*4c0e0*/  LDL R5, [R1+0x335c] ;  /* 0x00335c0001057983 */ /* 0x000e220000100800 */
[----:B------:R-:W-:-:S02]  /*4c0f0*/  PRMT R28, RZ, 0x7610, R28 ;  /* 0x00007610ff1c7816 */ /* 0x000fc4000000001c */
[----:B0-----:R-:W-:-:S04]  /*4c100*/  @!P4 LOP3.LUT R5, R5, R4, RZ, 0x3c, !PT ;  /* 0x000000040505c212 */ /* 0x001fc800078e3cff */
[----:B------:R-:W-:-:S04]  /*4c110*/  @!P4 LOP3.LUT R4, R5, R4, RZ, 0x3c, !PT ;  /* 0x000000040504c212 */ /* 0x000fc800078e3cff */
[----:B------:R-:W-:-:S05]  /*4c120*/  @!P4 LOP3.LUT R5, R5, R4, RZ, 0x3c, !PT ;  /* 0x000000040505c212 */ /* 0x000fca00078e3cff */
[----:B------:R-:W3:Y:S04]  /*4c130*/  @!P4 LDG.E.U16 R28, desc[UR8][R4.64] ;  /* 0x00000008041cc981 */ /* 0x000ee8000c1e1500 */
[----:B--2---:R0:W-:Y:S04]  /*4c140*/  STL [R1+0x1fc], R15 ;  /* 0x0001fc0f01007387 */ /* 0x0041e80000100800 */
[----:B0-----:R-:W2:Y:S04]  /*4c150*/  LDL R15, [R1+0x3374] ;  /* 0x00337400010f7983 */ /* 0x001ea80000100800 */
[----:B---3--:R0:W-:Y:S04]  /*4c160*/  STL [R1+0x1f8], R28 ;  /* 0x0001f81c01007387 */ /* 0x0081e80000100800 */
[----:B------:R-:W3:Y:S04]  /*4c170*/  LDL R4, [R1+0x3330] ;  /* 0x0033300001047983 */ /* 0x000ee80000100800 */
[----:B------:R-:W3:Y:S01]  /*4c180*/  LDL R5, [R1+0x3364] ;  /* 0x0033640001057983 */ /* 0x000ee20000100800 */
[----:B------:R-:W-:Y:S01]  /*4c190*/  PRMT R14, RZ, 0x7610, R14 ;  /* 0x00007610ff0e7816 */ /* 0x000fe2000000000e */
[----:B------:R-:W0:Y:S01]  /*4c1a0*/  S2R R29, SR_TID.X ;  /* 0x00000000001d7919 */ /* 0x000e220000002100 */
[----:B---3--:R-:W-:-:S04]  /*4c1b0*/  @!P0 LOP3.LUT R5, R5, R4, RZ, 0x3c, !PT ;  /* 0x0000000405058212 */ /* 0x008fc800078e3cff */
[----:B------:R-:W-:-:S04]  /*4c1c0*/  @!P0 LOP3.LUT R4, R5, R4, RZ, 0x3c, !PT ;  /* 0x0000000405048212 */ /* 0x000fc800078e3cff */
[----:B------:R-:W-:-:S05]  /*4c1d0*/  @!P0 LOP3.LUT R5, R5, R4, RZ, 0x3c, !PT ;  /* 0x0000000405058212 */ /* 0x000fca00078e3cff */
[----:B------:R-:W3:Y:S01]  /*4c1e0*/  @!P0 LDG.E.U16 R14, desc[UR8][R4.64] ;  /* 0x00000008040e8981 */ /* 0x000ee2000c1e1500 */
[----:B0-----:R-:W-:-:S04]  /*4c1f0*/  SHF.R.U32.HI R28, RZ, 0x5, R29 ;  /* 0x00000005ff1c7819 */ /* 0x001fc8000001161d */
[----:B------:R-:W-:-:S04]  /*4c200*/  SGXT.U32 R28, R28, 0x1 ;  /* 0x000000011c1c781a */ /* 0x000fc80000000000 */
[----:B------:R-:W-:-:S04]  /*4c210*/  LOP3.LUT R28, R28, 0x6a, RZ, 0xfc, !PT ;  /* 0x0000006a1c1c7812 */ /* 0x000fc800078efcff */
[----:B------:R-:W-:Y:S02]  /*4c220*/  ISETP.GE.AND P2, PT, R28, UR6, PT ;  /* 0x000000061c007c0c */ /* 0x000fe4000bf46270 */
[----:B------:R-:W-:Y:S02]  /*4c230*/  SHF.R.U32.HI R28, RZ, 0x5, R29 ;  /* 0x00000005ff1c7819 */ /* 0x000fe4000001161d */
[----:B------:R-:W4:Y:S04]  /*4c240*/  LDL R29, [R1+0x337c] ;  /* 0x00337c00011d7983 */ /* 0x000f280000100800 */
[----:B---3--:R0:W-:Y:S04]  /*4c250*/  STL [R1+0x1f4], R14 ;  /* 0x0001f40e01007387 */ /* 0x0081e80000100800 */
[----:B0-----:R-:W3:Y:S04]  /*4c260*/  LDL.LU R14, [R1+0x4618] ;  /* 0x00461800010e7983 */ /* 0x001ee80000300800 */
[----:B------:R-:W2:Y:S04]  /*4c270*/  LDL R4, [R1+0x3338] ;  /* 0x0033380001047983 */ /* 0x000ea80000100800 */
[----:B------:R-:W2:Y:S01]  /*4c280*/  LDL R5, [R1+0x336c] ;  /* 0x00336c0001057983 */ /* 0x000ea20000100800 */
[----:B------:R-:W-:-:S02]  /*4c290*/  PRMT R0, RZ, 0x7610, R0 ;  /* 0x00007610ff007816 */ /* 0x000fc40000000000 */
[----:B------:R-:W-:-:S04]  /*4c2a0*/  SGXT.U32 R28, R28, 0x1 ;  /* 0x000000011c1c781a */ /* 0x000fc80000000000 */
[----:B------:R-:W-:-:S04]  /*4c2b0*/  LOP3.LUT R28, R28, 0x6c, RZ, 0xfc, !PT ;  /* 0x0000006c1c1c7812 */ /* 0x000fc800078efcff */
[----:B------:R-:W-:Y:S02]  /*4c2c0*/  ISETP.GE.AND P3, PT, R28, UR6, PT ;  /* 0x000000061c007c0c */ /* 0x000fe4000bf66270 */
[----:B------:R-:W0:Y:S01]  /*4c2d0*/  S2R R28, SR_TID.X ;  /* 0x00000000001c7919 */ /* 0x000e220000002100 */
[----:B--2---:R-:W-:-:S04]  /*4c2e0*/  @!P1 LOP3.LUT R5, R5, R4, RZ, 0x3c, !PT ;  /* 0x0000000405059212 */ /* 0x004fc800078e3cff */
[----:B------:R-:W-:-:S04]  /*4c2f0*/  @!P1 LOP3.LUT R4, R5, R4, RZ, 0x3c, !PT ;  /* 0x0000000405049212 */ /* 0x000fc800078e3cff */
[----:B------:R-:W-:-:S05]  /*4c300*/  @!P1 LOP3.LUT R5, R5, R4, RZ, 0x3c, !PT ;  /* 0x0000000405059212 */ /* 0x000fca00078e3cff */
[----:B------:R1:W2:Y:S02]  /*4c310*/  @!P1 LDG.E.U16 R0, desc[UR8][R4.64] ;  /* 0x0000000804009981 */ /* 0x0002a4000c1e1500 */
[----:B-1----:R-:W1:Y:S01]  /*4c320*/  S2R R5, SR_TID.X ;  /* 0x0000000000057919 */ /* 0x002e620000002100 */
[----:B0-----:R-:W-:-:S04]  /*4c330*/  SHF.R.U32.HI R28, RZ, 0x5, R28 ;  /* 0x00000005ff1c7819 */ /* 0x001fc8000001161c */
[----:B------:R-:W-:-:S04]  /*4c340*/  SGXT.U32 R28, R28, 0x1 ;  /* 0x000000011c1c781a */ /* 0x000fc80000000000 */
[----:B------:R-:W-:-:S04]  /*4c350*/  LOP3.LUT R28, R28, 0x6e, RZ, 0xfc, !PT ;  /* 0x0000006e1c1c7812 */ /* 0x000fc800078efcff */
[----:B------:R-:W-:Y:S02]  /*4c360*/  ISETP.GE.AND P0, PT, R28, UR6, PT ;  /* 0x000000061c007c0c */ /* 0x000fe4000bf06270 */
[----:B------:R-:W4:Y:S01]  /*4c370*/  LDL.LU R28, [R1+0x4614] ;  /* 0x00461400011c7983 */ /* 0x000f220000300800 */
[----:B-1----:R-:W-:-:S03]  /*4c380*/  SHF.R.U32.HI R4, RZ, 0x5, R5 ;  /* 0x00000005ff047819 */ /* 0x002fc60000011605 */
[----:B--2---:R0:W-:Y:S04]  /*4c390*/  STL [R1+0x1f0], R0 ;  /* 0x0001f00001007387 */ /* 0x0041e80000100800 */
[----:B0-----:R-:W2:Y:S04]  /*4c3a0*/  LDL.LU R0, [R1+0x4610] ;  /* 0x0046100001007983 */ /* 0x001ea80000300800 */
[----:B------:R-:W4:Y:S01]  /*4c3b0*/  LDL R5, [R1+0x3340] ;  /* 0x0033400001057983 */ /* 0x000f220000100800 */
[----:B------:R-:W-:-:S04]  /*4c3c0*/  SGXT.U32 R4, R4, 0x1 ;  /* 0x000000010404781a */ /* 0x000fc80000000000 */
[----:B------:R-:W-:Y:S02]  /*4c3d0*/  LOP3.LUT R4, R4, 0x70, RZ, 0xfc, !PT ;  /* 0x0000007004047812 */ /* 0x000fe400078efcff */
[----:B---3--:R-:W-:Y:S02]  /*4c3e0*/  PRMT R14, RZ, 0x7610, R14 ;  /* 0x00007610ff0e7816 */ /* 0x008fe4000000000e */
[----:B------:R-:W-:Y:S01]  /*4c3f0*/  ISETP.GE.AND P1, PT, R4, UR6, PT ;  /* 0x0000000604007c0c */ /* 0x000fe2000bf26270 */
[----:B------:R-:W-:Y:S02]  /*4c400*/  @!P2 IMAD.MOV.U32 R4, RZ, RZ, R15 ;  /* 0x000000ffff04a224 */ /* 0x000fe400078e000f */
[----:B------:R-:W3:Y:S04]  /*4c410*/  LDL R15, [R1+0x33ac] ;  /* 0x0033ac00010f7983 */ /* 0x000ee80000100800 */
[----:B----4-:R0:W4:Y:S02]  /*4c420*/  @!P2 LDG.E.U16 R14, desc[UR8][R4.64] ;  /* 0x00000008040ea981 */ /* 0x010124000c1e1500 */
[----:B0-----:R-:W0:Y:S02]  /*4c430*/  S2R R5, SR_TID.X ;  /* 0x0000000000057919 */ /* 0x001e240000002100 */
[----:B0-----:R-:W-:Y:S01]  /*4c440*/  SHF.R.U32.HI R4, RZ, 0x5, R5 ;  /* 0x00000005ff047819 */ /* 0x001fe20000011605 */
[----:B----4-:R0:W-:Y:S04]  /*4c450*/  STL [R1+0x1ec], R14 ;  /* 0x0001ec0e01007387 */ /* 0x0101e80000100800 */
[----:B0-----:R-:W4:Y:S04]  /*4c460*/  LDL.LU R14, [R1+0x460c] ;  /* 0x00460c00010e7983 */ /* 0x001f280000300800 */
[----:B------:R-:W3:Y:S01]  /*4c470*/  LDL R5, [R1+0x3348] ;  /* 0x0033480001057983 */ /* 0x000ee20000100800 */
[----:B------:R-:W-:-:S04]  /*4c480*/  SGXT.U32 R4, R4, 0x1 ;  /* 0x000000010404781a */ /* 0x000fc80000000000 */
[----:B------:R-:W-:Y:S02]  /*4c490*/  LOP3.LUT R4, R4, 0x72, RZ, 0xfc, !PT ;  /* 0x0000007204047812 */ /* 0x000fe400078efcff */
[----:B--2---:R-:W-:Y:S02]  /*4c4a0*/  PRMT R0, RZ, 0x7610, R0 ;  /* 0x00007610ff007816 */ /* 0x004fe40000000000 */
[----:B------:R-:W-:Y:S01]  /*4c4b0*/  ISETP.GE.AND P2, PT, R4, UR6, PT ;  /* 0x0000000604007c0c */ /* 0x000fe2000bf46270 */
[----:B------:R-:W-:Y:S02]  /*4c4c0*/  @!P3 IMAD.MOV.U32 R4, RZ, RZ, R29 ;  /* 0x000000ffff04b224 */ /* 0x000fe400078e001d */
[----:B------:R-:W0:Y:S03]  /*4c4d0*/  S2R R29, SR_TID.X ;  /* 0x00000000001d7919 */ /* 0x000e260000002100 */
[----:B---3--:R-:W2:Y:S04]  /*4c4e0*/  @!P3 LDG.E.U16 R0, desc[UR8][R4.64] ;  /* 0x000000080400b981 */ /* 0x008ea8000c1e1500 */
[----:B------:R-:W3:Y:S04]  /*4c4f0*/  LDL R4, [R1+0x3350] ;  /* 0x0033500001047983 */ /* 0x000ee80000100800 */
[----:B------:R-:W3:Y:S01]  /*4c500*/  LDL R5, [R1+0x3384] ;  /* 0x0033840001057983 */ /* 0x000ee20000100800 */
[----:B----4-:R-:W-:-:S03]  /*4c510*/  PRMT R14, RZ, 0x7610, R14 ;  /* 0x00007610ff0e7816 */ /* 0x010fc6000000000e */
[----:B--2---:R0:W-:Y:S02]  /*4c520*/  STL [R1+0x1e8], R0 ;  /* 0x0001e80001007387 */ /* 0x0041e40000100800 */
[--C-:B0-----:R-:W-:Y:S02]  /*4c530*/  SHF.R.U32.HI R0, RZ, 0x5, R29.reuse ;  /* 0x00000005ff007819 */ /* 0x101fe4000001161d */
[----:B------:R-:W-:Y:S02]  /*4c540*/  SHF.R.U32.HI R29, RZ, 0x5, R29 ;  /* 0x00000005ff1d7819 */ /* 0x000fe4000001161d */
[----:B---3--:R-:W-:Y:S02]  /*4c550*/  @!P0 LOP3.LUT R5, R5, R4, RZ, 0x3c, !PT ;  /* 0x0000000405058212 */ /* 0x008fe400078e3cff */
[----:B------:R-:W-:Y:S02]  /*4c560*/  SGXT.U32 R29, R29, 0x1 ;  /* 0x000000011d1d781a */ /* 0x000fe40000000000 */
[----:B------:R-:W-:-:S02]  /*4c570*/  SGXT.U32 R0, R0, 0x1 ;  /* 0x000000010000781a */ /* 0x000fc40000000000 */
[----:B------:R-:W-:Y:S02]  /*4c580*/  @!P0 LOP3.LUT R4, R5, R4, RZ, 0x3c, !PT ;  /* 0x0000000405048212 */ /* 0x000fe400078e3cff */
[----:B------:R-:W-:Y:S02]  /*4c590*/  LOP3.LUT R29, R29, 0x74, RZ, 0xfc, !PT ;  /* 0x000000741d1d7812 */ /* 0x000fe400078efcff */
[----:B------:R-:W-:Y:S02]  /*4c5a0*/  LOP3.LUT R0, R0, 0x76, RZ, 0xfc, !PT ;  /* 0x0000007600007812 */ /* 0x000fe400078efcff */
[----:B------:R-:W-:Y:S02]  /*4c5b0*/  @!P0 LOP3.LUT R5, R5, R4, RZ, 0x3c, !PT ;  /* 0x0000000405058212 */ /* 0x000fe400078e3cff */
[----:B------:R-:W-:Y:S02]  /*4c5c0*/  ISETP.GE.AND P3, PT, R29, UR6, PT ;  /* 0x000000061d007c0c */ /* 0x000fe4000bf66270 */
[----:B------:R-:W2:Y:S01]  /*4c5d0*/  LDL.LU R29, [R1+0x4608] ;  /* 0x00460800011d7983 */ /* 0x000ea20000300800 */
[----:B------:R-:W-:-:S03]  /*4c5e0*/  ISETP.GE.AND P4, PT, R0, UR6, PT ;  /* 0x0000000600007c0c */ /* 0x000fc6000bf86270 */
[----:B------:R-:W3:Y:S04]  /*4c5f0*/  LDL.LU R0, [R1+0x4604] ;  /* 0x0046040001007983 */ /* 0x000ee80000300800 */
[----:B------:R0:W4:Y:S04]  /*4c600*/  @!P0 LDG.E.U16 R14, desc[UR8][R4.64] ;  /* 0x00000008040e8981 */ /* 0x000128000c1e1500 */
[----:B------:R-:W0:Y:S04]  /*4c610*/  LDL R4, [R1+0x3358] ;  /* 0x0033580001047983 */ /* 0x000e280000100800 */
[----:B------:R-:W0:Y:S01]  /*4c620*/  LDL R5, [R1+0x338c] ;  /* 0x00338c0001057983 */ /* 0x000e220000100800 */
[----:B--2---:R-:W-:-:S02]  /*4c630*/  PRMT R29, RZ, 0x7610, R29 ;  /* 0x00007610ff1d7816 */ /* 0x004fc4000000001d */
[----:B0-----:R-:W-:-:S04]  /*4c640*/  @!P1 LOP3.LUT R5, R5, R4, RZ, 0x3c, !PT ;  /* 0x0000000405059212 */ /* 0x001fc800078e3cff */
[----:B------:R-:W-:-:S04]  /*4c650*/  @!P1 LOP3.LUT R4, R5, R4, RZ, 0x3c, !PT ;  /* 0x0000000405049212 */ /* 0x000fc800078e3cff */
[----:B------:R-:W-:-:S05]  /*4c660*/  @!P1 LOP3.LUT R5, R5, R4, RZ, 0x3c, !PT ;  /* 0x0000000405059212 */ /* 0x000fca00078e3cff */
[----:B------:R0:W2:Y:S02]  /*4c670*/  @!P1 LDG.E.U16 R29, desc[UR8][R4.64] ;  /* 0x00000008041d9981 */ /* 0x0000a4000c1e1500 */
[----:B0-----:R-:W0:Y:S02]  /*4c680*/  S2R R5, SR_TID.X ;  /* 0x0000000000057919 */ /* 0x001e240000002100 */
[----:B----4-:R1:W-:Y:S04]  /*4c690*/  STL [R1+0x1e4], R14 ;  /* 0x0001e40e01007387 */ /* 0x0103e80000100800 */
[----:B-1----:R-:W4:Y:S01]  /*4c6a0*/  LDL R14, [R1+0x33a0] ;  /* 0x0033a000010e7983 */ /* 0x002f220000100800 */
[----:B0-----:R-:W-:-:S03]  /*4c6b0*/  SHF.R.U32.HI R4, RZ, 0x5, R5 ;  /* 0x00000005ff047819 */ /* 0x001fc60000011605 */
[----:B--2---:R0:W-:Y:S04]  /*4c6c0*/  STL [R1+0x1dc], R29 ;  /* 0x0001dc1d01007387 */ /* 0x0041e80000100800 */
[----:B0-----:R-:W2:Y:S04]  /*4c6d0*/  LDL.LU R29, [R1+0x4600] ;  /* 0x00460000011d7983 */ /* 0x001ea80000300800 */
[----:B------:R-:W4:Y:S01]  /*4c6e0*/  LDL R5, [R1+0x3360] ;  /* 0x0033600001057983 */ /* 0x000f220000100800 */
[----:B------:R-:W-:-:S04]  /*4c6f0*/  SGXT.U32 R4, R4, 0x1 ;  /* 0x000000010404781a */ /* 0x000fc80000000000 */
[----:B------:R-:W-:Y:S02]  /*4c700*/  LOP3.LUT R4, R4, 0x78, RZ, 0xfc, !PT ;  /* 0x0000007804047812 */ /* 0x000fe400078efcff */
[----:B---3--:R-:W-:Y:S02]  /*4c710*/  PRMT R0, RZ, 0x7610, R0 ;  /* 0x00007610ff007816 */ /* 0x008fe40000000000 */
[----:B------:R-:W-:Y:S01]  /*4c720*/  ISETP.GE.AND P0, PT, R4, UR6, PT ;  /* 0x0000000604007c0c */ /* 0x000fe2000bf06270 */
[----:B------:R-:W-:-:S05]  /*4c730*/  @!P2 IMAD.MOV.U32 R4, RZ, RZ, R15 ;  /* 0x000000ffff04a224 */ /* 0x000fca00078e000f */
[----:B----4-:R-:W3:Y:S04]  /*4c740*/  @!P2 LDG.E.U16 R0, desc[UR8][R4.64] ;  /* 0x000000080400a981 */ /* 0x010ee8000c1e1500 */
        /* <DEDUP_REMOVED lines=8> */
[----:B------:R-:W2:Y:S04]  /*4c7d0*/  @!P3 LDG.E.U16 R29, desc[UR8][R4.64] ;  /* 0x00000008041db981 */ /* 0x000ea8000c1e1500 */
[----:B--2---:R0:W-:Y:S04]  /*4c7e0*/  STL [R1+0x1d4], R29 ;  /* 0x0001d41d01007387 */ /* 0x0041e80000100800 */
[----:B0-----:R-:W2:Y:S04]  /*4c7f0*/  LDL.LU R29, [R1+0x45f8] ;  /* 0x0045f800011d7983 */ /* 0x001ea80000300800 */
[----:B------:R-:W4:Y:S04]  /*4c800*/  LDL R4, [R1+0x3370] ;  /* 0x0033700001047983 */ /* 0x000f280000100800 */
[----:B------:R-:W4:Y:S01]  /*4c810*/  LDL R5, [R1+0x33a4] ;  /* 0x0033a40001057983 */ /* 0x000f220000100800 */
[----:B---3--:R-:W-:-:S02]  /*4c820*/  PRMT R0, RZ, 0x7610, R0 ;  /* 0x00007610ff007816 */ /* 0x008fc40000000000 */
[----:B----4-:R-:W-:-:S04]  /*4c830*/  @!P4 LOP3.LUT R5, R5, R4, RZ, 0x3c, !PT ;  /* 0x000000040505c212 */ /* 0x010fc800078e3cff */
[----:B------:R-:W-:-:S04]  /*4c840*/  @!P4 LOP3.LUT R4, R5, R4, RZ, 0x3c, !PT ;  /* 0x000000040504c212 */ /* 0x000fc800078e3cff */
[----:B------:R-:W-:-:S05]  /*4c850*/  @!P4 LOP3.LUT R5, R5, R4, RZ, 0x3c, !PT ;  /* 0x000000040505c212 */ /* 0x000fca00078e3cff */
[----:B------:R-:W3:Y:S01]  /*4c860*/  @!P4 LDG.E.U16 R0, desc[UR8][R4.64] ;  /* 0x000000080400c981 */ /* 0x000ee2000c1e1500 */
[----:B------:R-:W0:Y:S02]  /*4c870*/  S2R R15, SR_TID.X ;  /* 0x00000000000f7919 */ /* 0x000e240000002100 */
[----:B0-----:R-:W-:-:S04]  /*4c880*/  SHF.R.U32.HI R15, RZ, 0x5, R15 ;  /* 0x00000005ff0f7819 */ /* 0x001fc8000001160f */
[----:B------:R-:W-:-:S04]  /*4c890*/  SGXT.U32 R15, R15, 0x1 ;  /* 0x000000010f0f781a */ /* 0x000fc80000000000 */
[----:B------:R-:W-:-:S04]  /*4c8a0*/  LOP3.LUT R15, R15, 0x7a, RZ, 0xfc, !PT ;  /* 0x0000007a0f0f7812 */ /* 0x000fc800078efcff */
[----:B------:R-:W-:Y:S01]  /*4c8b0*/  ISETP.GE.AND P1, PT, R15, UR6, PT ;  /* 0x000000060f007c0c */ /* 0x000fe2000bf26270 */
[----:B---3--:R0:W-:Y:S04]  /*4c8c0*/  STL [R1+0x1d0], R0 ;  /* 0x0001d00001007387 */ /* 0x0081e80000100800 */
[----:B0-----:R-:W3:Y:S04]  /*4c8d0*/  LDL.LU R0, [R1+0x45f4] ;  /* 0x0045f40001007983 */ /* 0x001ee80000300800 */
[----:B------:R-:W4:Y:S01]  /*4c8e0*/  LDL R5, [R1+0x3378] ;  /* 0x0033780001057983 */ /* 0x000f220000100800 */
[----:B------:R-:W0:Y:S01]  /*4c8f0*/  S2R R15, SR_TID.X ;  /* 0x00000000000f7919 */ /* 0x000e220000002100 */
[----:B------:R-:W-:-:S02]  /*4c900*/  PRMT R6, RZ, 0x7610, R6 ;  /* 0x00007610ff067816 */ /* 0x000fc40000000006 */
[----:B0-----:R-:W-:-:S04]  /*4c910*/  SHF.R.U32.HI R4, RZ, 0x5, R15 ;  /* 0x00000005ff047819 */ /* 0x001fc8000001160f */
[----:B------:R-:W-:-:S04]  /*4c920*/  SGXT.U32 R4, R4, 0x1 ;  /* 0x000000010404781a */ /* 0x000fc80000000000 */
[----:B------:R-:W-:-:S04]  /*4c930*/  LOP3.LUT R4, R4, 0x7e, RZ, 0xfc, !PT ;  /* 0x0000007e04047812 */ /* 0x000fc800078efcff */
[----:B------:R-:W-:Y:S01]  /*4c940*/  ISETP.GE.AND P3, PT, R4, UR6, PT ;  /* 0x0000000604007c0c */ /* 0x000fe2000bf66270 */
[----:B------:R-:W-:-:S05]  /*4c950*/  @!P0 IMAD.MOV.U32 R4, RZ, RZ, R14 ;  /* 0x000000ffff048224 */ /* 0x000fca00078e000e */
[----:B----4-:R-:W4:Y:S01]  /*4c960*/  @!P0 LDG.E.U16 R6, desc[UR8][R4.64] ;  /* 0x0000000804068981 */ /* 0x010f22000c1e1500 */
[----:B------:R-:W-:-:S04]  /*4c970*/  SHF.R.U32.HI R15, RZ, 0x5, R15 ;  /* 0x00000005ff0f7819 */ /* 0x000fc8000001160f */
[----:B------:R-:W-:-:S04]  /*4c980*/  SGXT.U32 R15, R15, 0x1 ;  /* 0x000000010f0f781a */ /* 0x000fc80000000000 */
[----:B------:R-:W-:-:S04]  /*4c990*/  LOP3.LUT R15, R15, 0x7c, RZ, 0xfc, !PT ;  /* 0x0000007c0f0f7812 */ /* 0x000fc800078efcff */
[----:B------:R-:W-:Y:S02]  /*4c9a0*/  ISETP.GE.AND P2, PT, R15, UR6, PT ;  /* 0x000000060f007c0c */ /* 0x000fe4000bf46270 */
[----:B------:R-:W2:Y:S04]  /*4c9b0*/  LDL.LU R15, [R1+0x45f0] ;  /* 0x0045f000010f7983 */ /* 0x000ea80000300800 */
[----:B----4-:R-:W-:Y:S04]  /*4c9c0*/  STL [R1+0x1cc], R6 ;  /* 0x0001cc0601007387 */ /* 0x010fe80000100800 */
        /* <DEDUP_REMOVED lines=11> */
[----:B---3--:R-:W-:Y:S01]  /*4ca80*/  PRMT R0, RZ, 0x7610, R0 ;  /* 0x00007610ff007816 */ /* 0x008fe20000000000 */
[----:B------:R-:W0:Y:S01]  /*4ca90*/  S2R R14, SR_TID.X ;  /* 0x00000000000e7919 */ /* 0x000e220000002100 */
[----:B----4-:R-:W-:-:S04]  /*4caa0*/  @!P2 LOP3.LUT R5, R5, R4, RZ, 0x3c, !PT ;  /* 0x000000040505a212 */ /* 0x010fc800078e3cff */
[----:B------:R-:W-:-:S04]  /*4cab0*/  @!P2 LOP3.LUT R4, R5, R4, RZ, 0x3c, !PT ;  /* 0x000000040504a212 */ /* 0x000fc800078e3cff */
[----:B------:R-:W-:-:S05]  /*4cac0*/  @!P2 LOP3.LUT R5, R5, R4, RZ, 0x3c, !PT ;  /* 0x000000040505a212 */ /* 0x000fca00078e3cff */
[----:B------:R-:W3:Y:S01]  /*4cad0*/  @!P2 LDG.E.U16 R0, desc[UR8][R4.64] ;  /* 0x000000080400a981 */ /* 0x000ee2000c1e1500 */
[----:B0-----:R-:W-:-:S04]  /*4cae0*/  LOP3.LUT R14, R14, 0x3f, RZ, 0xc0, !PT ;  /* 0x0000003f0e0e7812 */ /* 0x001fc800078ec0ff */
[C---:B------:R-:W-:Y:S02]  /*4caf0*/  ISETP.GE.AND P4, PT, R14.reuse, UR6, PT ;  /* 0x000000060e007c0c */ /* 0x040fe4000bf86270 */
        /* <DEDUP_REMOVED lines=11> */
[----:B------:R-:W2:Y:S01]  /*4cbb0*/  @!P3 LDG.E.U16 R15, desc[UR8][R4.64] ;  /* 0x00000008040fb981 */ /* 0x000ea2000c1e1500 */
[----:B------:R-:W0:Y:S03]  /*4cbc0*/  S2R R6, SR_TID.X ;  /* 0x0000000000067919 */ /* 0x000e260000002100 */
[----:B--2---:R1:W-:Y:S04]  /*4cbd0*/  STL [R1+0x1c0], R15 ;  /* 0x0001c00f01007387 */ /* 0x0043e80000100800 */
[----:B-1----:R-:W2:Y:S04]  /*4cbe0*/  LDL.LU R15, [R1+0x45e0] ;  /* 0x0045e000010f7983 */ /* 0x002ea80000300800 */
[----:B------:R-:W4:Y:S04]  /*4cbf0*/  LDL R4, [R1+0x3304] ;  /* 0x0033040001047983 */ /* 0x000f280000100800 */
[----:B------:R-:W4:Y:S01]  /*4cc00*/  LDL R5, [R1+0x331c] ;  /* 0x00331c0001057983 */ /* 0x000f220000100800 */
[----:B0-----:R-:W-:-:S04]  /*4cc10*/  SHF.R.U32.HI R6, RZ, 0x5, R6 ;  /* 0x00000005ff067819 */ /* 0x001fc80000011606 */
[----:B------:R-:W-:-:S04]  /*4cc20*/  SGXT.U32 R6, R6, 0x1 ;  /* 0x000000010606781a */ /* 0x000fc80000000000 */
[----:B------:R-:W-:Y:S02]  /*4cc30*/  ISETP.GE.AND P0, PT, R6, UR6, PT ;  /* 0x0000000606007c0c */ /* 0x000fe4000bf06270 */
[----:B------:R-:W-:-:S11]  /*4cc40*/  PRMT R16, RZ, 0x7610, R16 ;  /* 0x00007610ff107816 */ /* 0x000fd60000000010 */
[----:B----4-:R-:W-:-:S04]  /*4cc50*/  @!P0 LOP3.LUT R5, R5, R4, RZ, 0x3c, !PT ;  /* 0x0000000405058212 */ /* 0x010fc800078e3cff */
[----:B------:R-:W-:-:S04]  /*4cc60*/  @!P0 LOP3.LUT R4, R5, R4, RZ, 0x3c, !PT ;  /* 0x0000000405048212 */ /* 0x000fc800078e3cff */
[----:B------:R-:W-:-:S05]  /*4cc70*/  @!P0 LOP3.LUT R5, R5, R4, RZ, 0x3c, !PT ;  /* 0x0000000405058212 */ /* 0x000fca00078e3cff */
[----:B------:R0:W4:Y:S04]  /*4cc80*/  @!P0 LDG.E.U16 R16, desc[UR8][R4.64] ;  /* 0x0000000804108981 */ /* 0x000128000c1e1500 */
[----:B------:R-:W0:Y:S04]  /*4cc90*/  LDL R4, [R1+0x2f5c] ;  /* 0x002f5c0001047983 */ /* 0x000e280000100800 */
[----:B------:R-:W0:Y:S01]  /*4cca0*/  LDL R5, [R1+0x2f60] ;  /* 0x002f600001057983 */ /* 0x000e220000100800 */
[----:B---3--:R-:W-:Y:S01]  /*4ccb0*/  PRMT R0, RZ, 0x7610, R0 ;  /* 0x00007610ff007816 */ /* 0x008fe20000000000 */
[----:B------:R-:W-:Y:S01]  /*4ccc0*/  BAR.SYNC.DEFER_BLOCKING 0x0 ;  /* 0x0000000000007b1d */ /* 0x000fe20000010000 */
[----:B0-----:R-:W-:-:S04]  /*4ccd0*/  @!P4 LOP3.LUT R5, R5, R4, RZ, 0x3c, !PT ;  /* 0x000000040505c212 */ /* 0x001fc800078e3cff */
[----:B------:R-:W-:-:S04]  /*4cce0*/  @!P4 LOP3.LUT R4, R5, R4, RZ, 0x3c, !PT ;  /* 0x000000040504c212 */ /* 0x000fc800078e3cff */
[----:B------:R-:W-:-:S05]  /*4ccf0*/  @!P4 LOP3.LUT R5, R5, R4, RZ, 0x3c, !PT ;  /* 0x000000040505c212 */ /* 0x000fca00078e3cff */
[----:B------:R-:W3:Y:S04]  /*4cd00*/  @!P4 LDG.E.U16 R0, desc[UR8][R4.64] ;  /* 0x000000080400c981 */ /* 0x000ee8000c1e1500 */
        /* <DEDUP_REMOVED lines=778> */
[----:B------:R-:W-:-:S02]  /*4fdb0*/  PRMT R14, RZ, 0x7610, R14 ;  /* 0x00007610ff0e7816 */ /* 0x000fc4000000000e */
[----:B----4-:R-:W-:-:S04]  /*4fdc0*/  @!P1 LOP3.LUT R5, R5, R4, RZ, 0x3c, !PT ;  /* 0x0000000405059212 */ /* 0x010fc800078e3cff */
[----:B------:R-:W-:-:S04]  /*4fdd0*/  @!P1 LOP3.LUT R4, R5, R4, RZ, 0x3c, !PT ;  /* 0x0000000405049212 */ /* 0x000fc800078e3cff */
[----:B------:R-:W-:-:S05]  /*4fde0*/  @!P1 LOP3.LUT R5, R5, R4, RZ, 0x3c, !PT ;  /* 0x0000000405059212 */ /* 0x000fca00078e3cff */
[----:B------:R-:W4:Y:S04]  /*4fdf0*/  @!P1 LDG.E.U16 R14, desc[UR8][R4.64] ;  /* 0x00000008040e9981 */ /* 0x000f28000c1e1500 */
[----:B----4-:R0:W-:Y:S04]  /*4fe00*/  STL [R1+0x60], R14 ;  /* 0x0000600e01007387 */ /* 0x0101e80000100800 */
[----:B0-----:R-:W4:Y:S04]  /*4fe10*/  LDL.LU R14, [R1+0x4480] ;  /* 0x00448000010e7983 */ /* 0x001f280000300800 */
[----:B------:R-:W2:Y:S04]  /*4fe20*/  LDL R4, [R1+0x1974] ;  /* 0x0019740001047983 */ /* 0x000ea80000100800 */
[----:B------:R-:W2:Y:S01]  /*4fe30*/  LDL R5, [R1+0x1978] ;  /* 0x0019780001057983 */ /* 0x000ea20000100800 */
[----:B------:R-:W-:-:S02]  /*4fe40*/  PRMT R29, RZ, 0x7610, R29 ;  /* 0x00007610ff1d7816 */ /* 0x000fc4000000001d */
[----:B--2---:R-:W-:-:S04]  /*4fe50*/  @!P4 LOP3.LUT R5, R5, R4, RZ, 0x3c, !PT ;  /* 0x000000040505c212 */ /* 0x004fc800078e3cff */
[----:B------:R-:W-:-:S04]  /*4fe60*/  @!P4 LOP3.LUT R4, R5, R4, RZ, 0x3c, !PT ;  /* 0x000000040504c212 */ /* 0x000fc800078e3cff */
[----:B------:R-:W-:-:S05]  /*4fe70*/  @!P4 LOP3.LUT R5, R5, R4, RZ, 0x3c, !PT ;  /* 0x000000040505c212 */ /* 0x000fca00078e3cff */
[----:B------:R-:W2:Y:S04]  /*4fe80*/  @!P4 LDG.E.U16 R29, desc[UR8][R4.64] ;  /* 0x00000008041dc981 */ /* 0x000ea8000c1e1500 */
        /* <DEDUP_REMOVED lines=152> */
[----:B------:R0:W4:Y:S04]  /*50810*/  @!P1 LDG.E.U16 R15, desc[UR8][R4.64] ;  /* 0x00000008040f9981 */ /* 0x000128000c1e1500 */
[----:B------:R-:W0:Y:S04]  /*50820*/  LDL R4, [R1+0x14f4] ;  /* 0x0014f40001047983 */ /* 0x000e280000100800 */
[----:B------:R-:W0:Y:S01]  /*50830*/  LDL R5, [R1+0x14f8] ;  /* 0x0014f80001057983 */ /* 0x000e220000100800 */
[----:B------:R-:W-:Y:S02]  /*50840*/  PRMT R19, RZ, 0x7610, R19 ;  /* 0x00007610ff137816 */ /* 0x000fe40000000013 */
[----:B0-----:R-:W-:-:S04]  /*50850*/  @!P4 LOP3.LUT R5, R5, R4, RZ, 0x3c, !PT ;  /* 0x000000040505c212 */ /* 0x001fc800078e3cff */
[----:B------:R-:W-:-:S04]  /*50860*/  @!P4 LOP3.LUT R4, R5, R4, RZ, 0x3c, !PT ;  /* 0x000000040504c212 */ /* 0x000fc800078e3cff */
[----:B------:R-:W-:-:S05]  /*50870*/  @!P4 LOP3.LUT R5, R5, R4, RZ, 0x3c, !PT ;  /* 0x000000040505c212 */ /* 0x000fca00078e3cff */
[----:B------:R-:W2:Y:S04]  /*50880*/  @!P4 LDG.E.U16 R19, desc[UR8][R4.64] ;  /* 0x000000080413c981 */ /* 0x000ea8000c1e1500 */
[----:B----4-:R0:W-:Y:S04]  /*50890*/  STL [R1+0x18], R15 ;  /* 0x0000180f01007387 */ /* 0x0101e80000100800 */
[----:B0-----:R-:W4:Y:S04]  /*508a0*/  LDL R15, [R1+0x13f0] ;  /* 0x0013f000010f7983 */ /* 0x001f280000100800 */
        /* <DEDUP_REMOVED lines=35> */
[----:B------:R-:W3:Y:S01]  /*50ae0*/  @!P4 LDG.E.U16 R0, desc[UR8][R4.64] ;  /* 0x000000080400c981 */ /* 0x000ee2000c1e1500 */
[----:B------:R-:W-:-:S03]  /*50af0*/  PRMT R14, RZ, 0x7610, R14 ;  /* 0x00007610ff0e7816 */ /* 0x000fc6000000000e */
[----:B---3--:R-:W-:Y:S04]  /*50b00*/  STL [R1+0x4], R0 ;  /* 0x0000040001007387 */ /* 0x008fe80000100800 */
[----:B------:R-:W3:Y:S01]  /*50b10*/  LDL R5, [R1+0x13ec] ;  /* 0x0013ec0001057983 */ /* 0x000ee20000100800 */
[----:B------:R-:W-:Y:S01]  /*50b20*/  @!P1 IMAD.MOV.U32 R4, RZ, RZ, R15 ;  /* 0x000000ffff049224 */ /* 0x000fe200078e000f */
[----:B------:R-:W-:Y:S02]  /*50b30*/  PRMT R29, RZ, 0x7610, R29 ;  /* 0x00007610ff1d7816 */ /* 0x000fe4000000001d */
[----:B------:R-:W4:Y:S04]  /*50b40*/  LDL R15, [R1+0x12ec] ;  /* 0x0012ec00010f7983 */ /* 0x000f280000100800 */
[----:B---3--:R0:W3:Y:S04]  /*50b50*/  @!P1 LDG.E.U16 R14, desc[UR8][R4.64] ;  /* 0x00000008040e9981 */ /* 0x0080e8000c1e1500 */
[----:B------:R-:W0:Y:S04]  /*50b60*/  LDL R4, [R1+0x1374] ;  /* 0x0013740001047983 */ /* 0x000e280000100800 */
[----:B------:R-:W0:Y:S02]  /*50b70*/  LDL R5, [R1+0x1378] ;  /* 0x0013780001057983 */ /* 0x000e240000100800 */
[----:B0-----:R-:W-:-:S04]  /*50b80*/  @!P4 LOP3.LUT R5, R5, R4, RZ, 0x3c, !PT ;  /* 0x000000040505c212 */ /* 0x001fc800078e3cff */
[----:B------:R-:W-:-:S04]  /*50b90*/  @!P4 LOP3.LUT R4, R5, R4, RZ, 0x3c, !PT ;  /* 0x000000040504c212 */ /* 0x000fc800078e3cff */
[----:B------:R-:W-:Y:S01]  /*50ba0*/  @!P4 LOP3.LUT R5, R5, R4, RZ, 0x3c, !PT ;  /* 0x000000040505c212 */ /* 0x000fe200078e3cff */
[----:B---3--:R0:W-:Y:S04]  /*50bb0*/  STL [R1], R14 ;  /* 0x0000000e01007387 */ /* 0x0081e80000100800 */
[----:B------:R1:W3:Y:S01]  /*50bc0*/  @!P4 LDG.E.U16 R29, desc[UR8][R4.64] ;  /* 0x00000008041dc981 */ /* 0x0002e2000c1e1500 */
[----:B------:R-:W-:-:S03]  /*50bd0*/  PRMT R28, RZ, 0x7610, R28 ;  /* 0x00007610ff1c7816 */ /* 0x000fc6000000001c */
[----:B0-----:R-:W2:Y:S04]  /*50be0*/  LDL R14, [R1+0x12f0] ;  /* 0x0012f000010e7983 */ /* 0x001ea80000100800 */
[----:B------:R-:W1:Y:S04]  /*50bf0*/  LDL R4, [R1+0x136c] ;  /* 0x00136c0001047983 */ /* 0x000e680000100800 */
[----:B------:R-:W1:Y:S02]  /*50c00*/  LDL R5, [R1+0x1370] ;  /* 0x0013700001057983 */ /* 0x000e640000100800 */
[----:B-1----:R-:W-:-:S04]  /*50c10*/  @!P1 LOP3.LUT R5, R5, R4, RZ, 0x3c, !PT ;  /* 0x0000000405059212 */ /* 0x002fc800078e3cff */
[----:B------:R-:W-:-:S04]  /*50c20*/  @!P1 LOP3.LUT R4, R5, R4, RZ, 0x3c, !PT ;  /* 0x0000000405049212 */ /* 0x000fc800078e3cff */
[----:B------:R-:W-:Y:S01]  /*50c30*/  @!P1 LOP3.LUT R5, R5, R4, RZ, 0x3c, !PT ;  /* 0x0000000405059212 */ /* 0x000fe200078e3cff */
[----:B---3--:R0:W-:Y:S04]  /*50c40*/  STL [R1+0x4384], R29 ;  /* 0x0043841d01007387 */ /* 0x0081e80000100800 */
[----:B------:R1:W3:Y:S01]  /*50c50*/  @!P1 LDG.E.U16 R28, desc[UR8][R4.64] ;  /* 0x00000008041c9981 */ /* 0x0002e2000c1e1500 */
[----:B------:R-:W-:Y:S02]  /*50c60*/  PRMT R27, RZ, 0x7610, R27 ;  /* 0x00007610ff1b7816 */ /* 0x000fe4000000001b */
[----:B------:R-:W-:Y:S01]  /*50c70*/  PRMT R26, RZ, 0x7610, R26 ;  /* 0x00007610ff1a7816 */ /* 0x000fe2000000001a */
[----:B0-----:R-:W4:Y:S04]  /*50c80*/  LDL R29, [R1+0x1278] ;  /* 0x00127800011d7983 */ /* 0x001f280000100800 */
[----:B------:R-:W1:Y:S04]  /*50c90*/  LDL R4, [R1+0x12f4] ;  /* 0x0012f40001047983 */ /* 0x000e680000100800 */
[----:B------:R-:W1:Y:S02]  /*50ca0*/  LDL R5, [R1+0x12f8] ;  /* 0x0012f80001057983 */ /* 0x000e640000100800 */
[----:B-1----:R-:W-:-:S04]  /*50cb0*/  @!P4 LOP3.LUT R5, R5, R4, RZ, 0x3c, !PT ;  /* 0x000000040505c212 */ /* 0x002fc800078e3cff */
[----:B------:R-:W-:-:S04]  /*50cc0*/  @!P4 LOP3.LUT R4, R5, R4, RZ, 0x3c, !PT ;  /* 0x000000040504c212 */ /* 0x000fc800078e3cff */
[----:B------:R-:W-:-:S05]  /*50cd0*/  @!P4 LOP3.LUT R5, R5, R4, RZ, 0x3c, !PT ;  /* 0x000000040505c212 */ /* 0x000fca00078e3cff */
[----:B------:R2:W4:Y:S04]  /*50ce0*/  @!P4 LDG.E.U16 R27, desc[UR8][R4.64] ;  /* 0x00000008041bc981 */ /* 0x000528000c1e1500 */
[----:B---3--:R0:W-:Y:S01]  /*50cf0*/  STL [R1+0x4388], R28 ;  /* 0x0043881c01007387 */ /* 0x0081e20000100800 */
[----:B--2---:R-:W-:Y:S02]  /*50d00*/  @!P1 IMAD.MOV.U32 R4, RZ, RZ, R14 ;  /* 0x000000ffff049224 */ /* 0x004fe400078e000e */
[----:B----4-:R-:W-:Y:S01]  /*50d10*/  @!P1 IMAD.MOV.U32 R5, RZ, RZ, R15 ;  /* 0x000000ffff059224 */ /* 0x010fe200078e000f */
[----:B0-----:R-:W2:Y:S04]  /*50d20*/  LDL R28, [R1+0x1270] ;  /* 0x00127000011c7983 */ /* 0x001ea80000100800 */
[----:B------:R0:W3:Y:S04]  /*50d30*/  @!P1 LDG.E.U16 R26, desc[UR8][R4.64] ;  /* 0x00000008041a9981 */ /* 0x0000e8000c1e1500 */
[----:B------:R1:W-:Y:S04]  /*50d40*/  STL [R1+0x438c], R27 ;  /* 0x00438c1b01007387 */ /* 0x0003e80000100800 */
[----:B------:R-:W4:Y:S01]  /*50d50*/  LDL R5, [R1+0x1274] ;  /* 0x0012740001057983 */ /* 0x000f220000100800 */
[----:B------:R-:W-:Y:S01]  /*50d60*/  PRMT R25, RZ, 0x7610, R25 ;  /* 0x00007610ff197816 */ /* 0x000fe20000000019 */
[----:B0-----:R-:W-:Y:S01]  /*50d70*/  @!P4 IMAD.MOV.U32 R4, RZ, RZ, R29 ;  /* 0x000000ffff04c224 */ /* 0x001fe200078e001d */
[----:B------:R-:W-:Y:S01]  /*50d80*/  PRMT R24, RZ, 0x7610, R24 ;  /* 0x00007610ff187816 */ /* 0x000fe20000000018 */
[----:B------:R-:W3:Y:S04]  /*50d90*/  LDL R15, [R1+0x11f4] ;  /* 0x0011f400010f7983 */ /* 0x000ee80000100800 */
[----:B------:R-:W3:Y:S04]  /*50da0*/  LDL R14, [R1+0x11f8] ;  /* 0x0011f800010e7983 */ /* 0x000ee80000100800 */
[----:B-1----:R-:W3:Y:S04]  /*50db0*/  LDL R27, [R1+0x126c] ;  /* 0x00126c00011b7983 */ /* 0x002ee80000100800 */
[----:B----4-:R2:W4:Y:S02]  /*50dc0*/  @!P4 LDG.E.U16 R25, desc[UR8][R4.64] ;  /* 0x000000080419c981 */ /* 0x010524000c1e1500 */
[----:B--2---:R-:W-:-:S02]  /*50dd0*/  @!P1 IMAD.MOV.U32 R4, RZ, RZ, R28 ;  /* 0x000000ffff049224 */ /* 0x004fc400078e001c */
[----:B---3--:R-:W-:-:S05]  /*50de0*/  @!P1 IMAD.MOV.U32 R5, RZ, RZ, R27 ;  /* 0x000000ffff059224 */ /* 0x008fca00078e001b */
[----:B------:R-:W2:Y:S04]  /*50df0*/  @!P1 LDG.E.U16 R24, desc[UR8][R4.64] ;  /* 0x0000000804189981 */ /* 0x000ea8000c1e1500 */
[----:B------:R0:W-:Y:S04]  /*50e00*/  STL [R1+0x4390], R26 ;  /* 0x0043901a01007387 */ /* 0x0001e80000100800 */
[----:B------:R-:W3:Y:S04]  /*50e10*/  LDL R29, [R1+0x11f0] ;  /* 0x0011f000011d7983 */ /* 0x000ee80000100800 */
[----:B----4-:R1:W-:Y:S04]  /*50e20*/  STL [R1+0x4394], R25 ;  /* 0x0043941901007387 */ /* 0x0103e80000100800 */
[----:B------:R-:W4:Y:S04]  /*50e30*/  LDL R28, [R1+0x2fac] ;  /* 0x002fac00011c7983 */ /* 0x000f280000100800 */
[----:B------:R-:W4:Y:S04]  /*50e40*/  LDL R27, [R1+0x2fb8] ;  /* 0x002fb800011b7983 */ /* 0x000f280000100800 */
[----:B0-----:R-:W4:Y:S04]  /*50e50*/  LDL R26, [R1+0x2fb4] ;  /* 0x002fb400011a7983 */ /* 0x001f280000100800 */
[----:B-1----:R-:W4:Y:S04]  /*50e60*/  LDL R25, [R1+0x2fc0] ;  /* 0x002fc00001197983 */ /* 0x002f280000100800 */
[----:B--2---:R0:W-:Y:S04]  /*50e70*/  STL [R1+0x4398], R24 ;  /* 0x0043981801007387 */ /* 0x0041e80000100800 */
[----:B0-----:R-:W2:Y:S01]  /*50e80*/  LDL R24, [R1+0x11ec] ;  /* 0x0011ec0001187983 */ /* 0x001ea20000100800 */
[----:B------:R-:W-:Y:S01]  /*50e90*/  PRMT R23, RZ, 0x7610, R23 ;  /* 0x00007610ff177816 */ /* 0x000fe20000000017 */
[----:B------:R-:W-:-:S02]  /*50ea0*/  @!P4 IMAD.MOV.U32 R4, RZ, RZ, R14 ;  /* 0x000000ffff04c224 */ /* 0x000fc400078e000e */
[----:B------:R-:W-:Y:S01]  /*50eb0*/  @!P4 IMAD.MOV.U32 R5, RZ, RZ, R15 ;  /* 0x000000ffff05c224 */ /* 0x000fe200078e000f */
[----:B------:R-:W-:Y:S02]  /*50ec0*/  PRMT R12, RZ, 0x7610, R12 ;  /* 0x00007610ff0c7816 */ /* 0x000fe4000000000c */
[----:B------:R-:W-:Y:S01]  /*50ed0*/  PRMT R11, RZ, 0x7610, R11 ;  /* 0x00007610ff0b7816 */ /* 0x000fe2000000000b */
[----:B------:R-:W4:Y:S04]  /*50ee0*/  LDL R15, [R1+0x302c] ;  /* 0x00302c00010f7983 */ /* 0x000f280000100800 */
[----:B------:R3:W4:Y:S04]  /*50ef0*/  @!P4 LDG.E.U16 R23, desc[UR8][R4.64] ;  /* 0x000000080417c981 */ /* 0x000728000c1e1500 */
[----:B------:R-:W4:Y:S01]  /*50f00*/  LDL R14, [R1+0x3038] ;  /* 0x00303800010e7983 */ /* 0x000f220000100800 */
[----:B---3--:R-:W-:-:S02]  /*50f10*/  @!P1 IMAD.MOV.U32 R4, RZ, RZ, R29 ;  /* 0x000000ffff049224 */ /* 0x008fc400078e001d */
[----:B--2---:R-:W-:-:S05]  /*50f20*/  @!P1 IMAD.MOV.U32 R5, RZ, RZ, R24 ;  /* 0x000000ffff059224 */ /* 0x004fca00078e0018 */
[----:B------:R4:W2:Y:S02]  /*50f30*/  @!P1 LDG.E.U16 R12, desc[UR8][R4.64] ;  /* 0x00000008040c9981 */ /* 0x0008a4000c1e1500 */
[----:B----4-:R-:W-:Y:S02]  /*50f40*/  @!P4 IMAD.MOV.U32 R4, RZ, RZ, R27 ;  /* 0x000000ffff04c224 */ /* 0x010fe400078e001b */
[----:B------:R-:W-:-:S05]  /*50f50*/  @!P4 IMAD.MOV.U32 R5, RZ, RZ, R28 ;  /* 0x000000ffff05c224 */ /* 0x000fca00078e001c */
[----:B------:R0:W3:Y:S04]  /*50f60*/  @!P4 LDG.E.U16 R11, desc[UR8][R4.64] ;  /* 0x00000008040bc981 */ /* 0x0000e8000c1e1500 */
[----:B------:R1:W-:Y:S04]  /*50f70*/  STL [R1+0x439c], R23 ;  /* 0x00439c1701007387 */ /* 0x0003e80000100800 */
[----:B------:R-:W4:Y:S01]  /*50f80*/  LDL R24, [R1+0x3034] ;  /* 0x0030340001187983 */ /* 0x000f220000100800 */
[----:B------:R-:W-:-:S03]  /*50f90*/  PRMT R10, RZ, 0x7610, R10 ;  /* 0x00007610ff0a7816 */ /* 0x000fc6000000000a */
[----:B-1----:R-:W4:Y:S01]  /*50fa0*/  LDL R23, [R1+0x3040] ;  /* 0x0030400001177983 */ /* 0x002f220000100800 */
[----:B0-----:R-:W-:Y:S02]  /*50fb0*/  @!P1 IMAD.MOV.U32 R4, RZ, RZ, R25 ;  /* 0x000000ffff049224 */ /* 0x001fe400078e0019 */
[----:B------:R-:W-:Y:S01]  /*50fc0*/  @!P1 IMAD.MOV.U32 R5, RZ, RZ, R26 ;  /* 0x000000ffff059224 */ /* 0x000fe200078e001a */
[----:B------:R-:W-:-:S04]  /*50fd0*/  PRMT R9, RZ, 0x7610, R9 ;  /* 0x00007610ff097816 */ /* 0x000fc80000000009 */
[----:B------:R0:W4:Y:S02]  /*50fe0*/  @!P1 LDG.E.U16 R10, desc[UR8][R4.64] ;  /* 0x00000008040a9981 */ /* 0x000124000c1e1500 */
[----:B0-----:R-:W-:Y:S02]  /*50ff0*/  @!P4 IMAD.MOV.U32 R4, RZ, RZ, R14 ;  /* 0x000000ffff04c224 */ /* 0x001fe400078e000e */
[----:B------:R-:W-:-:S05]  /*51000*/  @!P4 IMAD.MOV.U32 R5, RZ, RZ, R15 ;  /* 0x000000ffff05c224 */ /* 0x000fca00078e000f */
[----:B------:R4:W4:Y:S04]  /*51010*/  @!P4 LDG.E.U16 R9, desc[UR8][R4.64] ;  /* 0x000000080409c981 */ /* 0x000928000c1e1500 */
[----:B--2---:R0:W-:Y:S04]  /*51020*/  STL [R1+0x43a0], R12 ;  /* 0x0043a00c01007387 */ /* 0x0041e80000100800 */
[----:B---3--:R1:W-:Y:S04]  /*51030*/  STL [R1+0x43a4], R11 ;  /* 0x0043a40b01007387 */ /* 0x0083e80000100800 */
[----:B------:R-:W2:Y:S04]  /*51040*/  LDL R26, [R1+0x30ac] ;  /* 0x0030ac00011a7983 */ /* 0x000ea80000100800 */
[----:B------:R-:W3:Y:S01]  /*51050*/  LDL R25, [R1+0x30b8] ;  /* 0x0030b80001197983 */ /* 0x000ee20000100800 */
[----:B------:R-:W-:Y:S01]  /*51060*/  PRMT R8, RZ, 0x7610, R8 ;  /* 0x00007610ff087816 */ /* 0x000fe20000000008 */
[----:B----4-:R-:W-:-:S02]  /*51070*/  @!P1 IMAD.MOV.U32 R5, RZ, RZ, R24 ;  /* 0x000000ffff059224 */ /* 0x010fc400078e0018 */
[----:B------:R-:W-:-:S05]  /*51080*/  @!P1 IMAD.MOV.U32 R4, RZ, RZ, R23 ;  /* 0x000000ffff049224 */ /* 0x000fca00078e0017 */
[----:B------:R2:W4:Y:S01]  /*51090*/  @!P1 LDG.E.U16 R8, desc[UR8][R4.64] ;  /* 0x0000000804089981 */ /* 0x000522000c1e1500 */
[----:B------:R-:W-:-:S03]  /*510a0*/  PRMT R7, RZ, 0x7610, R7 ;  /* 0x00007610ff077816 */ /* 0x000fc60000000007 */
[----:B------:R4:W-:Y:S04]  /*510b0*/  STL [R1+0x43a8], R10 ;  /* 0x0043a80a01007387 */ /* 0x0009e80000100800 */
[----:B------:R-:W4:Y:S04]  /*510c0*/  LDL R15, [R1+0x30b4] ;  /* 0x0030b400010f7983 */ /* 0x000f280000100800 */
[----:B------:R-:W4:Y:S04]  /*510d0*/  LDL R14, [R1+0x30c0] ;  /* 0x0030c000010e7983 */ /* 0x000f280000100800 */
[----:B------:R4:W-:Y:S04]  /*510e0*/  STL [R1+0x43ac], R9 ;  /* 0x0043ac0901007387 */ /* 0x0009e80000100800 */
[----:B------:R-:W4:Y:S04]  /*510f0*/  LDL R24, [R1+0x312c] ;  /* 0x00312c0001187983 */ /* 0x000f280000100800 */
[----:B------:R-:W4:Y:S04]  /*51100*/  LDL R23, [R1+0x3138] ;  /* 0x0031380001177983 */ /* 0x000f280000100800 */
[----:B0-----:R-:W4:Y:S04]  /*51110*/  LDL R12, [R1+0x3134] ;  /* 0x00313400010c7983 */ /* 0x001f280000100800 */
[----:B-1----:R-:W4:Y:S01]  /*51120*/  LDL R11, [R1+0x3140] ;  /* 0x00314000010b7983 */ /* 0x002f220000100800 */
[----:B--2---:R-:W-:-:S02]  /*51130*/  @!P4 IMAD.MOV.U32 R5, RZ, RZ, R26 ;  /* 0x000000ffff05c224 */ /* 0x004fc400078e001a */
[----:B---3--:R-:W-:-:S05]  /*51140*/  @!P4 IMAD.MOV.U32 R4, RZ, RZ, R25 ;  /* 0x000000ffff04c224 */ /* 0x008fca00078e0019 */
[----:B------:R0:W2:Y:S01]  /*51150*/  @!P4 LDG.E.U16 R7, desc[UR8][R4.64] ;  /* 0x000000080407c981 */ /* 0x0000a2000c1e1500 */
[----:B------:R-:W-:-:S03]  /*51160*/  PRMT R6, RZ, 0x7610, R6 ;  /* 0x00007610ff067816 */ /* 0x000fc60000000006 */
[----:B----4-:R1:W-:Y:S04]  /*51170*/  STL [R1+0x43b0], R8 ;  /* 0x0043b00801007387 */ /* 0x0103e80000100800 */
[----:B------:R-:W3:Y:S04]  /*51180*/  LDL R10, [R1+0x2f4c] ;  /* 0x002f4c00010a7983 */ /* 0x000ee80000100800 */
[----:B------:R-:W4:Y:S01]  /*51190*/  LDL R9, [R1+0x2f50] ;  /* 0x002f500001097983 */ /* 0x000f220000100800 */
[----:B0-----:R-:W-:-:S03]  /*511a0*/  PRMT R5, RZ, 0x7610, R5 ;  /* 0x00007610ff057816 */ /* 0x001fc60000000005 */
[----:B------:R0:W3:Y:S02]  /*511b0*/  @!P1 LDG.E.U16 R6, desc[UR8][R14.64] ;  /* 0x000000080e069981 */ /* 0x0000e4000c1e1500 */
[----:B0-----:R-:W-:Y:S02]  /*511c0*/  @!P4 IMAD.MOV.U32 R15, RZ, RZ, R24 ;  /* 0x000000ffff0fc224 */ /* 0x001fe400078e0018 */
[----:B------:R-:W-:-:S05]  /*511d0*/  @!P4 IMAD.MOV.U32 R14, RZ, RZ, R23 ;  /* 0x000000ffff0ec224 */ /* 0x000fca00078e0017 */
[----:B------:R0:W3:Y:S04]  /*511e0*/  @!P4 LDG.E.U16 R5, desc[UR8][R14.64] ;  /* 0x000000080e05c981 */ /* 0x0000e8000c1e1500 */
[----:B--2---:R2:W-:Y:S04]  /*511f0*/  STL [R1+0x43b4], R7 ;  /* 0x0043b40701007387 */ /* 0x0045e80000100800 */
[----:B-1----:R-:W3:Y:S04]  /*51200*/  LDL R8, [R1+0x2f44] ;  /* 0x002f440001087983 */ /* 0x002ee80000100800 */
[----:B--2---:R-:W2:Y:S01]  /*51210*/  LDL R7, [R1+0x2f48] ;  /* 0x002f480001077983 */ /* 0x004ea20000100800 */
[----:B------:R-:W-:Y:S01]  /*51220*/  PRMT R4, RZ, 0x7610, R4 ;  /* 0x00007610ff047816 */ /* 0x000fe20000000004 */
[----:B0-----:R-:W-:-:S02]  /*51230*/  @!P1 IMAD.MOV.U32 R14, RZ, RZ, R11 ;  /* 0x000000ffff0e9224 */ /* 0x001fc400078e000b */
[----:B------:R-:W-:Y:S01]  /*51240*/  @!P1 IMAD.MOV.U32 R15, RZ, RZ, R12 ;  /* 0x000000ffff0f9224 */ /* 0x000fe200078e000c */
[----:B------:R-:W-:-:S04]  /*51250*/  PRMT R22, RZ, 0x7610, R22 ;  /* 0x00007610ff167816 */ /* 0x000fc80000000016 */
[----:B------:R4:W2:Y:S02]  /*51260*/  @!P1 LDG.E.U16 R4, desc[UR8][R14.64] ;  /* 0x000000080e049981 */ /* 0x0008a4000c1e1500 */
[----:B----4-:R-:W-:Y:S02]  /*51270*/  @!P4 IMAD.MOV.U32 R14, RZ, RZ, R9 ;  /* 0x000000ffff0ec224 */ /* 0x010fe400078e0009 */
[----:B---3--:R-:W-:-:S05]  /*51280*/  @!P4 IMAD.MOV.U32 R15, RZ, RZ, R10 ;  /* 0x000000ffff0fc224 */ /* 0x008fca00078e000a */
[----:B------:R0:W3:Y:S01]  /*51290*/  @!P4 LDG.E.U16 R22, desc[UR8][R14.64] ;  /* 0x000000080e16c981 */ /* 0x0000e2000c1e1500 */
[----:B------:R-:W-:-:S03]  /*512a0*/  PRMT R18, RZ, 0x7610, R18 ;  /* 0x00007610ff127816 */ /* 0x000fc60000000012 */
[----:B------:R1:W-:Y:S04]  /*512b0*/  STL [R1+0x43b8], R6 ;  /* 0x0043b80601007387 */ /* 0x0003e80000100800 */
[----:B------:R4:W-:Y:S04]  /*512c0*/  STL [R1+0x43bc], R5 ;  /* 0x0043bc0501007387 */ /* 0x0009e80000100800 */
[----:B-1----:R-:W3:Y:S04]  /*512d0*/  LDL R6, [R1+0x2ecc] ;  /* 0x002ecc0001067983 */ /* 0x002ee80000100800 */
[----:B----4-:R-:W4:Y:S01]  /*512e0*/  LDL R5, [R1+0x2ed0] ;  /* 0x002ed00001057983 */ /* 0x010f220000100800 */
[----:B0-----:R-:W-:-:S02]  /*512f0*/  @!P1 IMAD.MOV.U32 R15, RZ, RZ, R8 ;  /* 0x000000ffff0f9224 */ /* 0x001fc400078e0008 */
[----:B--2---:R-:W-:-:S05]  /*51300*/  @!P1 IMAD.MOV.U32 R14, RZ, RZ, R7 ;  /* 0x000000ffff0e9224 */ /* 0x004fca00078e0007 */
[----:B------:R0:W2:Y:S04]  /*51310*/  @!P1 LDG.E.U16 R18, desc[UR8][R14.64] ;  /* 0x000000080e129981 */ /* 0x0000a8000c1e1500 */
[----:B------:R1:W-:Y:S04]  /*51320*/  STL [R1+0x43c0], R4 ;  /* 0x0043c00401007387 */ /* 0x0003e80000100800 */
[----:B------:R-:W2:Y:S04]  /*51330*/  LDL R23, [R1+0x2ec4] ;  /* 0x002ec40001177983 */ /* 0x000ea80000100800 */
[----:B------:R-:W2:Y:S04]  /*51340*/  LDL R12, [R1+0x2ec8] ;  /* 0x002ec800010c7983 */ /* 0x000ea80000100800 */
[----:B---3--:R-:W-:Y:S04]  /*51350*/  STL [R1+0x43c4], R22 ;  /* 0x0043c41601007387 */ /* 0x008fe80000100800 */
[----:B------:R-:W3:Y:S04]  /*51360*/  LDL R11, [R1+0x2e64] ;  /* 0x002e6400010b7983 */ /* 0x000ee80000100800 */
[----:B------:R-:W3:Y:S04]  /*51370*/  LDL R10, [R1+0x2e68] ;  /* 0x002e6800010a7983 */ /* 0x000ee80000100800 */
[----:B------:R-:W3:Y:S04]  /*51380*/  LDL R9, [R1+0x2e5c] ;  /* 0x002e5c0001097983 */ /* 0x000ee80000100800 */
[----:B------:R-:W3:Y:S01]  /*51390*/  LDL R8, [R1+0x2e60] ;  /* 0x002e600001087983 */ /* 0x000ee20000100800 */
[----:B0-----:R-:W-:-:S02]  /*513a0*/  @!P4 IMAD.MOV.U32 R15, RZ, RZ, R6 ;  /* 0x000000ffff0fc224 */ /* 0x001fc400078e0006 */
[----:B----4-:R-:W-:Y:S01]  /*513b0*/  @!P4 IMAD.MOV.U32 R14, RZ, RZ, R5 ;  /* 0x000000ffff0ec224 */ /* 0x010fe200078e0005 */
[----:B--2---:R-:W-:Y:S04]  /*513c0*/  STL [R1+0x43c8], R18 ;  /* 0x0043c81201007387 */ /* 0x004fe80000100800 */
[----:B------:R-:W2:Y:S04]  /*513d0*/  LDL R7, [R1+0x2de4] ;  /* 0x002de40001077983 */ /* 0x000ea80000100800 */
[----:B------:R-:W4:Y:S04]  /*513e0*/  LDL R6, [R1+0x2de8] ;  /* 0x002de80001067983 */ /* 0x000f280000100800 */
[----:B------:R-:W4:Y:S04]  /*513f0*/  LDL R5, [R1+0x319c] ;  /* 0x00319c0001057983 */ /* 0x000f280000100800 */
[----:B-1----:R-:W4:Y:S01]  /*51400*/  LDL R4, [R1+0x31a8] ;  /* 0x0031a80001047983 */ /* 0x002f220000100800 */
[----:B------:R-:W-:-:S02]  /*51410*/  PRMT R13, RZ, 0x7610, R13 ;  /* 0x00007610ff0d7816 */ /* 0x000fc4000000000d */
[----:B------:R-:W-:-:S04]  /*51420*/  PRMT R17, RZ, 0x7610, R17 ;  /* 0x00007610ff117816 */ /* 0x000fc80000000011 */
[----:B------:R0:W4:Y:S01]  /*51430*/  @!P4 LDG.E.U16 R13, desc[UR8][R14.64] ;  /* 0x000000080e0dc981 */ /* 0x000122000c1e1500 */
[----:B------:R-:W-:Y:S01]  /*51440*/  PRMT R19, RZ, 0x7610, R19 ;  /* 0x00007610ff137816 */ /* 0x000fe20000000013 */
[----:B0-----:R-:W-:Y:S02]  /*51450*/  @!P1 IMAD.MOV.U32 R14, RZ, RZ, R12 ;  /* 0x000000ffff0e9224 */ /* 0x001fe400078e000c */
[----:B------:R-:W-:-:S05]  /*51460*/  @!P1 IMAD.MOV.U32 R15, RZ, RZ, R23 ;  /* 0x000000ffff0f9224 */ /* 0x000fca00078e0017 */
[----:B------:R3:W4:Y:S01]  /*51470*/  @!P1 LDG.E.U16 R17, desc[UR8][R14.64] ;  /* 0x000000080e119981 */ /* 0x000722000c1e1500 */
[----:B------:R-:W-:Y:S01]  /*51480*/  PRMT R20, RZ, 0x7610, R20 ;  /* 0x00007610ff147816 */ /* 0x000fe20000000014 */
[----:B---3--:R-:W-:Y:S02]  /*51490*/  @!P4 IMAD.MOV.U32 R14, RZ, RZ, R10 ;  /* 0x000000ffff0ec224 */ /* 0x008fe400078e000a */
[----:B------:R-:W-:-:S05]  /*514a0*/  @!P4 IMAD.MOV.U32 R15, RZ, RZ, R11 ;  /* 0x000000ffff0fc224 */ /* 0x000fca00078e000b */
[----:B------:R0:W3:Y:S01]  /*514b0*/  @!P4 LDG.E.U16 R19, desc[UR8][R14.64] ;  /* 0x000000080e13c981 */ /* 0x0000e2000c1e1500 */
[----:B------:R-:W-:Y:S01]  /*514c0*/  PRMT R21, RZ, 0x7610, R21 ;  /* 0x00007610ff157816 */ /* 0x000fe20000000015 */
[----:B0-----:R-:W-:Y:S02]  /*514d0*/  @!P1 IMAD.MOV.U32 R14, RZ, RZ, R8 ;  /* 0x000000ffff0e9224 */ /* 0x001fe400078e0008 */
[----:B------:R-:W-:-:S05]  /*514e0*/  @!P1 IMAD.MOV.U32 R15, RZ, RZ, R9 ;  /* 0x000000ffff0f9224 */ /* 0x000fca00078e0009 */
[----:B------:R2:W3:Y:S02]  /*514f0*/  @!P1 LDG.E.U16 R20, desc[UR8][R14.64] ;  /* 0x000000080e149981 */ /* 0x0004e4000c1e1500 */
[----:B--2---:R-:W-:Y:S02]  /*51500*/  @!P4 IMAD.MOV.U32 R15, RZ, RZ, R7 ;  /* 0x000000ffff0fc224 */ /* 0x004fe400078e0007 */
[----:B----4-:R-:W-:-:S05]  /*51510*/  @!P4 IMAD.MOV.U32 R14, RZ, RZ, R6 ;  /* 0x000000ffff0ec224 */ /* 0x010fca00078e0006 */
[----:B------:R0:W2:Y:S01]  /*51520*/  @!P4 LDG.E.U16 R21, desc[UR8][R14.64] ;  /* 0x000000080e15c981 */ /* 0x0000a2000c1e1500 */
[----:B------:R-:W-:Y:S01]  /*51530*/  PRMT R2, RZ, 0x7610, R2 ;  /* 0x00007610ff027816 */ /* 0x000fe20000000002 */
[----:B0-----:R-:W-:Y:S02]  /*51540*/  @!P4 IMAD.MOV.U32 R14, RZ, RZ, R4 ;  /* 0x000000ffff0ec224 */ /* 0x001fe400078e0004 */
[----:B------:R-:W-:-:S05]  /*51550*/  @!P4 IMAD.MOV.U32 R15, RZ, RZ, R5 ;  /* 0x000000ffff0fc224 */ /* 0x000fca00078e0005 */
[----:B------:R-:W4:Y:S04]  /*51560*/  @!P4 LDG.E.U16 R2, desc[UR8][R14.64] ;  /* 0x000000080e02c981 */ /* 0x000f28000c1e1500 */
[----:B------:R-:W-:Y:S04]  /*51570*/  STL [R1+0x43cc], R13 ;  /* 0x0043cc0d01007387 */ /* 0x000fe80000100800 */
[----:B------:R-:W-:Y:S04]  /*51580*/  STL [R1+0x43d0], R17 ;  /* 0x0043d01101007387 */ /* 0x000fe80000100800 */
[----:B---3--:R-:W-:Y:S04]  /*51590*/  STL [R1+0x43d4], R19 ;  /* 0x0043d41301007387 */ /* 0x008fe80000100800 */
[----:B------:R0:W-:Y:S04]  /*515a0*/  STL [R1+0x43d8], R20 ;  /* 0x0043d81401007387 */ /* 0x0001e80000100800 */
[----:B--2---:R-:W-:Y:S04]  /*515b0*/  STL [R1+0x43dc], R21 ;  /* 0x0043dc1501007387 */ /* 0x004fe80000100800 */
[----:B0-----:R-:W2:Y:S04]  /*515c0*/  LDL R20, [R1+0x31a4] ;  /* 0x0031a40001147983 */ /* 0x001ea80000100800 */
[----:B------:R-:W3:Y:S04]  /*515d0*/  LDL R19, [R1+0x31ac] ;  /* 0x0031ac0001137983 */ /* 0x000ee80000100800 */
        /* <DEDUP_REMOVED lines=19> */
[----:B----4-:R-:W-:Y:S04]  /*51710*/  STL [R1+0x34c8], R2 ;  /* 0x0034c80201007387 */ /* 0x010fe80000100800 */
        /* <DEDUP_REMOVED lines=38> */
[----:B------:R-:W-:-:S03]  /*51980*/  PRMT R3, RZ, 0x7610, R3 ;  /* 0x00007610ff037816 */ /* 0x000fc60000000003 */
        /* <DEDUP_REMOVED lines=121> */
[----:B--2---:R-:W-:-:S02]  /*52120*/  @!P1 IMAD.MOV.U32 R15, RZ, RZ, R20 ;  /* 0x000000ffff0f9224 */ /* 0x004fc400078e0014 */
[----:B---3--:R-:W-:-:S05]  /*52130*/  @!P1 IMAD.MOV.U32 R14, RZ, RZ, R19 ;  /* 0x000000ffff0e9224 */ /* 0x008fca00078e0013 */
[----:B------:R-:W2:Y:S04]  /*52140*/  @!P1 LDG.E.U16 R3, desc[UR8][R14.64] ;  /* 0x000000080e039981 */ /* 0x000ea8000c1e1500 */
        /* <DEDUP_REMOVED lines=144> */
[----:B------:R-:W0:Y:S03]  /*52a50*/  S2R R0, SR_TID.X ;  /* 0x0000000000007919 */ /* 0x000e260000002100 */
        /* <DEDUP_REMOVED lines=32> */
[----:B0-----:R-:W-:-:S03]  /*52c60*/  LOP3.LUT R0, R0, 0x3f, RZ, 0xc0, !PT ;  /* 0x0000003f00007812 */ /* 0x001fc600078ec0ff */
[----:B------:R-:W-:Y:S04]  /*52c70*/  STL [R1+0x4354], R2 ;  /* 0x0043540201007387 */ /* 0x000fe80000100800 */
[----:B------:R-:W-:Y:S04]  /*52c80*/  STL [R1+0x435c], R2 ;  /* 0x00435c0201007387 */ /* 0x000fe80000100800 */
[----:B------:R-:W-:Y:S04]  /*52c90*/  STL [R1+0x4364], R2 ;  /* 0x0043640201007387 */ /* 0x000fe80000100800 */
[----:B------:R-:W-:Y:S04]  /*52ca0*/  STL [R1+0x436c], R2 ;  /* 0x00436c0201007387 */ /* 0x000fe80000100800 */
[----:B------:R-:W-:Y:S01]  /*52cb0*/  STL [R1+0x4374], R2 ;  /* 0x0043740201007387 */ /* 0x000fe20000100800 */
[----:B------:R-:W-:-:S03]  /*52cc0*/  IMAD.SHL.U32 R0, R0, 0x2, RZ ;  /* 0x0000000200007824 */ /* 0x000fc600078e00ff */
[----:B------:R-:W-:Y:S04]  /*52cd0*/  STL [R1+0x437c], R2 ;  /* 0x00437c0201007387 */ /* 0x000fe80000100800 */
[----:B------:R-:W-:Y:S04]  /*52ce0*/  STL [R1+0x43e0], R2 ;  /* 0x0043e00201007387 */ /* 0x000fe80000100800 */
[----:B------:R-:W-:Y:S04]  /*52cf0*/  STL [R1+0x43e8], R14 ;  /* 0x0043e80e01007387 */ /* 0x000fe80000100800 */
[----:B------:R-:W-:Y:S04]  /*52d00*/  STL [R1+0x43e4], R15 ;  /* 0x0043e40f01007387 */ /* 0x000fe80000100800 */
[----:B------:R0:W-:Y:S04]  /*52d10*/  STS.U16 [R0+UR5+0x20000], R16 ;  /* 0x0200001000007988 */ /* 0x0001e80008000405 */
[----:B--2---:R-:W-:Y:S04]  /*52d20*/  STL [R1+0x34c4], R3 ;  /* 0x0034c40301007387 */ /* 0x004fe80000100800 */
[----:B------:R-:W-:Y:S04]  /*52d30*/  STL [R1+0x43ec], R3 ;  /* 0x0043ec0301007387 */ /* 0x000fe80000100800 */
[----:B0-----:R-:W2:Y:S04]  /*52d40*/  LDL.LU R16, [R1+0x4428] ;  /* 0x0044280001107983 */ /* 0x001ea80000300800 */
[----:B------:R-:W3:Y:S04]  /*52d50*/  LDL.LU R28, [R1+0x26c] ;  /* 0x00026c00011c7983 */ /* 0x000ee80000300800 */
[----:B------:R0:W-:Y:S04]  /*52d60*/  STS.U16 [R0+UR5+0x20400], R29 ;  /* 0x0204001d00007988 */ /* 0x0001e80008000405 */
[----:B------:R-:W-:Y:S04]  /*52d70*/  STS.U16 [R0+UR5+0x20200], R17 ;  /* 0x0202001100007988 */ /* 0x000fe80008000405 */
[----:B------:R-:W-:Y:S04]  /*52d80*/  STS.U16 [R0+UR5+0x20600], R13 ;  /* 0x0206000d00007988 */ /* 0x000fe80008000405 */
[----:B------:R-:W-:Y:S04]  /*52d90*/  STS.U16 [R0+UR5+0x20800], R18 ;  /* 0x0208001200007988 */ /* 0x000fe80008000405 */
[----:B------:R-:W-:Y:S04]  /*52da0*/  STS.U16 [R0+UR5+0x20a00], R22 ;  /* 0x020a001600007988 */ /* 0x000fe80008000405 */
[----:B------:R-:W-:Y:S04]  /*52db0*/  STS.U16 [R0+UR5+0x20c00], R4 ;  /* 0x020c000400007988 */ /* 0x000fe80008000405 */
[----:B------:R-:W-:Y:S04]  /*52dc0*/  STS.U16 [R0+UR5+0x20e00], R5 ;  /* 0x020e000500007988 */ /* 0x000fe80008000405 */
[----:B------:R-:W-:Y:S04]  /*52dd0*/  STS.U16 [R0+UR5+0x21000], R6 ;  /* 0x0210000600007988 */ /* 0x000fe80008000405 */
[----:B0-----:R-:W4:Y:S04]  /*52de0*/  LDL.LU R29, [R1+0x25c] ;  /* 0x00025c00011d7983 */ /* 0x001f280000300800 */
[----:B------:R-:W-:Y:S04]  /*52df0*/  STS.U16 [R0+UR5+0x21200], R7 ;  /* 0x0212000700007988 */ /* 0x000fe80008000405 */
[----:B------:R-:W-:Y:S04]  /*52e00*/  STS.U16 [R0+UR5+0x21400], R8 ;  /* 0x0214000800007988 */ /* 0x000fe80008000405 */
[----:B------:R-:W-:Y:S04]  /*52e10*/  STS.U16 [R0+UR5+0x21600], R9 ;  /* 0x0216000900007988 */ /* 0x000fe80008000405 */
[----:B------:R-:W-:Y:S04]  /*52e20*/  STS.U16 [R0+UR5+0x21a00], R10 ;  /* 0x021a000a00007988 */ /* 0x000fe80008000405 */
[----:B------:R-:W-:Y:S04]  /*52e30*/  STS.U16 [R0+UR5+0x21c00], R11 ;  /* 0x021c000b00007988 */ /* 0x000fe80008000405 */
[----:B------:R-:W-:Y:S04]  /*52e40*/  STS.U16 [R0+UR5+0x21e00], R12 ;  /* 0x021e000c00007988 */ /* 0x000fe80008000405 */
[----:B--2---:R0:W-:Y:S02]  /*52e50*/  STS.U16 [R0+UR5+0x21800], R16 ;  /* 0x0218001000007988 */ /* 0x0041e40008000405 */
[----:B0-----:R-:W-:-:S02]  /*52e60*/  LOP3.LUT R16, R0, 0x10, RZ, 0x3c, !PT ;  /* 0x0000001000107812 */ /* 0x001fc400078e3cff */
[----:B------:R-:W2:Y:S04]  /*52e70*/  LDL.LU R0, [R1+0x23c] ;  /* 0x00023c0001007983 */ /* 0x000ea80000300800 */
[----:B------:R-:W-:Y:S04]  /*52e80*/  STS.U16 [R16+UR5+0x20080], R23 ;  /* 0x0200801710007988 */ /* 0x000fe80008000405 */
[----:B------:R-:W-:Y:S04]  /*52e90*/  STS.U16 [R16+UR5+0x20280], R24 ;  /* 0x0202801810007988 */ /* 0x000fe80008000405 */
[----:B------:R-:W-:Y:S04]  /*52ea0*/  STS.U16 [R16+UR5+0x20480], R25 ;  /* 0x0204801910007988 */ /* 0x000fe80008000405 */
[----:B--2---:R0:W-:Y:S04]  /*52eb0*/  STL [R1+0x4424], R0 ;  /* 0x0044240001007387 */ /* 0x0041e80000100800 */
[----:B0-----:R-:W2:Y:S04]  /*52ec0*/  LDL.LU R0, [R1+0x24c] ;  /* 0x00024c0001007983 */ /* 0x001ea80000300800 */
        /* <DEDUP_REMOVED lines=22> */
[----:B------:R0:W-:Y:S04]  /*53030*/  STS.U16 [R16+UR5+0x20680], R26 ;  /* 0x0206801a10007988 */ /* 0x0001e80008000405 */
[----:B------:R-:W2:Y:S04]  /*53040*/  LDL.LU R25, [R1+0x1c4] ;  /* 0x0001c40001197983 */ /* 0x000ea80000300800 */
[----:B------:R1:W-:Y:S04]  /*53050*/  STS.U16 [R16+UR5+0x20880], R27 ;  /* 0x0208801b10007988 */ /* 0x0003e80008000405 */
[----:B---3--:R3:W-:Y:S04]  /*53060*/  STS.U16 [R16+UR5+0x20a80], R28 ;  /* 0x020a801c10007988 */ /* 0x0087e80008000405 */
[----:B----4-:R4:W-:Y:S04]  /*53070*/  STS.U16 [R16+UR5+0x20c80], R29 ;  /* 0x020c801d10007988 */ /* 0x0109e80008000405 */
[----:B0-----:R-:W2:Y:S04]  /*53080*/  LDL.LU R26, [R1+0x2b4] ;  /* 0x0002b400011a7983 */ /* 0x001ea80000300800 */
[----:B-1----:R-:W2:Y:S04]  /*53090*/  LDL.LU R27, [R1+0x2a4] ;  /* 0x0002a400011b7983 */ /* 0x002ea80000300800 */
[----:B---3--:R-:W3:Y:S04]  /*530a0*/  LDL.LU R28, [R1+0x294] ;  /* 0x00029400011c7983 */ /* 0x008ee80000300800 */
[----:B----4-:R-:W4:Y:S04]  /*530b0*/  LDL.LU R29, [R1+0x284] ;  /* 0x00028400011d7983 */ /* 0x010f280000300800 */
[----:B--2---:R0:W-:Y:S04]  /*530c0*/  STS.U16 [R16+UR5+0x20e80], R0 ;  /* 0x020e800010007988 */ /* 0x0041e80008000405 */
[----:B0-----:R-:W2:Y:S04]  /*530d0*/  LDL.LU R0, [R1+0x4424] ;  /* 0x0044240001007983 */ /* 0x001ea80000300800 */
[----:B------:R-:W-:Y:S04]  /*530e0*/  STL [R1+0x43f0], R16 ;  /* 0x0043f01001007387 */ /* 0x000fe80000100800 */
[----:B--2---:R0:W-:Y:S02]  /*530f0*/  STS.U16 [R16+UR5+0x21080], R0 ;  /* 0x0210800010007988 */ /* 0x0041e40008000405 */
[----:B0-----:R-:W0:Y:S02]  /*53100*/  S2R R0, SR_TID.X ;  /* 0x0000000000007919 */ /* 0x001e240000002100 */
[----:B------:R1:W-:Y:S04]  /*53110*/  STS.U16 [R16+UR5+0x21280], R3 ;  /* 0x0212800310007988 */ /* 0x0003e80008000405 */
[----:B------:R-:W-:Y:S04]  /*53120*/  STS.U16 [R16+UR5+0x21480], R15 ;  /* 0x0214800f10007988 */ /* 0x000fe80008000405 */
[----:B------:R-:W-:Y:S04]  /*53130*/  STS.U16 [R16+UR5+0x21680], R14 ;  /* 0x0216800e10007988 */ /* 0x000fe80008000405 */
[----:B------:R2:W-:Y:S01]  /*53140*/  STS.U16 [R16+UR5+0x21880], R2 ;  /* 0x0218800210007988 */ /* 0x0005e20008000405 */
[----:B0-----:R-:W-:-:S05]  /*53150*/  LOP3.LUT R0, R0, 0x3f, RZ, 0xc0, !PT ;  /* 0x0000003f00007812 */ /* 0x001fca00078ec0ff */
[----:B------:R-:W-:-:S05]  /*53160*/  IMAD.SHL.U32 R0, R0, 0x2, RZ ;  /* 0x0000000200007824 */ /* 0x000fca00078e00ff */
[C---:B-1----:R-:W-:Y:S02]  /*53170*/  LOP3.LUT R3, R0.reuse, 0x20, RZ, 0x3c, !PT ;  /* 0x0000002000037812 */ /* 0x042fe400078e3cff */
[----:B--2---:R-:W-:Y:S02]  /*53180*/  LOP3.LUT R2, R0, 0x30, RZ, 0x3c, !PT ;  /* 0x0000003000027812 */ /* 0x004fe400078e3cff */
[----:B------:R-:W2:Y:S04]  /*53190*/  LDL.LU R0, [R1+0x244] ;  /* 0x0002440001007983 */ /* 0x000ea80000300800 */
[----:B--2---:R0:W-:Y:S04]  /*531a0*/  STL [R1+0x4418], R0 ;  /* 0x0044180001007387 */ /* 0x0041e80000100800 */
[----:B0-----:R-:W2:Y:S04]  /*531b0*/  LDL.LU R0, [R1+0x254] ;  /* 0x0002540001007983 */ /* 0x001ea80000300800 */
[----:B--2---:R0:W-:Y:S04]  /*531c0*/  STL [R1+0x441c], R0 ;  /* 0x00441c0001007387 */ /* 0x0041e80000100800 */
[----:B0-----:R-:W2:Y:S04]  /*531d0*/  LDL.LU R0, [R1+0x264] ;  /* 0x0002640001007983 */ /* 0x001ea80000300800 */
[----:B------:R-:W-:Y:S04]  /*531e0*/  STS.U16 [R16+UR5+0x21a80], R21 ;  /* 0x021a801510007988 */ /* 0x000fe80008000405 */
        /* <DEDUP_REMOVED lines=53> */
[----:B--2---:R0:W-:Y:S04]  /*53540*/  STS.U16 [R2+UR5+0x20b80], R0 ;  /* 0x020b800002007988 */ /* 0x0041e80008000405 */
[----:B0-----:R-:W2:Y:S04]  /*53550*/  LDL.LU R0, [R1+0x441c] ;  /* 0x00441c0001007983 */ /* 0x001ea80000300800 */
[----:B--2---:R0:W-:Y:S04]  /*53560*/  STS.U16 [R2+UR5+0x20d80], R0 ;  /* 0x020d800002007988 */ /* 0x0041e80008000405 */
[----:B0-----:R-:W2:Y:S04]  /*53570*/  LDL.LU R0, [R1+0x4418] ;  /* 0x0044180001007983 */ /* 0x001ea80000300800 */
[----:B--2---:R-:W-:Y:S04]  /*53580*/  STS.U16 [R2+UR5+0x20f80], R0 ;  /* 0x020f800002007988 */ /* 0x004fe80008000405 */
[----:B------:R0:W-:Y:S04]  /*53590*/  STS.U16 [R2+UR5+0x21180], R16 ;  /* 0x0211801002007988 */ /* 0x0001e80008000405 */
[----:B0-----:R-:W2:Y:S04]  /*535a0*/  LDL.LU R16, [R1+0x164] ;  /* 0x0001640001107983 */ /* 0x001ea80000300800 */
[----:B--2---:R0:W-:Y:S04]  /*535b0*/  STL [R1+0x440c], R16 ;  /* 0x00440c1001007387 */ /* 0x0041e80000100800 */
[----:B0-----:R-:W2:Y:S04]  /*535c0*/  LDL.LU R16, [R1+0x168] ;  /* 0x0001680001107983 */ /* 0x001ea80000300800 */
[----:B--2---:R0:W-:Y:S04]  /*535d0*/  STL [R1+0x4410], R16 ;  /* 0x0044101001007387 */ /* 0x0041e80000100800 */
[----:B0-----:R-:W2:Y:S01]  /*535e0*/  LDL.LU R16, [R1+0x16c] ;  /* 0x00016c0001107983 */ /* 0x001ea20000300800 */
[----:B------:R-:W0:Y:S03]  /*535f0*/  S2R R0, SR_TID.X ;  /* 0x0000000000007919 */ /* 0x000e260000002100 */
        /* <DEDUP_REMOVED lines=8> */
[----:B-1----:R-:W2:Y:S01]  /*53680*/  LDL.LU R16, [R1+0x170] ;  /* 0x0001700001107983 */ /* 0x002ea20000300800 */
[----:B0-----:R-:W-:-:S03]  /*53690*/  LOP3.LUT R0, R0, 0x3f, RZ, 0xc0, !PT ;  /* 0x0000003f00007812 */ /* 0x001fc600078ec0ff */
[----:B------:R-:W2:Y:S04]  /*536a0*/  LDL.LU R3, [R1+0x160] ;  /* 0x0001600001037983 */ /* 0x000ea80000300800 */
[----:B------:R-:W2:Y:S01]  /*536b0*/  LDL.LU R15, [R1+0x15c] ;  /* 0x00015c00010f7983 */ /* 0x000ea20000300800 */
[----:B------:R-:W-:-:S03]  /*536c0*/  IMAD.SHL.U32 R0, R0, 0x2, RZ ;  /* 0x0000000200007824 */ /* 0x000fc600078e00ff */
[----:B------:R-:W2:Y:S04]  /*536d0*/  LDL.LU R14, [R1+0x158] ;  /* 0x00015800010e7983 */ /* 0x000ea80000300800 */
[----:B------:R-:W2:Y:S04]  /*536e0*/  LDL.LU R2, [R1+0x154] ;  /* 0x0001540001027983 */ /* 0x000ea80000300800 */
[----:B------:R-:W2:Y:S04]  /*536f0*/  LDL.LU R21, [R1+0x150] ;  /* 0x0001500001157983 */ /* 0x000ea80000300800 */
[----:B------:R-:W2:Y:S04]  /*53700*/  LDL.LU R20, [R1+0x14c] ;  /* 0x00014c0001147983 */ /* 0x000ea80000300800 */
[----:B------:R-:W2:Y:S04]  /*53710*/  LDL.LU R19, [R1+0x148] ;  /* 0x0001480001137983 */ /* 0x000ea80000300800 */
[----:B------:R0:W-:Y:S04]  /*53720*/  STS.U16 [R0+UR5], R13 ;  /* 0x0000000d00007988 */ /* 0x0001e80008000405 */
[----:B------:R-:W2:Y:S04]  /*53730*/  LDL.LU R17, [R1+0x144] ;  /* 0x0001440001117983 */ /* 0x000ea80000300800 */
[----:B------:R1:W-:Y:S04]  /*53740*/  STS.U16 [R0+UR5+0x80], R18 ;  /* 0x0000801200007988 */ /* 0x0003e80008000405 */
[----:B------:R3:W-:Y:S04]  /*53750*/  STS.U16 [R0+UR5+0x800], R22 ;  /* 0x0008001600007988 */ /* 0x0007e80008000405 */
[----:B------:R4:W-:Y:S04]  /*53760*/  STS.U16 [R0+UR5+0x880], R4 ;  /* 0x0008800400007988 */ /* 0x0009e80008000405 */
[----:B------:R4:W-:Y:S04]  /*53770*/  STS.U16 [R0+UR5+0x1000], R5 ;  /* 0x0010000500007988 */ /* 0x0009e80008000405 */
[----:B------:R4:W-:Y:S04]  /*53780*/  STS.U16 [R0+UR5+0x1080], R6 ;  /* 0x0010800600007988 */ /* 0x0009e80008000405 */
[----:B0-----:R-:W2:Y:S04]  /*53790*/  LDL.LU R13, [R1+0x140] ;  /* 0x00014000010d7983 */ /* 0x001ea80000300800 */
[----:B-1----:R-:W2:Y:S04]  /*537a0*/  LDL.LU R18, [R1+0x13c] ;  /* 0x00013c0001127983 */ /* 0x002ea80000300800 */
[----:B---3--:R-:W3:Y:S04]  /*537b0*/  LDL.LU R22, [R1+0x138] ;  /* 0x0001380001167983 */ /* 0x008ee80000300800 */
[----:B----4-:R-:W4:Y:S04]  /*537c0*/  LDL.LU R4, [R1+0x134] ;  /* 0x0001340001047983 */ /* 0x010f280000300800 */
[----:B------:R-:W4:Y:S04]  /*537d0*/  LDL.LU R5, [R1+0x130] ;  /* 0x0001300001057983 */ /* 0x000f280000300800 */
[----:B------:R0:W-:Y:S04]  /*537e0*/  STS.U16 [R0+UR5+0x1800], R7 ;  /* 0x0018000700007988 */ /* 0x0001e80008000405 */
[----:B------:R-:W4:Y:S04]  /*537f0*/  LDL.LU R6, [R1+0x12c] ;  /* 0x00012c0001067983 */ /* 0x000f280000300800 */
[----:B------:R1:W-:Y:S04]  /*53800*/  STS.U16 [R0+UR5+0x1880], R8 ;  /* 0x0018800800007988 */ /* 0x0003e80008000405 */
[----:B------:R1:W-:Y:S04]  /*53810*/  STS.U16 [R0+UR5+0x2000], R9 ;  /* 0x0020000900007988 */ /* 0x0003e80008000405 */
[----:B------:R1:W-:Y:S04]  /*53820*/  STS.U16 [R0+UR5+0x2080], R10 ;  /* 0x0020800a00007988 */ /* 0x0003e80008000405 */
[----:B------:R1:W-:Y:S04]  /*53830*/  STS.U16 [R0+UR5+0x2800], R11 ;  /* 0x0028000b00007988 */ /* 0x0003e80008000405 */
[----:B------:R1:W-:Y:S04]  /*53840*/  STS.U16 [R0+UR5+0x2880], R12 ;  /* 0x0028800c00007988 */ /* 0x0003e80008000405 */
[----:B0-----:R-:W4:Y:S04]  /*53850*/  LDL.LU R7, [R1+0x128] ;  /* 0x0001280001077983 */ /* 0x001f280000300800 */
[----:B-1----:R-:W4:Y:S04]  /*53860*/  LDL.LU R8, [R1+0x124] ;  /* 0x0001240001087983 */ /* 0x002f280000300800 */
[----:B------:R-:W4:Y:S04]  /*53870*/  LDL.LU R9, [R1+0x120] ;  /* 0x0001200001097983 */ /* 0x000f280000300800 */
[----:B------:R-:W4:Y:S04]  /*53880*/  LDL.LU R10, [R1+0x11c] ;  /* 0x00011c00010a7983 */ /* 0x000f280000300800 */
        /* <DEDUP_REMOVED lines=15> */
[----:B0-----:R-:W4:Y:S04]  /*53980*/  LDL.LU R29, [R1+0xf8] ;  /* 0x0000f800011d7983 */ /* 0x001f280000300800 */
[----:B--2---:R0:W-:Y:S04]  /*53990*/  STS.U16 [R0+UR5+0x4880], R16 ;  /* 0x0048801000007988 */ /* 0x0041e80008000405 */
[----:B0-----:R-:W2:Y:S04]  /*539a0*/  LDL.LU R16, [R1+0x4414] ;  /* 0x0044140001107983 */ /* 0x001ea80000300800 */
[----:B--2---:R0:W-:Y:S04]  /*539b0*/  STS.U16 [R0+UR5+0x5000], R16 ;  /* 0x0050001000007988 */ /* 0x0041e80008000405 */
[----:B0-----:R-:W2:Y:S04]  /*539c0*/  LDL.LU R16, [R1+0x4410] ;  /* 0x0044100001107983 */ /* 0x001ea80000300800 */
[----:B--2---:R0:W-:Y:S04]  /*539d0*/  STS.U16 [R0+UR5+0x5080], R16 ;  /* 0x0050801000007988 */ /* 0x0041e80008000405 */
[----:B0-----:R-:W2:Y:S04]  /*539e0*/  LDL.LU R16, [R1+0x440c] ;  /* 0x00440c0001107983 */ /* 0x001ea80000300800 */
[----:B--2---:R0:W-:Y:S04]  /*539f0*/  STS.U16 [R0+UR5+0x5800], R16 ;  /* 0x0058001000007988 */ /* 0x0041e80008000405 */
[----:B0-----:R-:W2:Y:S04]  /*53a00*/  LDL.LU R16, [R1+0xe8] ;  /* 0x0000e80001107983 */ /* 0x001ea80000300800 */
        /* <DEDUP_REMOVED lines=14> */
[----:B---3--:R-:W-:Y:S04]  /*53af0*/  STS.U16 [R0+UR5+0x8080], R22 ;  /* 0x0080801600007988 */ /* 0x008fe80008000405 */
[----:B----4-:R-:W-:Y:S04]  /*53b00*/  STS.U16 [R0+UR5+0x8800], R4 ;  /* 0x0088000400007988 */ /* 0x010fe80008000405 */
[----:B------:R-:W-:Y:S04]  /*53b10*/  STS.U16 [R0+UR5+0x8880], R5 ;  /* 0x0088800500007988 */ /* 0x000fe80008000405 */
[----:B--2---:R0:W-:Y:S04]  /*53b20*/  STL [R1+0x4408], R16 ;  /* 0x0044081001007387 */ /* 0x0041e80000100800 */
[----:B0-----:R-:W2:Y:S04]  /*53b30*/  LDL.LU R16, [R1+0xf4] ;  /* 0x0000f40001107983 */ /* 0x001ea80000300800 */
        /* <DEDUP_REMOVED lines=39> */
[----:B0-----:R-:W4:Y:S04]  /*53db0*/  LDL.LU R28, [R1+0x80] ;  /* 0x00008000011c7983 */ /* 0x001f280000300800 */
[----:B-1----:R-:W4:Y:S04]  /*53dc0*/  LDL.LU R29, [R1+0x7c] ;  /* 0x00007c00011d7983 */ /* 0x002f280000300800 */
        /* <DEDUP_REMOVED lines=12> */
[----:B---3--:R-:W-:Y:S04]  /*53e90*/  STS.U16 [R0+UR5+0xd800], R3 ;  /* 0x00d8000300007988 */ /* 0x008fe80008000405 */
[----:B----4-:R-:W-:Y:S04]  /*53ea0*/  STS.U16 [R0+UR5+0xe000], R14 ;  /* 0x00e0000e00007988 */ /* 0x010fe80008000405 */
        /* <DEDUP_REMOVED lines=53> */
[----:B-1----:R-:W4:Y:S04]  /*54200*/  LDL.LU R29, [R1] ;  /* 0x00000000011d7983 */ /* 0x002f280000300800 */
[----:B--2---:R0:W-:Y:S04]  /*54210*/  STS.U16 [R0+UR5+0x14080], R16 ;  /* 0x0140801000007988 */ /* 0x0041e80008000405 */
[----:B0-----:R-:W2:Y:S04]  /*54220*/  LDL.LU R16, [R1+0x43fc] ;  /* 0x0043fc0001107983 */ /* 0x001ea80000300800 */
[----:B--2---:R0:W-:Y:S04]  /*54230*/  STS.U16 [R0+UR5+0x14800], R16 ;  /* 0x0148001000007988 */ /* 0x0041e80008000405 */
[----:B0-----:R-:W2:Y:S04]  /*54240*/  LDL.LU R16, [R1+0x43f8] ;  /* 0x0043f80001107983 */ /* 0x001ea80000300800 */
[----:B--2---:R0:W-:Y:S04]  /*54250*/  STS.U16 [R0+UR5+0x14880], R16 ;  /* 0x0148801000007988 */ /* 0x0041e80008000405 */
        /* <DEDUP_REMOVED lines=14> */
[----:B--2---:R0:W-:Y:S04]  /*54340*/  STS.U16 [R0+UR5+0x15000], R16 ;  /* 0x0150001000007988 */ /* 0x0041e80008000405 */
[----:B0-----:R-:W2:Y:S04]  /*54350*/  LDL.LU R16, [R1+0x43f0] ;  /* 0x0043f00001107983 */ /* 0x001ea80000300800 */
[----:B------:R-:W3:Y:S04]  /*54360*/  LDL.LU R3, [R1+0x43ec] ;  /* 0x0043ec0001037983 */ /* 0x000ee80000300800 */
[----:B------:R-:W4:Y:S04]  /*54370*/  LDL.LU R14, [R1+0x43e8] ;  /* 0x0043e800010e7983 */ /* 0x000f280000300800 */
[----:B------:R-:W4:Y:S04]  /*54380*/  LDL.LU R15, [R1+0x43e4] ;  /* 0x0043e400010f7983 */ /* 0x000f280000300800 */
[----:B------:R-:W2:Y:S04]  /*54390*/  LDL.LU R2, [R1+0x43e0] ;  /* 0x0043e00001027983 */ /* 0x000ea80000300800 */
[----:B------:R-:W3:Y:S04]  /*543a0*/  LDL.LU R21, [R1+0x43dc] ;  /* 0x0043dc0001157983 */ /* 0x000ee80000300800 */
[----:B------:R-:W4:Y:S04]  /*543b0*/  LDL.LU R20, [R1+0x43d8] ;  /* 0x0043d80001147983 */ /* 0x000f280000300800 */
[----:B------:R-:W3:Y:S04]  /*543c0*/  LDL.LU R19, [R1+0x43d4] ;  /* 0x0043d40001137983 */ /* 0x000ee80000300800 */
[----:B------:R-:W4:Y:S04]  /*543d0*/  LDL.LU R17, [R1+0x43d0] ;  /* 0x0043d00001117983 */ /* 0x000f280000300800 */
[----:B------:R-:W3:Y:S04]  /*543e0*/  LDL.LU R13, [R1+0x43cc] ;  /* 0x0043cc00010d7983 */ /* 0x000ee80000300800 */
[----:B------:R-:W4:Y:S04]  /*543f0*/  LDL.LU R18, [R1+0x43c8] ;  /* 0x0043c80001127983 */ /* 0x000f280000300800 */
[----:B------:R-:W3:Y:S04]  /*54400*/  LDL.LU R22, [R1+0x43c4] ;  /* 0x0043c40001167983 */ /* 0x000ee80000300800 */
[----:B------:R-:W2:Y:S04]  /*54410*/  LDL.LU R4, [R1+0x43c0] ;  /* 0x0043c00001047983 */ /* 0x000ea80000300800 */
[----:B------:R-:W4:Y:S04]  /*54420*/  LDL.LU R5, [R1+0x43bc] ;  /* 0x0043bc0001057983 */ /* 0x000f280000300800 */
[----:B------:R0:W-:Y:S04]  /*54430*/  STS.U16 [R0+UR5+0x18800], R6 ;  /* 0x0188000600007988 */ /* 0x0001e80008000405 */
[----:B------:R1:W-:Y:S04]  /*54440*/  STS.U16 [R0+UR5+0x18880], R7 ;  /* 0x0188800700007988 */ /* 0x0003e80008000405 */
[----:B------:R1:W-:Y:S04]  /*54450*/  STS.U16 [R0+UR5+0x19000], R8 ;  /* 0x0190000800007988 */ /* 0x0003e80008000405 */
[----:B------:R1:W-:Y:S04]  /*54460*/  STS.U16 [R0+UR5+0x19080], R9 ;  /* 0x0190800900007988 */ /* 0x0003e80008000405 */
[----:B------:R1:W-:Y:S04]  /*54470*/  STS.U16 [R0+UR5+0x19800], R10 ;  /* 0x0198000a00007988 */ /* 0x0003e80008000405 */
[----:B------:R1:W-:Y:S04]  /*54480*/  STS.U16 [R0+UR5+0x19880], R11 ;  /* 0x0198800b00007988 */ /* 0x0003e80008000405 */
[----:B0-----:R-:W3:Y:S04]  /*54490*/  LDL.LU R6, [R1+0x43b8] ;  /* 0x0043b80001067983 */ /* 0x001ee80000300800 */
[----:B-1----:R-:W3:Y:S04]  /*544a0*/  LDL.LU R7, [R1+0x43b4] ;  /* 0x0043b40001077983 */ /* 0x002ee80000300800 */
[----:B------:R-:W3:Y:S04]  /*544b0*/  LDL.LU R8, [R1+0x43b0] ;  /* 0x0043b00001087983 */ /* 0x000ee80000300800 */
[----:B------:R-:W3:Y:S04]  /*544c0*/  LDL.LU R9, [R1+0x43ac] ;  /* 0x0043ac0001097983 */ /* 0x000ee80000300800 */
[----:B------:R-:W3:Y:S04]  /*544d0*/  LDL.LU R10, [R1+0x43a8] ;  /* 0x0043a800010a7983 */ /* 0x000ee80000300800 */
[----:B------:R-:W3:Y:S04]  /*544e0*/  LDL.LU R11, [R1+0x43a4] ;  /* 0x0043a400010b7983 */ /* 0x000ee80000300800 */
        /* <DEDUP_REMOVED lines=14> */
[----:B0-----:R-:W3:Y:S04]  /*545d0*/  LDL.LU R28, [R1+0x4388] ;  /* 0x00438800011c7983 */ /* 0x001ee80000300800 */
[----:B-1----:R-:W3:Y:S04]  /*545e0*/  LDL.LU R29, [R1+0x4384] ;  /* 0x00438400011d7983 */ /* 0x002ee80000300800 */
[----:B--2---:R0:W-:Y:S04]  /*545f0*/  STS.U16 [R0+UR5+0x1f880], R4 ;  /* 0x01f8800400007988 */ /* 0x0041e80008000405 */
[----:B----4-:R1:W-:Y:S04]  /*54600*/  STS.U16 [R0+UR5+0x1f800], R5 ;  /* 0x01f8000500007988 */ /* 0x0103e80008000405 */
[----:B0-----:R-:W2:Y:S04]  /*54610*/  LDL R4, [R1+0x2f3c] ;  /* 0x002f3c0001047983 */ /* 0x001ea80000100800 */
[----:B-1----:R-:W2:Y:S01]  /*54620*/  LDL R5, [R1+0x2f40] ;  /* 0x002f400001057983 */ /* 0x002ea20000100800 */
[----:B------:R-:W-:-:S02]  /*54630*/  PRMT R2, RZ, 0x7610, R2 ;  /* 0x00007610ff027816 */ /* 0x000fc40000000002 */
[----:B--2---:R-:W-:-:S04]  /*54640*/  @!P4 LOP3.LUT R5, R5, R4, RZ, 0x3c, !PT ;  /* 0x000000040505c212 */ /* 0x004fc800078e3cff */
[----:B------:R-:W-:-:S04]  /*54650*/  @!P4 LOP3.LUT R4, R5, R4, RZ, 0x3c, !PT ;  /* 0x000000040504c212 */ /* 0x000fc800078e3cff */
[----:B------:R-:W-:-:S05]  /*54660*/  @!P4 LOP3.LUT R5, R5, R4, RZ, 0x3c, !PT ;  /* 0x000000040505c212 */ /* 0x000fca00078e3cff */
[----:B------:R-:W2:Y:S04]  /*54670*/  @!P4 LDG.E.U16 R2, desc[UR8][R4.64] ;  /* 0x000000080402c981 */ /* 0x000ea8000c1e1500 */
[----:B---3--:R-:W-:Y:S04]  /*54680*/  STS.U16 [R0+UR5+0x1c000], R29 ;  /* 0x01c0001d00007988 */ /* 0x008fe80008000405 */
        /* <DEDUP_REMOVED lines=19> */
[----:B------:R0:W-:Y:S04]  /*547c0*/  STS.U16 [R16+UR5+0x1900], R21 ;  /* 0x0019001510007988 */ /* 0x0001e80008000405 */
[----:B0-----:R-:W3:Y:S04]  /*547d0*/  LDL.LU R16, [R1+0x4380] ;  /* 0x0043800001107983 */ /* 0x001ee80000300800 */
        /* <DEDUP_REMOVED lines=6132> */
[----:B------:R-:W4:Y:S02]  /*6c720*/  LDL R5, [R1+0x16d0] ;  /* 0x0016d00001057983 */ /* 0x000f240000100800 */
[----:B----4-:R-:W-:-:S02]  /*6c730*/  @!P1 LOP3.LUT R5, R5, R4, RZ, 0x3c, !PT ;  /* 0x0000000405059212 */ /* 0x010fc400078e3cff */
[----:B---3--:R-:W-:Y:S02]  /*6c740*/  PRMT R16, RZ, 0x7610, R16 ;  /* 0x00007610ff107816 */ /* 0x008fe40000000010 */
        /* <DEDUP_REMOVED lines=1226> */
[----:B------:R0:W2:Y:S04]  /*713f0*/  @!P1 LDG.E.U16 R2, desc[UR8][R4.64] ;  /* 0x0000000804029981 */ /* 0x0000a8000c1e1500 */
[----:B------:R-:W0:Y:S04]  /*71400*/  LDL R4, [R1+0x11e4] ;  /* 0x0011e40001047983 */ /* 0x000e280000100800 */
[----:B------:R-:W0:Y:S01]  /*71410*/  LDL R5, [R1+0x11e8] ;  /* 0x0011e80001057983 */ /* 0x000e220000100800 */
[----:B---3--:R-:W-:Y:S02]  /*71420*/  PRMT R16, RZ, 0x7610, R16 ;  /* 0x00007610ff107816 */ /* 0x008fe40000000010 */
        /* <DEDUP_REMOVED lines=8> */
[----:B------:R-:W3:Y:S02]  /*714b0*/  LDL R5, [R1+0x11e0] ;  /* 0x0011e00001057983 */ /* 0x000ee40000100800 */
[----:B---3--:R-:W-:-:S02]  /*714c0*/  @!P1 LOP3.LUT R5, R5, R4, RZ, 0x3c, !PT ;  /* 0x0000000405059212 */ /* 0x008fc400078e3cff */
[----:B--2---:R-:W-:Y:S02]  /*714d0*/  PRMT R16, RZ, 0x7610, R16 ;  /* 0x00007610ff107816 */ /* 0x004fe40000000010 */
[----:B------:R-:W-:-:S04]  /*714e0*/  @!P1 LOP3.LUT R4, R5, R4, RZ, 0x3c, !PT ;  /* 0x0000000405049212 */ /* 0x000fc800078e3cff */
[----:B------:R-:W-:-:S05]  /*714f0*/  @!P1 LOP3.LUT R5, R5, R4, RZ, 0x3c, !PT ;  /* 0x0000000405059212 */ /* 0x000fca00078e3cff */
[----:B------:R-:W2:Y:S04]  /*71500*/  @!P1 LDG.E.U16 R16, desc[UR8][R4.64] ;  /* 0x0000000804109981 */ /* 0x000ea8000c1e1500 */
[----:B--2---:R0:W-:Y:S04]  /*71510*/  STL [R1+0xac], R16 ;  /* 0x0000ac1001007387 */ /* 0x0041e80000100800 */
        /* <DEDUP_REMOVED lines=97> */
[----:B------:R0:W3:Y:S04]  /*71b30*/  @!P4 LDG.E.U16 R3, desc[UR8][R4.64] ;  /* 0x000000080403c981 */ /* 0x0000e8000c1e1500 */
[----:B------:R-:W0:Y:S04]  /*71b40*/  LDL R4, [R1+0x2fa4] ;  /* 0x002fa40001047983 */ /* 0x000e280000100800 */
[----:B------:R-:W0:Y:S01]  /*71b50*/  LDL R5, [R1+0x2fb0] ;  /* 0x002fb00001057983 */ /* 0x000e220000100800 */
[----:B--2---:R-:W-:Y:S02]  /*71b60*/  PRMT R16, RZ, 0x7610, R16 ;  /* 0x00007610ff107816 */ /* 0x004fe40000000010 */
[----:B0-----:R-:W-:-:S04]  /*71b70*/  @!P1 LOP3.LUT R5, R5, R4, RZ, 0x3c, !PT ;  /* 0x0000000405059212 */ /* 0x001fc800078e3cff */
[----:B------:R-:W-:-:S04]  /*71b80*/  @!P1 LOP3.LUT R4, R5, R4, RZ, 0x3c, !PT ;  /* 0x0000000405049212 */ /* 0x000fc800078e3cff */
[----:B------:R-:W-:-:S05]  /*71b90*/  @!P1 LOP3.LUT R5, R5, R4, RZ, 0x3c, !PT ;  /* 0x0000000405059212 */ /* 0x000fca00078e3cff */
[----:B------:R-:W2:Y:S04]  /*71ba0*/  @!P1 LDG.E.U16 R16, desc[UR8][R4.64] ;  /* 0x0000000804109981 */ /* 0x000ea8000c1e1500 */
[----:B---3--:R-:W-:Y:S04]  /*71bb0*/  STL [R1+0x34d0], R3 ;  /* 0x0034d00301007387 */ /* 0x008fe80000100800 */
        /* <DEDUP_REMOVED lines=61> */
[----:B---3--:R0:W-:Y:S04]  /*71f90*/  STL [R1+0x64], R15 ;  /* 0x0000640f01007387 */ /* 0x0081e80000100800 */
[----:B0-----:R-:W3:Y:S04]  /*71fa0*/  LDL R15, [R1+0x3020] ;  /* 0x00302000010f7983 */ /* 0x001ee80000100800 */
[----:B--2---:R0:W-:Y:S04]  /*71fb0*/  STL [R1+0x60], R16 ;  /* 0x0000601001007387 */ /* 0x0041e80000100800 */
[----:B0-----:R-:W2:Y:S04]  /*71fc0*/  LDL.LU R16, [R1+0x366c] ;  /* 0x00366c0001107983 */ /* 0x001ea80000300800 */
[----:B------:R-:W4:Y:S04]  /*71fd0*/  LDL R4, [R1+0x2ff4] ;  /* 0x002ff40001047983 */ /* 0x000f280000100800 */
[----:B------:R-:W4:Y:S02]  /*71fe0*/  LDL R5, [R1+0x3000] ;  /* 0x0030000001057983 */ /* 0x000f240000100800 */
[----:B----4-:R-:W-:-:S02]  /*71ff0*/  @!P1 LOP3.LUT R5, R5, R4, RZ, 0x3c, !PT ;  /* 0x0000000405059212 */ /* 0x010fc400078e3cff */
[----:B--2---:R-:W-:Y:S02]  /*72000*/  PRMT R16, RZ, 0x7610, R16 ;  /* 0x00007610ff107816 */ /* 0x004fe40000000010 */
[----:B------:R-:W-:-:S04]  /*72010*/  @!P1 LOP3.LUT R4, R5, R4, RZ, 0x3c, !PT ;  /* 0x0000000405049212 */ /* 0x000fc800078e3cff */
[----:B------:R-:W-:-:S05]  /*72020*/  @!P1 LOP3.LUT R5, R5, R4, RZ, 0x3c, !PT ;  /* 0x0000000405059212 */ /* 0x000fca00078e3cff */
[----:B------:R-:W2:Y:S04]  /*72030*/  @!P1 LDG.E.U16 R16, desc[UR8][R4.64] ;  /* 0x0000000804109981 */ /* 0x000ea8000c1e1500 */
        /* <DEDUP_REMOVED lines=29> */
[----:B------:R-:W4:Y:S01]  /*72210*/  LDL R5, [R1+0x3014] ;  /* 0x0030140001057983 */ /* 0x000f220000100800 */
[----:B---3--:R-:W-:-:S03]  /*72220*/  @!P1 IMAD.MOV.U32 R4, RZ, RZ, R15 ;  /* 0x000000ffff049224 */ /* 0x008fc600078e000f */
[----:B------:R-:W3:Y:S01]  /*72230*/  LDL R15, [R1+0x3058] ;  /* 0x00305800010f7983 */ /* 0x000ee20000100800 */
[----:B--2---:R-:W-:-:S06]  /*72240*/  PRMT R16, RZ, 0x7610, R16 ;  /* 0x00007610ff107816 */ /* 0x004fcc0000000010 */
[----:B----4-:R-:W2:Y:S04]  /*72250*/  @!P1 LDG.E.U16 R16, desc[UR8][R4.64] ;  /* 0x0000000804109981 */ /* 0x010ea8000c1e1500 */
        /* <DEDUP_REMOVED lines=14> */
[----:B------:R-:W-:Y:S01]  /*72340*/  @!P1 LOP3.LUT R5, R5, R4, RZ, 0x3c, !PT ;  /* 0x0000000405059212 */ /* 0x000fe200078e3cff */
[----:B----4-:R0:W-:Y:S04]  /*72350*/  STL [R1+0x48], R7 ;  /* 0x0000480701007387 */ /* 0x0101e80000100800 */
[----:B------:R1:W4:Y:S01]  /*72360*/  @!P1 LDG.E.U16 R10, desc[UR8][R4.64] ;  /* 0x00000008040a9981 */ /* 0x000322000c1e1500 */
[----:B--2---:R-:W-:-:S03]  /*72370*/  PRMT R16, RZ, 0x7610, R16 ;  /* 0x00007610ff107816 */ /* 0x004fc60000000010 */
[----:B0-----:R-:W2:Y:S04]  /*72380*/  LDL R7, [R1+0x3060] ;  /* 0x0030600001077983 */ /* 0x001ea80000100800 */
[----:B------:R-:W1:Y:S04]  /*72390*/  LDL R4, [R1+0x303c] ;  /* 0x00303c0001047983 */ /* 0x000e680000100800 */
[----:B------:R-:W1:Y:S02]  /*723a0*/  LDL R5, [R1+0x3048] ;  /* 0x0030480001057983 */ /* 0x000e640000100800 */
[----:B-1----:R-:W-:-:S04]  /*723b0*/  @!P4 LOP3.LUT R5, R5, R4, RZ, 0x3c, !PT ;  /* 0x000000040505c212 */ /* 0x002fc800078e3cff */
[----:B------:R-:W-:-:S04]  /*723c0*/  @!P4 LOP3.LUT R4, R5, R4, RZ, 0x3c, !PT ;  /* 0x000000040504c212 */ /* 0x000fc800078e3cff */
[----:B------:R-:W-:-:S05]  /*723d0*/  @!P4 LOP3.LUT R5, R5, R4, RZ, 0x3c, !PT ;  /* 0x000000040505c212 */ /* 0x000fca00078e3cff */
[----:B------:R-:W3:Y:S04]  /*723e0*/  @!P4 LDG.E.U16 R16, desc[UR8][R4.64] ;  /* 0x000000080410c981 */ /* 0x000ee8000c1e1500 */
[----:B----4-:R0:W-:Y:S04]  /*723f0*/  STL [R1+0x44], R10 ;  /* 0x0000440a01007387 */ /* 0x0101e80000100800 */
[----:B0-----:R-:W4:Y:S04]  /*72400*/  LDL R10, [R1+0x3068] ;  /* 0x00306800010a7983 */ /* 0x001f280000100800 */
[----:B---3--:R0:W-:Y:S04]  /*72410*/  STL [R1+0x40], R16 ;  /* 0x0000401001007387 */ /* 0x0081e80000100800 */
[----:B0-----:R-:W3:Y:S04]  /*72420*/  LDL.LU R16, [R1+0x3654] ;  /* 0x0036540001107983 */ /* 0x001ee80000300800 */
[----:B------:R-:W2:Y:S04]  /*72430*/  LDL R4, [R1+0x3044] ;  /* 0x0030440001047983 */ /* 0x000ea80000100800 */
[----:B------:R-:W2:Y:S02]  /*72440*/  LDL R5, [R1+0x3050] ;  /* 0x0030500001057983 */ /* 0x000ea40000100800 */
[----:B--2---:R-:W-:-:S02]  /*72450*/  @!P1 LOP3.LUT R5, R5, R4, RZ, 0x3c, !PT ;  /* 0x0000000405059212 */ /* 0x004fc400078e3cff */
[----:B---3--:R-:W-:Y:S02]  /*72460*/  PRMT R16, RZ, 0x7610, R16 ;  /* 0x00007610ff107816 */ /* 0x008fe40000000010 */
[----:B------:R-:W-:-:S04]  /*72470*/  @!P1 LOP3.LUT R4, R5, R4, RZ, 0x3c, !PT ;  /* 0x0000000405049212 */ /* 0x000fc800078e3cff */
[----:B------:R-:W-:-:S05]  /*72480*/  @!P1 LOP3.LUT R5, R5, R4, RZ, 0x3c, !PT ;  /* 0x0000000405059212 */ /* 0x000fca00078e3cff */
[----:B------:R-:W2:Y:S01]  /*72490*/  @!P1 LDG.E.U16 R16, desc[UR8][R4.64] ;  /* 0x0000000804109981 */ /* 0x000ea2000c1e1500 */
[----:B------:R-:W-:-:S03]  /*724a0*/  PRMT R9, RZ, 0x7610, R9 ;  /* 0x00007610ff097816 */ /* 0x000fc60000000009 */
[----:B--2---:R0:W-:Y:S04]  /*724b0*/  STL [R1+0x3c], R16 ;  /* 0x00003c1001007387 */ /* 0x0041e80000100800 */
[----:B0-----:R-:W2:Y:S04]  /*724c0*/  LDL.LU R16, [R1+0x3650] ;  /* 0x0036500001107983 */ /* 0x001ea80000300800 */
[----:B------:R-:W3:Y:S01]  /*724d0*/  LDL R5, [R1+0x304c] ;  /* 0x00304c0001057983 */ /* 0x000ee20000100800 */
[----:B------:R-:W-:Y:S01]  /*724e0*/  @!P4 IMAD.MOV.U32 R4, RZ, RZ, R15 ;  /* 0x000000ffff04c224 */ /* 0x000fe200078e000f */
[----:B------:R-:W-:-:S02]  /*724f0*/  PRMT R6, RZ, 0x7610, R6 ;  /* 0x00007610ff067816 */ /* 0x000fc40000000006 */
[----:B------:R-:W2:Y:S04]  /*72500*/  LDL R15, [R1+0x30c4] ;  /* 0x0030c400010f7983 */ /* 0x000ea80000100800 */
[----:B---3--:R0:W3:Y:S04]  /*72510*/  @!P4 LDG.E.U16 R9, desc[UR8][R4.64] ;  /* 0x000000080409c981 */ /* 0x0080e8000c1e1500 */
[----:B------:R-:W4:Y:S01]  /*72520*/  LDL R5, [R1+0x3054] ;  /* 0x0030540001057983 */ /* 0x000f220000100800 */
[----:B0-----:R-:W-:-:S03]  /*72530*/  @!P1 IMAD.MOV.U32 R4, RZ, RZ, R7 ;  /* 0x000000ffff049224 */ /* 0x001fc600078e0007 */
[----:B---3--:R0:W-:Y:S01]  /*72540*/  STL [R1+0x38], R9 ;  /* 0x0000380901007387 */ /* 0x0081e20000100800 */
[----:B------:R-:W-:-:S03]  /*72550*/  PRMT R8, RZ, 0x7610, R8 ;  /* 0x00007610ff087816 */ /* 0x000fc60000000008 */
[----:B------:R-:W3:Y:S04]  /*72560*/  LDL R7, [R1+0x313c] ;  /* 0x00313c0001077983 */ /* 0x000ee80000100800 */
[----:B----4-:R1:W4:Y:S04]  /*72570*/  @!P1 LDG.E.U16 R6, desc[UR8][R4.64] ;  /* 0x0000000804069981 */ /* 0x010328000c1e1500 */
[----:B0-----:R-:W3:Y:S04]  /*72580*/  LDL R9, [R1+0x30d0] ;  /* 0x0030d00001097983 */ /* 0x001ee80000100800 */
[----:B------:R-:W3:Y:S01]  /*72590*/  LDL R5, [R1+0x305c] ;  /* 0x00305c0001057983 */ /* 0x000ee20000100800 */
[----:B-1----:R-:W-:-:S03]  /*725a0*/  @!P4 IMAD.MOV.U32 R4, RZ, RZ, R10 ;  /* 0x000000ffff04c224 */ /* 0x002fc600078e000a */
[----:B----4-:R0:W-:Y:S01]  /*725b0*/  STL [R1+0x34], R6 ;  /* 0x0000340601007387 */ /* 0x0101e20000100800 */
[----:B--2---:R-:W-:-:S03]  /*725c0*/  PRMT R16, RZ, 0x7610, R16 ;  /* 0x00007610ff107816 */ /* 0x004fc60000000010 */
[----:B------:R-:W2:Y:S04]  /*725d0*/  LDL R10, [R1+0x3144] ;  /* 0x00314400010a7983 */ /* 0x000ea80000100800 */
[----:B---3--:R1:W3:Y:S04]  /*725e0*/  @!P4 LDG.E.U16 R8, desc[UR8][R4.64] ;  /* 0x000000080408c981 */ /* 0x0082e8000c1e1500 */
[----:B0-----:R-:W4:Y:S04]  /*725f0*/  LDL R6, [R1+0x3148] ;  /* 0x0031480001067983 */ /* 0x001f280000100800 */
[----:B------:R-:W1:Y:S04]  /*72600*/  LDL R4, [R1+0x3064] ;  /* 0x0030640001047983 */ /* 0x000e680000100800 */
[----:B------:R-:W1:Y:S02]  /*72610*/  LDL R5, [R1+0x3070] ;  /* 0x0030700001057983 */ /* 0x000e640000100800 */
[----:B-1----:R-:W-:-:S04]  /*72620*/  @!P1 LOP3.LUT R5, R5, R4, RZ, 0x3c, !PT ;  /* 0x0000000405059212 */ /* 0x002fc800078e3cff */
        /* <DEDUP_REMOVED lines=8> */
[----:B------:R-:W4:Y:S01]  /*726b0*/  LDL R5, [R1+0x30c8] ;  /* 0x0030c80001057983 */ /* 0x000f220000100800 */
[----:B------:R-:W-:-:S02]  /*726c0*/  PRMT R14, RZ, 0x7610, R14 ;  /* 0x00007610ff0e7816 */ /* 0x000fc4000000000e */
[-C--:B----4-:R-:W-:Y:S02]  /*726d0*/  @!P4 LOP3.LUT R5, R5, R4.reuse, RZ, 0x3c, !PT ;  /* 0x000000040505c212 */ /* 0x090fe400078e3cff */
[----:B--2---:R-:W-:Y:S02]  /*726e0*/  PRMT R16, RZ, 0x7610, R16 ;  /* 0x00007610ff107816 */ /* 0x004fe40000000010 */
[----:B------:R-:W-:-:S04]  /*726f0*/  @!P4 LOP3.LUT R4, R5, R4, RZ, 0x3c, !PT ;  /* 0x000000040504c212 */ /* 0x000fc800078e3cff */
[----:B------:R-:W-:-:S05]  /*72700*/  @!P4 LOP3.LUT R5, R5, R4, RZ, 0x3c, !PT ;  /* 0x000000040505c212 */ /* 0x000fca00078e3cff */
[----:B------:R0:W2:Y:S02]  /*72710*/  @!P4 LDG.E.U16 R16, desc[UR8][R4.64] ;  /* 0x000000080410c981 */ /* 0x0000a4000c1e1500 */
[----:B0-----:R-:W-:Y:S02]  /*72720*/  @!P1 IMAD.MOV.U32 R4, RZ, RZ, R9 ;  /* 0x000000ffff049224 */ /* 0x001fe400078e0009 */
[----:B------:R-:W-:-:S05]  /*72730*/  @!P1 IMAD.MOV.U32 R5, RZ, RZ, R15 ;  /* 0x000000ffff059224 */ /* 0x000fca00078e000f */
[----:B------:R0:W4:Y:S02]  /*72740*/  @!P1 LDG.E.U16 R14, desc[UR8][R4.64] ;  /* 0x00000008040e9981 */ /* 0x000124000c1e1500 */
[----:B0-----:R-:W-:-:S06]  /*72750*/  PRMT R5, RZ, 0x7610, R5 ;  /* 0x00007610ff057816 */ /* 0x001fcc0000000005 */
[----:B------:R3:W4:Y:S01]  /*72760*/  @!P4 LDG.E.U16 R5, desc[UR8][R6.64] ;  /* 0x000000080605c981 */ /* 0x000722000c1e1500 */
[----:B------:R-:W-:Y:S01]  /*72770*/  PRMT R4, RZ, 0x7610, R4 ;  /* 0x00007610ff047816 */ /* 0x000fe20000000004 */
[----:B---3--:R-:W-:Y:S02]  /*72780*/  @!P1 IMAD.MOV.U32 R6, RZ, RZ, R8 ;  /* 0x000000ffff069224 */ /* 0x008fe400078e0008 */
[----:B------:R-:W-:-:S05]  /*72790*/  @!P1 IMAD.MOV.U32 R7, RZ, RZ, R10 ;  /* 0x000000ffff079224 */ /* 0x000fca00078e000a */
[----:B------:R-:W3:Y:S04]  /*727a0*/  @!P1 LDG.E.U16 R4, desc[UR8][R6.64] ;  /* 0x0000000806049981 */ /* 0x000ee8000c1e1500 */
[----:B--2---:R0:W-:Y:S04]  /*727b0*/  STL [R1+0x8], R16 ;  /* 0x0000081001007387 */ /* 0x0041e80000100800 */
[----:B0-----:R-:W2:Y:S04]  /*727c0*/  LDL.LU R16, [R1+0x3648] ;  /* 0x0036480001107983 */ /* 0x001ea80000300800 */
[----:B------:R-:W2:Y:S04]  /*727d0*/  LDL R15, [R1+0x3074] ;  /* 0x00307400010f7983 */ /* 0x000ea80000100800 */
[----:B------:R-:W2:Y:S04]  /*727e0*/  LDL R9, [R1+0x3080] ;  /* 0x0030800001097983 */ /* 0x000ea80000100800 */
[----:B----4-:R0:W-:Y:S04]  /*727f0*/  STL [R1+0x4], R14 ;  /* 0x0000040e01007387 */ /* 0x0101e80000100800 */
[----:B0-----:R-:W4:Y:S04]  /*72800*/  LDL R14, [R1+0x3088] ;  /* 0x00308800010e7983 */ /* 0x001f280000100800 */
[----:B------:R-:W-:Y:S04]  /*72810*/  STL [R1+0x3634], R5 ;  /* 0x0036340501007387 */ /* 0x000fe80000100800 */
[----:B------:R-:W2:Y:S04]  /*72820*/  LDL R6, [R1+0x306c] ;  /* 0x00306c0001067983 */ /* 0x000ea80000100800 */
[----:B------:R-:W2:Y:S04]  /*72830*/  LDL R7, [R1+0x3078] ;  /* 0x0030780001077983 */ /* 0x000ea80000100800 */
[----:B------:R-:W4:Y:S04]  /*72840*/  LDL R10, [R1+0x3084] ;  /* 0x00308400010a7983 */ /* 0x000f280000100800 */
[----:B------:R-:W4:Y:S04]  /*72850*/  LDL R8, [R1+0x3090] ;  /* 0x0030900001087983 */ /* 0x000f280000100800 */
[----:B---3--:R0:W-:Y:S02]  /*72860*/  STL [R1+0x3638], R4 ;  /* 0x0036380401007387 */ /* 0x0081e40000100800 */
[----:B0-----:R-:W-:-:S02]  /*72870*/  PRMT R4, RZ, 0x7610, R4 ;  /* 0x00007610ff047816 */ /* 0x001fc40000000004 */
[----:B--2---:R-:W-:-:S04]  /*72880*/  @!P4 LOP3.LUT R7, R7, R6, RZ, 0x3c, !PT ;  /* 0x000000060707c212 */ /* 0x004fc800078e3cff */
[----:B------:R-:W-:-:S04]  /*72890*/  @!P4 LOP3.LUT R6, R7, R6, RZ, 0x3c, !PT ;  /* 0x000000060706c212 */ /* 0x000fc800078e3cff */
[----:B------:R-:W-:-:S05]  /*728a0*/  @!P4 LOP3.LUT R7, R7, R6, RZ, 0x3c, !PT ;  /* 0x000000060707c212 */ /* 0x000fca00078e3cff */
[----:B------:R0:W2:Y:S01]  /*728b0*/  @!P4 LDG.E.U16 R4, desc[UR8][R6.64] ;  /* 0x000000080604c981 */ /* 0x0000a2000c1e1500 */
[----:B------:R-:W-:Y:S01]  /*728c0*/  PRMT R0, RZ, 0x7610, R0 ;  /* 0x00007610ff007816 */ /* 0x000fe20000000000 */
[----:B0-----:R-:W-:Y:S02]  /*728d0*/  @!P1 IMAD.MOV.U32 R6, RZ, RZ, R9 ;  /* 0x000000ffff069224 */ /* 0x001fe400078e0009 */
[----:B------:R-:W-:-:S05]  /*728e0*/  @!P1 IMAD.MOV.U32 R7, RZ, RZ, R15 ;  /* 0x000000ffff079224 */ /* 0x000fca00078e000f */
[----:B------:R4:W3:Y:S04]  /*728f0*/  @!P1 LDG.E.U16 R0, desc[UR8][R6.64] ;  /* 0x0000000806009981 */ /* 0x0008e8000c1e1500 */
[----:B--2---:R0:W-:Y:S04]  /*72900*/  STL [R1+0x28], R4 ;  /* 0x0000280401007387 */ /* 0x0041e80000100800 */
[----:B------:R-:W2:Y:S01]  /*72910*/  LDL R7, [R1+0x307c] ;  /* 0x00307c0001077983 */ /* 0x000ea20000100800 */
[----:B------:R-:W-:Y:S01]  /*72920*/  PRMT R11, RZ, 0x7610, R11 ;  /* 0x00007610ff0b7816 */ /* 0x000fe2000000000b */
[----:B----4-:R-:W-:Y:S01]  /*72930*/  @!P4 IMAD.MOV.U32 R6, RZ, RZ, R14 ;  /* 0x000000ffff06c224 */ /* 0x010fe200078e000e */
[----:B------:R-:W-:Y:S01]  /*72940*/  PRMT R3, RZ, 0x7610, R3 ;  /* 0x00007610ff037816 */ /* 0x000fe20000000003 */
[----:B------:R-:W4:Y:S04]  /*72950*/  LDL R15, [R1+0x3094] ;  /* 0x00309400010f7983 */ /* 0x000f280000100800 */
[----:B------:R-:W4:Y:S04]  /*72960*/  LDL R9, [R1+0x30a0] ;  /* 0x0030a00001097983 */ /* 0x000f280000100800 */
[----:B0-----:R-:W4:Y:S04]  /*72970*/  LDL R4, [R1+0x3098] ;  /* 0x0030980001047983 */ /* 0x001f280000100800 */
[----:B--2---:R0:W2:Y:S04]  /*72980*/  @!P4 LDG.E.U16 R11, desc[UR8][R6.64] ;  /* 0x00000008060bc981 */ /* 0x0040a8000c1e1500 */
[----:B---3--:R1:W-:Y:S04]  /*72990*/  STL [R1+0x3578], R0 ;  /* 0x0035780001007387 */ /* 0x0083e80000100800 */
[----:B------:R-:W3:Y:S01]  /*729a0*/  LDL R14, [R1+0x309c] ;  /* 0x00309c00010e7983 */ /* 0x000ee20000100800 */
[----:B0-----:R-:W-:-:S02]  /*729b0*/  @!P1 IMAD.MOV.U32 R6, RZ, RZ, R8 ;  /* 0x000000ffff069224 */ /* 0x001fc400078e0008 */
[----:B------:R-:W-:Y:S01]  /*729c0*/  @!P1 IMAD.MOV.U32 R7, RZ, RZ, R10 ;  /* 0x000000ffff079224 */ /* 0x000fe200078e000a */
[----:B------:R-:W3:Y:S04]  /*729d0*/  LDL R8, [R1+0x30a8] ;  /* 0x0030a80001087983 */ /* 0x000ee80000100800 */
[----:B------:R4:W3:Y:S04]  /*729e0*/  @!P1 LDG.E.U16 R3, desc[UR8][R6.64] ;  /* 0x0000000806039981 */ /* 0x0008e8000c1e1500 */
[----:B--2---:R0:W-:Y:S04]  /*729f0*/  STL [R1+0x20], R11 ;  /* 0x0000200b01007387 */ /* 0x0041e80000100800 */
[----:B------:R-:W2:Y:S01]  /*72a00*/  LDL R7, [R1+0x308c] ;  /* 0x00308c0001077983 */ /* 0x000ea20000100800 */
[----:B-1----:R-:W-:Y:S01]  /*72a10*/  PRMT R0, RZ, 0x7610, R0 ;  /* 0x00007610ff007816 */ /* 0x002fe20000000000 */
[----:B----4-:R-:W-:-:S02]  /*72a20*/  @!P4 IMAD.MOV.U32 R6, RZ, RZ, R4 ;  /* 0x000000ffff06c224 */ /* 0x010fc400078e0004 */
[----:B------:R-:W4:Y:S04]  /*72a30*/  LDL R10, [R1+0x30b0] ;  /* 0x0030b000010a7983 */ /* 0x000f280000100800 */
[----:B0-----:R-:W4:Y:S01]  /*72a40*/  LDL R11, [R1+0x30a4] ;  /* 0x0030a400010b7983 */ /* 0x001f220000100800 */
[----:B------:R-:W-:Y:S02]  /*72a50*/  PRMT R2, RZ, 0x7610, R2 ;  /* 0x00007610ff027816 */ /* 0x000fe40000000002 */
[----:B------:R-:W-:Y:S01]  /*72a60*/  PRMT R5, RZ, 0x7610, R5 ;  /* 0x00007610ff057816 */ /* 0x000fe20000000005 */
[----:B--2---:R0:W2:Y:S02]  /*72a70*/  @!P4 LDG.E.U16 R0, desc[UR8][R6.64] ;  /* 0x000000080600c981 */ /* 0x0040a4000c1e1500 */
[----:B0-----:R-:W-:-:S02]  /*72a80*/  @!P1 IMAD.MOV.U32 R6, RZ, RZ, R9 ;  /* 0x000000ffff069224 */ /* 0x001fc400078e0009 */
[----:B------:R-:W-:-:S05]  /*72a90*/  @!P1 IMAD.MOV.U32 R7, RZ, RZ, R15 ;  /* 0x000000ffff079224 */ /* 0x000fca00078e000f */
[----:B------:R3:W2:Y:S02]  /*72aa0*/  @!P1 LDG.E.U16 R2, desc[UR8][R6.64] ;  /* 0x0000000806029981 */ /* 0x0006a4000c1e1500 */
[----:B---3--:R-:W-:Y:S02]  /*72ab0*/  @!P4 IMAD.MOV.U32 R6, RZ, RZ, R8 ;  /* 0x000000ffff06c224 */ /* 0x008fe400078e0008 */
[----:B------:R-:W-:-:S05]  /*72ac0*/  @!P4 IMAD.MOV.U32 R7, RZ, RZ, R14 ;  /* 0x000000ffff07c224 */ /* 0x000fca00078e000e */
[----:B------:R4:W3:Y:S04]  /*72ad0*/  @!P4 LDG.E.U16 R5, desc[UR8][R6.64] ;  /* 0x000000080605c981 */ /* 0x0008e8000c1e1500 */
[----:B------:R0:W-:Y:S04]  /*72ae0*/  STL [R1+0x3534], R3 ;  /* 0x0035340301007387 */ /* 0x0001e80000100800 */
[----:B------:R-:W3:Y:S01]  /*72af0*/  LDL R4, [R1+0x30cc] ;  /* 0x0030cc0001047983 */ /* 0x000ee20000100800 */
[----:B------:R-:W-:-:S03]  /*72b00*/  PRMT R16, RZ, 0x7610, R16 ;  /* 0x00007610ff107816 */ /* 0x000fc60000000010 */
[----:B------:R-:W3:Y:S01]  /*72b10*/  LDL R9, [R1+0x30d4] ;  /* 0x0030d40001097983 */ /* 0x000ee20000100800 */
[----:B----4-:R-:W-:-:S03]  /*72b20*/  @!P1 IMAD.MOV.U32 R6, RZ, RZ, R10 ;  /* 0x000000ffff069224 */ /* 0x010fc600078e000a */
[----:B0-----:R-:W4:Y:S01]  /*72b30*/  LDL R3, [R1+0x30d8] ;  /* 0x0030d80001037983 */ /* 0x001f220000100800 */
[----:B------:R-:W-:-:S05]  /*72b40*/  @!P1 IMAD.MOV.U32 R7, RZ, RZ, R11 ;  /* 0x000000ffff079224 */ /* 0x000fca00078e000b */
[----:B------:R0:W4:Y:S04]  /*72b50*/  @!P1 LDG.E.U16 R16, desc[UR8][R6.64] ;  /* 0x0000000806109981 */ /* 0x000128000c1e1500 */
[----:B--2---:R1:W-:Y:S04]  /*72b60*/  STL [R1+0x18], R0 ;  /* 0x0000180001007387 */ /* 0x0043e80000100800 */
[----:B-1----:R-:W2:Y:S04]  /*72b70*/  LDL R0, [R1+0x30e0] ;  /* 0x0030e00001007983 */ /* 0x002ea80000100800 */
[----:B------:R1:W-:Y:S04]  /*72b80*/  STL [R1+0x34f0], R2 ;  /* 0x0034f00201007387 */ /* 0x0003e80000100800 */
[----:B------:R-:W2:Y:S01]  /*72b90*/  LDL R8, [R1+0x30dc] ;  /* 0x0030dc0001087983 */ /* 0x000ea20000100800 */
[----:B------:R-:W-:-:S02]  /*72ba0*/  PRMT R28, RZ, 0x7610, R28 ;  /* 0x00007610ff1c7816 */ /* 0x000fc4000000001c */
[----:B-1----:R-:W-:Y:S01]  /*72bb0*/  PRMT R2, RZ, 0x7610, R2 ;  /* 0x00007610ff027816 */ /* 0x002fe20000000002 */
[----:B---3--:R1:W-:Y:S01]  /*72bc0*/  STL [R1+0x10], R5 ;  /* 0x0000100501007387 */ /* 0x0083e20000100800 */
[----:B0-----:R-:W-:-:S03]  /*72bd0*/  @!P4 IMAD.MOV.U32 R7, RZ, RZ, R4 ;  /* 0x000000ffff07c224 */ /* 0x001fc600078e0004 */
[----:B-1----:R-:W3:Y:S01]  /*72be0*/  LDL R5, [R1+0x30e8] ;  /* 0x0030e80001057983 */ /* 0x002ee20000100800 */
[----:B----4-:R-:W-:-:S05]  /*72bf0*/  @!P4 IMAD.MOV.U32 R6, RZ, RZ, R3 ;  /* 0x000000ffff06c224 */ /* 0x010fca00078e0003 */
[----:B------:R0:W4:Y:S04]  /*72c00*/  @!P4 LDG.E.U16 R2, desc[UR8][R6.64] ;  /* 0x000000080602c981 */ /* 0x000128000c1e1500 */
[----:B------:R-:W-:Y:S04]  /*72c10*/  STL [R1+0x34d4], R16 ;  /* 0x0034d41001007387 */ /* 0x000fe80000100800 */
[----:B------:R-:W4:Y:S04]  /*72c20*/  LDL R4, [R1+0x30e4] ;  /* 0x0030e40001047983 */ /* 0x000f280000100800 */
[----:B------:R-:W4:Y:S01]  /*72c30*/  LDL R3, [R1+0x30f0] ;  /* 0x0030f00001037983 */ /* 0x000f220000100800 */
[----:B0-----:R-:W-:-:S02]  /*72c40*/  @!P1 IMAD.MOV.U32 R7, RZ, RZ, R9 ;  /* 0x000000ffff079224 */ /* 0x001fc400078e0009 */
[----:B--2---:R-:W-:-:S05]  /*72c50*/  @!P1 IMAD.MOV.U32 R6, RZ, RZ, R0 ;  /* 0x000000ffff069224 */ /* 0x004fca00078e0000 */
[----:B------:R0:W2:Y:S01]  /*72c60*/  @!P1 LDG.E.U16 R28, desc[UR8][R6.64] ;  /* 0x00000008061c9981 */ /* 0x0000a2000c1e1500 */
[----:B------:R-:W-:Y:S01]  /*72c70*/  PRMT R26, RZ, 0x7610, R26 ;  /* 0x00007610ff1a7816 */ /* 0x000fe2000000001a */
[----:B0-----:R-:W-:Y:S01]  /*72c80*/  @!P4 IMAD.MOV.U32 R7, RZ, RZ, R8 ;  /* 0x000000ffff07c224 */ /* 0x001fe200078e0008 */
[----:B------:R-:W-:Y:S01]  /*72c90*/  PRMT R24, RZ, 0x7610, R24 ;  /* 0x00007610ff187816 */ /* 0x000fe20000000018 */
[----:B---3--:R-:W-:-:S05]  /*72ca0*/  @!P4 IMAD.MOV.U32 R6, RZ, RZ, R5 ;  /* 0x000000ffff06c224 */ /* 0x008fca00078e0005 */
[----:B------:R0:W3:Y:S04]  /*72cb0*/  @!P4 LDG.E.U16 R26, desc[UR8][R6.64] ;  /* 0x00000008061ac981 */ /* 0x0000e8000c1e1500 */
[----:B----4-:R1:W-:Y:S04]  /*72cc0*/  STL [R1+0x35f0], R2 ;  /* 0x0035f00201007387 */ /* 0x0103e80000100800 */
[----:B------:R-:W4:Y:S01]  /*72cd0*/  LDL R0, [R1+0x30f8] ;  /* 0x0030f80001007983 */ /* 0x000f220000100800 */
[----:B0-----:R-:W-:-:S03]  /*72ce0*/  @!P1 IMAD.MOV.U32 R6, RZ, RZ, R3 ;  /* 0x000000ffff069224 */ /* 0x001fc600078e0003 */
[----:B-1----:R-:W4:Y:S01]  /*72cf0*/  LDL R2, [R1+0x30ec] ;  /* 0x0030ec0001027983 */ /* 0x002f220000100800 */
[----:B------:R-:W-:-:S05]  /*72d00*/  @!P1 IMAD.MOV.U32 R7, RZ, RZ, R4 ;  /* 0x000000ffff079224 */ /* 0x000fca00078e0004 */
[----:B------:R4:W4:Y:S04]  /*72d10*/  @!P1 LDG.E.U16 R24, desc[UR8][R6.64] ;  /* 0x0000000806189981 */ /* 0x000928000c1e1500 */
[----:B--2---:R-:W-:Y:S04]  /*72d20*/  STL [R1+0x35f4], R28 ;  /* 0x0035f41c01007387 */ /* 0x004fe80000100800 */
[----:B------:R-:W2:Y:S04]  /*72d30*/  LDL R10, [R1+0x30f4] ;  /* 0x0030f400010a7983 */ /* 0x000ea80000100800 */
[----:B------:R-:W2:Y:S04]  /*72d40*/  LDL R9, [R1+0x3100] ;  /* 0x0031000001097983 */ /* 0x000ea80000100800 */
[----:B------:R-:W2:Y:S04]  /*72d50*/  LDL R8, [R1+0x30fc] ;  /* 0x0030fc0001087983 */ /* 0x000ea80000100800 */
[----:B------:R-:W2:Y:S01]  /*72d60*/  LDL R5, [R1+0x3108] ;  /* 0x0031080001057983 */ /* 0x000ea20000100800 */
[----:B------:R-:W-:-:S02]  /*72d70*/  PRMT R22, RZ, 0x7610, R22 ;  /* 0x00007610ff167816 */ /* 0x000fc40000000016 */
[----:B------:R-:W-:Y:S02]  /*72d80*/  PRMT R20, RZ, 0x7610, R20 ;  /* 0x00007610ff147816 */ /* 0x000fe40000000014 */
[----:B------:R-:W-:Y:S01]  /*72d90*/  PRMT R18, RZ, 0x7610, R18 ;  /* 0x00007610ff127816 */ /* 0x000fe20000000012 */
[----:B---3--:R-:W-:Y:S04]  /*72da0*/  STL [R1+0x35bc], R26 ;  /* 0x0035bc1a01007387 */ /* 0x008fe80000100800 */
[----:B------:R-:W3:Y:S04]  /*72db0*/  LDL R4, [R1+0x3104] ;  /* 0x0031040001047983 */ /* 0x000ee80000100800 */
[----:B------:R-:W3:Y:S01]  /*72dc0*/  LDL R3, [R1+0x3110] ;  /* 0x0031100001037983 */ /* 0x000ee20000100800 */
[----:B----4-:R-:W-:-:S02]  /*72dd0*/  @!P4 IMAD.MOV.U32 R6, RZ, RZ, R0 ;  /* 0x000000ffff06c224 */ /* 0x010fc400078e0000 */
[----:B------:R-:W-:-:S05]  /*72de0*/  @!P4 IMAD.MOV.U32 R7, RZ, RZ, R2 ;  /* 0x000000ffff07c224 */ /* 0x000fca00078e0002 */
[----:B------:R2:W4:Y:S04]  /*72df0*/  @!P4 LDG.E.U16 R22, desc[UR8][R6.64] ;  /* 0x000000080616c981 */ /* 0x000528000c1e1500 */
[----:B------:R-:W-:Y:S04]  /*72e00*/  STL [R1+0x35c0], R24 ;  /* 0x0035c01801007387 */ /* 0x000fe80000100800 */
[----:B------:R-:W4:Y:S04]  /*72e10*/  LDL R2, [R1+0x310c] ;  /* 0x00310c0001027983 */ /* 0x000f280000100800 */
[----:B------:R-:W4:Y:S01]  /*72e20*/  LDL R0, [R1+0x3118] ;  /* 0x0031180001007983 */ /* 0x000f220000100800 */
[----:B--2---:R-:W-:-:S02]  /*72e30*/  @!P1 IMAD.MOV.U32 R7, RZ, RZ, R10 ;  /* 0x000000ffff079224 */ /* 0x004fc400078e000a */
[----:B------:R-:W-:-:S05]  /*72e40*/  @!P1 IMAD.MOV.U32 R6, RZ, RZ, R9 ;  /* 0x000000ffff069224 */ /* 0x000fca00078e0009 */
[----:B------:R0:W2:Y:S02]  /*72e50*/  @!P1 LDG.E.U16 R20, desc[UR8][R6.64] ;  /* 0x0000000806149981 */ /* 0x0000a4000c1e1500 */
[----:B0-----:R-:W-:Y:S02]  /*72e60*/  @!P4 IMAD.MOV.U32 R6, RZ, RZ, R5 ;  /* 0x000000ffff06c224 */ /* 0x001fe400078e0005 */
[----:B------:R-:W-:-:S05]  /*72e70*/  @!P4 IMAD.MOV.U32 R7, RZ, RZ, R8 ;  /* 0x000000ffff07c224 */ /* 0x000fca00078e0008 */
[----:B------:R3:W2:Y:S01]  /*72e80*/  @!P4 LDG.E.U16 R18, desc[UR8][R6.64] ;  /* 0x000000080612c981 */ /* 0x0006a2000c1e1500 */
[----:B------:R-:W-:Y:S01]  /*72e90*/  PRMT R13, RZ, 0x7610, R13 ;  /* 0x00007610ff0d7816 */ /* 0x000fe2000000000d */
[----:B---3--:R-:W-:Y:S02]  /*72ea0*/  @!P1 IMAD.MOV.U32 R7, RZ, RZ, R4 ;  /* 0x000000ffff079224 */ /* 0x008fe400078e0004 */
[----:B------:R-:W-:-:S05]  /*72eb0*/  @!P1 IMAD.MOV.U32 R6, RZ, RZ, R3 ;  /* 0x000000ffff069224 */ /* 0x000fca00078e0003 */
[----:B------:R0:W3:Y:S02]  /*72ec0*/  @!P1 LDG.E.U16 R13, desc[UR8][R6.64] ;  /* 0x00000008060d9981 */ /* 0x0000e4000c1e1500 */
[----:B0-----:R-:W-:Y:S01]  /*72ed0*/  PRMT R6, RZ, 0x7610, R6 ;  /* 0x00007610ff067816 */ /* 0x001fe20000000006 */
[----:B----4-:R-:W-:Y:S02]  /*72ee0*/  @!P4 IMAD.MOV.U32 R9, RZ, RZ, R2 ;  /* 0x000000ffff09c224 */ /* 0x010fe400078e0002 */
[----:B------:R-:W-:Y:S01]  /*72ef0*/  @!P4 IMAD.MOV.U32 R8, RZ, RZ, R0 ;  /* 0x000000ffff08c224 */ /* 0x000fe200078e0000 */
[----:B------:R-:W-:Y:S04]  /*72f00*/  STL [R1+0x357c], R22 ;  /* 0x00357c1601007387 */ /* 0x000fe80000100800 */
[----:B------:R-:W4:Y:S04]  /*72f10*/  @!P4 LDG.E.U16 R6, desc[UR8][R8.64] ;  /* 0x000000080806c981 */ /* 0x000f28000c1e1500 */
[----:B--2---:R-:W-:Y:S04]  /*72f20*/  STL [R1+0x3580], R20 ;  /* 0x0035801401007387 */ /* 0x004fe80000100800 */
[----:B------:R-:W2:Y:S04]  /*72f30*/  LDL R5, [R1+0x3120] ;  /* 0x0031200001057983 */ /* 0x000ea80000100800 */
[----:B------:R-:W2:Y:S04]  /*72f40*/  LDL R11, [R1+0x3114] ;  /* 0x00311400010b7983 */ /* 0x000ea80000100800 */
[----:B------:R-:W-:Y:S04]  /*72f50*/  STL [R1+0x3538], R18 ;  /* 0x0035381201007387 */ /* 0x000fe80000100800 */
[----:B------:R-:W2:Y:S04]  /*72f60*/  LDL R10, [R1+0x311c] ;  /* 0x00311c00010a7983 */ /* 0x000ea80000100800 */
[----:B------:R-:W2:Y:S04]  /*72f70*/  LDL R3, [R1+0x3128] ;  /* 0x0031280001037983 */ /* 0x000ea80000100800 */
[----:B---3--:R0:W-:Y:S04]  /*72f80*/  STL [R1+0x353c], R13 ;  /* 0x00353c0d01007387 */ /* 0x0081e80000100800 */
[----:B------:R-:W3:Y:S04]  /*72f90*/  LDL R4, [R1+0x3158] ;  /* 0x0031580001047983 */ /* 0x000ee80000100800 */
[----:B------:R-:W3:Y:S04]  /*72fa0*/  LDL R2, [R1+0x3154] ;  /* 0x0031540001027983 */ /* 0x000ee80000100800 */
[----:B------:R-:W3:Y:S04]  /*72fb0*/  LDL R0, [R1+0x3160] ;  /* 0x0031600001007983 */ /* 0x000ee80000100800 */
[----:B0-----:R-:W3:Y:S01]  /*72fc0*/  LDL R13, [R1+0x314c] ;  /* 0x00314c00010d7983 */ /* 0x001ee20000100800 */
[----:B------:R-:W-:-:S03]  /*72fd0*/  PRMT R7, RZ, 0x7610, R7 ;  /* 0x00007610ff077816 */ /* 0x000fc60000000007 */
[----:B----4-:R0:W-:Y:S04]  /*72fe0*/  STL [R1+0x34f4], R6 ;  /* 0x0034f40601007387 */ /* 0x0101e80000100800 */
[----:B0-----:R-:W4:Y:S01]  /*72ff0*/  LDL R6, [R1+0x3124] ;  /* 0x0031240001067983 */ /* 0x001f220000100800 */
[----:B--2---:R-:W-:-:S03]  /*73000*/  @!P1 IMAD.MOV.U32 R8, RZ, RZ, R5 ;  /* 0x000000ffff089224 */ /* 0x004fc600078e0005 */
[----:B------:R-:W2:Y:S01]  /*73010*/  LDL R5, [R1+0x3130] ;  /* 0x0031300001057983 */ /* 0x000ea20000100800 */
[----:B------:R-:W-:-:S05]  /*73020*/  @!P1 IMAD.MOV.U32 R9, RZ, RZ, R11 ;  /* 0x000000ffff099224 */ /* 0x000fca00078e000b */
[----:B------:R0:W2:Y:S01]  /*73030*/  @!P1 LDG.E.U16 R7, desc[UR8][R8.64] ;  /* 0x0000000808079981 */ /* 0x0000a2000c1e1500 */
[----:B------:R-:W-:Y:S02]  /*73040*/  @!P4 IMAD.MOV.U32 R11, RZ, RZ, R10 ;  /* 0x000000ffff0bc224 */ /* 0x000fe400078e000a */
[----:B------:R-:W-:Y:S01]  /*73050*/  @!P4 IMAD.MOV.U32 R10, RZ, RZ, R3 ;  /* 0x000000ffff0ac224 */ /* 0x000fe200078e0003 */
[----:B0-----:R-:W-:-:S06]  /*73060*/  PRMT R8, RZ, 0x7610, R8 ;  /* 0x00007610ff087816 */ /* 0x001fcc0000000008 */
[----:B------:R3:W2:Y:S01]  /*73070*/  @!P4 LDG.E.U16 R8, desc[UR8][R10.64] ;  /* 0x000000080a08c981 */ /* 0x0006a2000c1e1500 */
[----:B------:R-:W-:Y:S01]  /*73080*/  PRMT R9, RZ, 0x7610, R9 ;  /* 0x00007610ff097816 */ /* 0x000fe20000000009 */
[----:B---3--:R-:W-:Y:S02]  /*73090*/  @!P4 IMAD.MOV.U32 R10, RZ, RZ, R4 ;  /* 0x000000ffff0ac224 */ /* 0x008fe400078e0004 */
[----:B------:R-:W-:Y:S02]  /*730a0*/  @!P4 IMAD.MOV.U32 R11, RZ, RZ, R13 ;  /* 0x000000ffff0bc224 */ /* 0x000fe400078e000d */
[----:B------:R-:W-:Y:S02]  /*730b0*/  @!P1 IMAD.MOV.U32 R14, RZ, RZ, R0 ;  /* 0x000000ffff0e9224 */ /* 0x000fe400078e0000 */
[----:B------:R-:W-:Y:S01]  /*730c0*/  @!P1 IMAD.MOV.U32 R15, RZ, RZ, R2 ;  /* 0x000000ffff0f9224 */ /* 0x000fe200078e0002 */
[----:B------:R0:W3:Y:S02]  /*730d0*/  @!P4 LDG.E.U16 R9, desc[UR8][R10.64] ;  /* 0x000000080a09c981 */ /* 0x0000e4000c1e1500 */
[----:B0-----:R-:W-:-:S02]  /*730e0*/  PRMT R10, RZ, 0x7610, R10 ;  /* 0x00007610ff0a7816 */ /* 0x001fc4000000000a */
[----:B------:R-:W-:-:S04]  /*730f0*/  PRMT R11, RZ, 0x7610, R11 ;  /* 0x00007610ff0b7816 */ /* 0x000fc8000000000b */
[----:B------:R4:W3:Y:S02]  /*73100*/  @!P1 LDG.E.U16 R10, desc[UR8][R14.64] ;  /* 0x000000080e0a9981 */ /* 0x0008e4000c1e1500 */
[----:B----4-:R-:W-:Y:S02]  /*73110*/  @!P1 IMAD.MOV.U32 R15, RZ, RZ, R6 ;  /* 0x000000ffff0f9224 */ /* 0x010fe400078e0006 */
[----:B--2---:R-:W-:-:S05]  /*73120*/  @!P1 IMAD.MOV.U32 R14, RZ, RZ, R5 ;  /* 0x000000ffff0e9224 */ /* 0x004fca00078e0005 */
[----:B------:R-:W2:Y:S04]  /*73130*/  @!P1 LDG.E.U16 R11, desc[UR8][R14.64] ;  /* 0x000000080e0b9981 */ /* 0x000ea8000c1e1500 */
[----:B------:R-:W-:Y:S04]  /*73140*/  STL [R1+0x34f8], R7 ;  /* 0x0034f80701007387 */ /* 0x000fe80000100800 */
[----:B------:R-:W4:Y:S04]  /*73150*/  LDL R3, [R1+0x3168] ;  /* 0x0031680001037983 */ /* 0x000f280000100800 */
[----:B------:R-:W-:Y:S04]  /*73160*/  STL [R1+0x34d8], R8 ;  /* 0x0034d80801007387 */ /* 0x000fe80000100800 */
[----:B------:R-:W4:Y:S04]  /*73170*/  LDL R4, [R1+0x315c] ;  /* 0x00315c0001047983 */ /* 0x000f280000100800 */
[----:B---3--:R0:W-:Y:S04]  /*73180*/  STL [R1+0x35f8], R9 ;  /* 0x0035f80901007387 */ /* 0x0081e80000100800 */
[----:B------:R-:W3:Y:S04]  /*73190*/  LDL R2, [R1+0x3164] ;  /* 0x0031640001027983 */ /* 0x000ee80000100800 */
[----:B------:R-:W3:Y:S04]  /*731a0*/  LDL R0, [R1+0x3170] ;  /* 0x0031700001007983 */ /* 0x000ee80000100800 */
[----:B------:R1:W-:Y:S04]  /*731b0*/  STL [R1+0x35fc], R10 ;  /* 0x0035fc0a01007387 */ /* 0x0003e80000100800 */
[----:B0-----:R-:W3:Y:S04]  /*731c0*/  LDL R9, [R1+0x3178] ;  /* 0x0031780001097983 */ /* 0x001ee80000100800 */
[----:B------:R-:W3:Y:S04]  /*731d0*/  LDL R7, [R1+0x3180] ;  /* 0x0031800001077983 */ /* 0x000ee80000100800 */
[----:B-1----:R-:W3:Y:S01]  /*731e0*/  LDL R10, [R1+0x316c] ;  /* 0x00316c00010a7983 */ /* 0x002ee20000100800 */
[----:B------:R-:W-:-:S03]  /*731f0*/  PRMT R12, RZ, 0x7610, R12 ;  /* 0x00007610ff0c7816 */ /* 0x000fc6000000000c */
[----:B--2---:R-:W-:Y:S04]  /*73200*/  STL [R1+0x34dc], R11 ;  /* 0x0034dc0b01007387 */ /* 0x004fe80000100800 */
[----:B------:R-:W2:Y:S04]  /*73210*/  LDL R8, [R1+0x3174] ;  /* 0x0031740001087983 */ /* 0x000ea80000100800 */
[----:B------:R-:W2:Y:S04]  /*73220*/  LDL R6, [R1+0x317c] ;  /* 0x00317c0001067983 */ /* 0x000ea80000100800 */
[----:B------:R-:W2:Y:S01]  /*73230*/  LDL R5, [R1+0x3188] ;  /* 0x0031880001057983 */ /* 0x000ea20000100800 */
[----:B----4-:R-:W-:-:S03]  /*73240*/  @!P4 IMAD.MOV.U32 R14, RZ, RZ, R3 ;  /* 0x000000ffff0ec224 */ /* 0x010fc600078e0003 */
[----:B------:R-:W4:Y:S01]  /*73250*/  LDL R3, [R1+0x3190] ;  /* 0x0031900001037983 */ /* 0x000f220000100800 */
[----:B------:R-:W-:-:S03]  /*73260*/  @!P4 IMAD.MOV.U32 R15, RZ, RZ, R4 ;  /* 0x000000ffff0fc224 */ /* 0x000fc600078e0004 */
[----:B------:R-:W4:Y:S04]  /*73270*/  LDL R4, [R1+0x3184] ;  /* 0x0031840001047983 */ /* 0x000f280000100800 */
[----:B------:R3:W4:Y:S01]  /*73280*/  @!P4 LDG.E.U16 R12, desc[UR8][R14.64] ;  /* 0x000000080e0cc981 */ /* 0x000722000c1e1500 */
[----:B------:R-:W-:Y:S02]  /*73290*/  PRMT R17, RZ, 0x7610, R17 ;  /* 0x00007610ff117816 */ /* 0x000fe40000000011 */
[----:B------:R-:W-:Y:S02]  /*732a0*/  PRMT R19, RZ, 0x7610, R19 ;  /* 0x00007610ff137816 */ /* 0x000fe40000000013 */
[----:B------:R-:W-:Y:S01]  /*732b0*/  PRMT R21, RZ, 0x7610, R21 ;  /* 0x00007610ff157816 */ /* 0x000fe20000000015 */
[----:B---3--:R-:W-:-:S02]  /*732c0*/  @!P1 IMAD.MOV.U32 R15, RZ, RZ, R2 ;  /* 0x000000ffff0f9224 */ /* 0x008fc400078e0002 */
[----:B------:R-:W-:-:S05]  /*732d0*/  @!P1 IMAD.MOV.U32 R14, RZ, RZ, R0 ;  /* 0x000000ffff0e9224 */ /* 0x000fca00078e0000 */
[----:B------:R0:W3:Y:S02]  /*732e0*/  @!P1 LDG.E.U16 R17, desc[UR8][R14.64] ;  /* 0x000000080e119981 */ /* 0x0000e4000c1e1500 */
[----:B0-----:R-:W-:Y:S02]  /*732f0*/  @!P4 IMAD.MOV.U32 R14, RZ, RZ, R9 ;  /* 0x000000ffff0ec224 */ /* 0x001fe400078e0009 */
[----:B------:R-:W-:-:S05]  /*73300*/  @!P4 IMAD.MOV.U32 R15, RZ, RZ, R10 ;  /* 0x000000ffff0fc224 */ /* 0x000fca00078e000a */
[----:B------:R0:W3:Y:S01]  /*73310*/  @!P4 LDG.E.U16 R19, desc[UR8][R14.64] ;  /* 0x000000080e13c981 */ /* 0x0000e2000c1e1500 */
[----:B------:R-:W-:Y:S01]  /*73320*/  PRMT R23, RZ, 0x7610, R23 ;  /* 0x00007610ff177816 */ /* 0x000fe20000000017 */
[----:B0-----:R-:W-:Y:S01]  /*73330*/  @!P1 IMAD.MOV.U32 R14, RZ, RZ, R7 ;  /* 0x000000ffff0e9224 */ /* 0x001fe200078e0007 */
[----:B------:R-:W-:Y:S01]  /*73340*/  PRMT R25, RZ, 0x7610, R25 ;  /* 0x00007610ff197816 */ /* 0x000fe20000000019 */
[----:B--2---:R-:W-:-:S05]  /*73350*/  @!P1 IMAD.MOV.U32 R15, RZ, RZ, R8 ;  /* 0x000000ffff0f9224 */ /* 0x004fca00078e0008 */
[----:B------:R0:W2:Y:S02]  /*73360*/  @!P1 LDG.E.U16 R21, desc[UR8][R14.64] ;  /* 0x000000080e159981 */ /* 0x0000a4000c1e1500 */
[----:B0-----:R-:W-:Y:S02]  /*73370*/  @!P4 IMAD.MOV.U32 R14, RZ, RZ, R5 ;  /* 0x000000ffff0ec224 */ /* 0x001fe400078e0005 */
[----:B------:R-:W-:-:S05]  /*73380*/  @!P4 IMAD.MOV.U32 R15, RZ, RZ, R6 ;  /* 0x000000ffff0fc224 */ /* 0x000fca00078e0006 */
[----:B------:R4:W2:Y:S02]  /*73390*/  @!P4 LDG.E.U16 R23, desc[UR8][R14.64] ;  /* 0x000000080e17c981 */ /* 0x0008a4000c1e1500 */
[----:B----4-:R-:W-:Y:S02]  /*733a0*/  @!P1 IMAD.MOV.U32 R14, RZ, RZ, R3 ;  /* 0x000000ffff0e9224 */ /* 0x010fe400078e0003 */
[----:B------:R-:W-:-:S05]  /*733b0*/  @!P1 IMAD.MOV.U32 R15, RZ, RZ, R4 ;  /* 0x000000ffff0f9224 */ /* 0x000fca00078e0004 */
[----:B------:R-:W4:Y:S04]  /*733c0*/  @!P1 LDG.E.U16 R25, desc[UR8][R14.64] ;  /* 0x000000080e199981 */ /* 0x000f28000c1e1500 */
[----:B------:R-:W-:Y:S04]  /*733d0*/  STL [R1+0x35c4], R12 ;  /* 0x0035c40c01007387 */ /* 0x000fe80000100800 */
[----:B------:R-:W4:Y:S04]  /*733e0*/  LDL R2, [R1+0x318c] ;  /* 0x00318c0001027983 */ /* 0x000f280000100800 */
[----:B------:R-:W4:Y:S04]  /*733f0*/  LDL R0, [R1+0x3198] ;  /* 0x0031980001007983 */ /* 0x000f280000100800 */
[----:B---3--:R-:W-:Y:S01]  /*73400*/  STL [R1+0x35c8], R17 ;  /* 0x0035c81101007387 */ /* 0x008fe20000100800 */
[----:B------:R-:W-:-:S03]  /*73410*/  PRMT R27, RZ, 0x7610, R27 ;  /* 0x00007610ff1b7816 */ /* 0x000fc6000000001b */
[----:B------:R-:W-:Y:S04]  /*73420*/  STL [R1+0x3584], R19 ;  /* 0x0035841301007387 */ /* 0x000fe80000100800 */
[----:B--2---:R-:W-:Y:S04]  /*73430*/  STL [R1+0x3588], R21 ;  /* 0x0035881501007387 */ /* 0x004fe80000100800 */
[----:B------:R-:W-:Y:S04]  /*73440*/  STL [R1+0x3540], R23 ;  /* 0x0035401701007387 */ /* 0x000fe80000100800 */
[----:B----4-:R0:W-:Y:S04]  /*73450*/  STL [R1+0x3544], R25 ;  /* 0x0035441901007387 */ /* 0x0101e80000100800 */
[----:B------:R-:W2:Y:S01]  /*73460*/  LDL.LU R4, [R1+0x10c4] ;  /* 0x0010c40001047983 */ /* 0x000ea20000300800 */
[----:B------:R-:W-:-:S02]  /*73470*/  @!P4 IMAD.MOV.U32 R14, RZ, RZ, R0 ;  /* 0x000000ffff0ec224 */ /* 0x000fc400078e0000 */
[----:B------:R-:W-:-:S05]  /*73480*/  @!P4 IMAD.MOV.U32 R15, RZ, RZ, R2 ;  /* 0x000000ffff0fc224 */ /* 0x000fca00078e0002 */
[----:B------:R-:W3:Y:S04]  /*73490*/  @!P4 LDG.E.U16 R27, desc[UR8][R14.64] ;  /* 0x000000080e1bc981 */ /* 0x000ee8000c1e1500 */
[----:B0-----:R-:W4:Y:S04]  /*734a0*/  LDL.LU R25, [R1+0x10c0] ;  /* 0x0010c00001197983 */ /* 0x001f280000300800 */
        /* <DEDUP_REMOVED lines=19> */
[----:B------:R-:W2:Y:S04]  /*735e0*/  LDL R14, [R1+0x3194] ;  /* 0x00319400010e7983 */ /* 0x000ea80000100800 */
[----:B------:R-:W2:Y:S01]  /*735f0*/  LDL R15, [R1+0x31a0] ;  /* 0x0031a000010f7983 */ /* 0x000ea20000100800 */
[----:B------:R-:W-:Y:S01]  /*73600*/  PRMT R29, RZ, 0x7610, R29 ;  /* 0x00007610ff1d7816 */ /* 0x000fe2000000001d */
[----:B------:R-:W0:Y:S02]  /*73610*/  S2R R0, SR_TID.X ;  /* 0x0000000000007919 */ /* 0x000e240000002100 */
[----:B---3--:R1:W-:Y:S04]  /*73620*/  STL [R1+0x34fc], R27 ;  /* 0x0034fc1b01007387 */ /* 0x0083e80000100800 */
[----:B-1----:R-:W3:Y:S01]  /*73630*/  LDL.LU R27, [R1+0x10f8] ;  /* 0x0010f800011b7983 */ /* 0x002ee20000300800 */
[----:B--2---:R-:W-:-:S02]  /*73640*/  @!P1 LOP3.LUT R15, R15, R14, RZ, 0x3c, !PT ;  /* 0x0000000e0f0f9212 */ /* 0x004fc400078e3cff */
[----:B0-----:R-:W-:Y:S01]  /*73650*/  LOP3.LUT R0, R0, 0x3f, RZ, 0xc0, !PT ;  /* 0x0000003f00007812 */ /* 0x001fe200078ec0ff */
[----:B------:R-:W2:Y:S04]  /*73660*/  LDL.LU R2, [R1+0xe90] ;  /* 0x000e900001027983 */ /* 0x000ea80000300800 */
[----:B------:R-:W2:Y:S01]  /*73670*/  LDL.LU R3, [R1+0xe5c] ;  /* 0x000e5c0001037983 */ /* 0x000ea20000300800 */
[----:B------:R-:W-:-:S04]  /*73680*/  @!P1 LOP3.LUT R14, R15, R14, RZ, 0x3c, !PT ;  /* 0x0000000e0f0e9212 */ /* 0x000fc800078e3cff */
[----:B------:R-:W-:-:S05]  /*73690*/  @!P1 LOP3.LUT R15, R15, R14, RZ, 0x3c, !PT ;  /* 0x0000000e0f0f9212 */ /* 0x000fca00078e3cff */
[----:B------:R-:W2:Y:S01]  /*736a0*/  @!P1 LDG.E.U16 R29, desc[UR8][R14.64] ;  /* 0x000000080e1d9981 */ /* 0x000ea2000c1e1500 */
[----:B------:R-:W-:-:S03]  /*736b0*/  IMAD.SHL.U32 R16, R0, 0x2, RZ ;  /* 0x0000000200107824 */ /* 0x000fc600078e00ff */
[----:B------:R-:W2:Y:S02]  /*736c0*/  LDL.LU R0, [R1+0xe58] ;  /* 0x000e580001007983 */ /* 0x000ea40000300800 */
[----:B------:R-:W-:-:S05]  /*736d0*/  LOP3.LUT R16, R16, 0x10, RZ, 0x3c, !PT ;  /* 0x0000001010107812 */ /* 0x000fca00078e3cff */
[----:B---3--:R-:W-:Y:S04]  /*736e0*/  STS.U16 [R16+UR5+0x1980], R27 ;  /* 0x0019801b10007988 */ /* 0x008fe80008000405 */
[----:B------:R0:W-:Y:S04]  /*736f0*/  STS.U16 [R16+UR5+0x2100], R4 ;  /* 0x0021000410007988 */ /* 0x0001e80008000405 */
        /* <DEDUP_REMOVED lines=20> */
[----:B--2---:R2:W-:Y:S04]  /*73840*/  STL [R1+0x3500], R29 ;  /* 0x0035001d01007387 */ /* 0x0045e80000100800 */
[----:B0-----:R-:W3:Y:S04]  /*73850*/  LDL.LU R4, [R1+0xe24] ;  /* 0x000e240001047983 */ /* 0x001ee80000300800 */
[----:B-1----:R-:W4:Y:S04]  /*73860*/  LDL.LU R5, [R1+0xe20] ;  /* 0x000e200001057983 */ /* 0x002f280000300800 */
[----:B--2---:R-:W2:Y:S04]  /*73870*/  LDL.LU R29, [R1+0xde8] ;  /* 0x000de800011d7983 */ /* 0x004ea80000300800 */
        /* <DEDUP_REMOVED lines=26> */
[----:B---3--:R0:W-:Y:S04]  /*73a20*/  STS.U16 [R16+UR5+0x8100], R4 ;  /* 0x0081000410007988 */ /* 0x0081e80008000405 */
[----:B------:R-:W3:Y:S04]  /*73a30*/  LDL.LU R26, [R1+0xb78] ;  /* 0x000b7800011a7983 */ /* 0x000ee80000300800 */
[----:B----4-:R1:W-:Y:S04]  /*73a40*/  STS.U16 [R16+UR5+0x8180], R5 ;  /* 0x0081800510007988 */ /* 0x0103e80008000405 */
[----:B0-----:R-:W4:Y:S04]  /*73a50*/  LDL.LU R4, [R1+0xb44] ;  /* 0x000b440001047983 */ /* 0x001f280000300800 */
[----:B------:R-:W4:Y:S04]  /*73a60*/  LDL.LU R28, [R1+0xb40] ;  /* 0x000b4000011c7983 */ /* 0x000f280000300800 */
[----:B------:R-:W4:Y:S04]  /*73a70*/  LDL.LU R2, [R1+0xb0c] ;  /* 0x000b0c0001027983 */ /* 0x000f280000300800 */
[----:B------:R-:W4:Y:S04]  /*73a80*/  LDL.LU R3, [R1+0xb08] ;  /* 0x000b080001037983 */ /* 0x000f280000300800 */
[----:B-1----:R-:W4:Y:S04]  /*73a90*/  LDL.LU R5, [R1+0xad4] ;  /* 0x000ad40001057983 */ /* 0x002f280000300800 */
[----:B--2---:R0:W-:Y:S04]  /*73aa0*/  STS.U16 [R16+UR5+0x8900], R29 ;  /* 0x0089001d10007988 */ /* 0x0041e80008000405 */
[----:B0-----:R-:W2:Y:S04]  /*73ab0*/  LDL.LU R29, [R1+0x3644] ;  /* 0x00364400011d7983 */ /* 0x001ea80000300800 */
[----:B--2---:R-:W-:Y:S04]  /*73ac0*/  STS.U16 [R16+UR5+0x8980], R29 ;  /* 0x0089801d10007988 */ /* 0x004fe80008000405 */
[----:B------:R-:W-:Y:S04]  /*73ad0*/  STS.U16 [R16+UR5+0x9100], R14 ;  /* 0x0091000e10007988 */ /* 0x000fe80008000405 */
[----:B------:R-:W-:Y:S04]  /*73ae0*/  STS.U16 [R16+UR5+0x9180], R15 ;  /* 0x0091800f10007988 */ /* 0x000fe80008000405 */
        /* <DEDUP_REMOVED lines=20> */
[----:B0-----:R-:W2:Y:S04]  /*73c30*/  LDL.LU R0, [R1+0xad0] ;  /* 0x000ad00001007983 */ /* 0x001ea80000300800 */
[----:B----4-:R0:W-:Y:S04]  /*73c40*/  STS.U16 [R16+UR5+0xe900], R4 ;  /* 0x00e9000410007988 */ /* 0x0101e80008000405 */
[----:B0-----:R-:W3:Y:S04]  /*73c50*/  LDL.LU R4, [R1+0xa9c] ;  /* 0x000a9c0001047983 */ /* 0x001ee80000300800 */
[----:B------:R-:W4:Y:S04]  /*73c60*/  LDL.LU R29, [R1+0xa64] ;  /* 0x000a6400011d7983 */ /* 0x000f280000300800 */
[----:B------:R-:W-:Y:S04]  /*73c70*/  STS.U16 [R16+UR5+0xe980], R28 ;  /* 0x00e9801c10007988 */ /* 0x000fe80008000405 */
[----:B------:R-:W-:Y:S04]  /*73c80*/  STS.U16 [R16+UR5+0xf100], R2 ;  /* 0x00f1000210007988 */ /* 0x000fe80008000405 */
[----:B------:R-:W-:Y:S04]  /*73c90*/  STS.U16 [R16+UR5+0xf180], R3 ;  /* 0x00f1800310007988 */ /* 0x000fe80008000405 */
[----:B------:R-:W-:Y:S04]  /*73ca0*/  STS.U16 [R16+UR5+0xf900], R5 ;  /* 0x00f9000510007988 */ /* 0x000fe80008000405 */
[----:B----4-:R0:W-:Y:S04]  /*73cb0*/  STL [R1+0x3640], R29 ;  /* 0x0036401d01007387 */ /* 0x0101e80000100800 */
        /* <DEDUP_REMOVED lines=21> */
[----:B--2---:R0:W-:Y:S04]  /*73e10*/  STS.U16 [R16+UR5+0xf980], R0 ;  /* 0x00f9800010007988 */ /* 0x0041e80008000405 */
[----:B------:R-:W2:Y:S04]  /*73e20*/  LDL.LU R24, [R1+0x42c] ;  /* 0x00042c0001187983 */ /* 0x000ea80000300800 */
[----:B---3--:R1:W-:Y:S04]  /*73e30*/  STS.U16 [R16+UR5+0x10100], R4 ;  /* 0x0101000410007988 */ /* 0x0083e80008000405 */
[----:B0-----:R-:W3:Y:S04]  /*73e40*/  LDL.LU R0, [R1+0x3f8] ;  /* 0x0003f80001007983 */ /* 0x001ee80000300800 */
[----:B------:R-:W3:Y:S04]  /*73e50*/  LDL.LU R26, [R1+0x3f4] ;  /* 0x0003f400011a7983 */ /* 0x000ee80000300800 */
[----:B------:R-:W3:Y:S04]  /*73e60*/  LDL.LU R28, [R1+0x3c0] ;  /* 0x0003c000011c7983 */ /* 0x000ee80000300800 */
[----:B------:R-:W3:Y:S04]  /*73e70*/  LDL.LU R2, [R1+0x3bc] ;  /* 0x0003bc0001027983 */ /* 0x000ee80000300800 */
[----:B------:R-:W3:Y:S04]  /*73e80*/  LDL.LU R3, [R1+0x388] ;  /* 0x0003880001037983 */ /* 0x000ee80000300800 */
[----:B-1----:R-:W3:Y:S04]  /*73e90*/  LDL.LU R4, [R1+0x384] ;  /* 0x0003840001047983 */ /* 0x002ee80000300800 */
[----:B----4-:R0:W-:Y:S04]  /*73ea0*/  STS.U16 [R16+UR5+0x10180], R29 ;  /* 0x0101801d10007988 */ /* 0x0101e80008000405 */
[----:B0-----:R-:W4:Y:S04]  /*73eb0*/  LDL.LU R29, [R1+0x3640] ;  /* 0x00364000011d7983 */ /* 0x001f280000300800 */
[----:B----4-:R-:W-:Y:S04]  /*73ec0*/  STS.U16 [R16+UR5+0x10900], R29 ;  /* 0x0109001d10007988 */ /* 0x010fe80008000405 */
        /* <DEDUP_REMOVED lines=20> */
[----:B--2---:R-:W-:Y:S04]  /*74010*/  STS.U16 [R16+UR5+0x15980], R24 ;  /* 0x0159801810007988 */ /* 0x004fe80008000405 */
[----:B---3--:R1:W-:Y:S04]  /*74020*/  STS.U16 [R16+UR5+0x16100], R0 ;  /* 0x0161000010007988 */ /* 0x0083e80008000405 */
[----:B------:R-:W-:Y:S04]  /*74030*/  STS.U16 [R16+UR5+0x16180], R26 ;  /* 0x0161801a10007988 */ /* 0x000fe80008000405 */
[----:B------:R-:W-:Y:S04]  /*74040*/  STS.U16 [R16+UR5+0x16900], R28 ;  /* 0x0169001c10007988 */ /* 0x000fe80008000405 */
[----:B------:R-:W-:Y:S04]  /*74050*/  STS.U16 [R16+UR5+0x16980], R2 ;  /* 0x0169800210007988 */ /* 0x000fe80008000405 */
[----:B0-----:R-:W2:Y:S04]  /*74060*/  LDL.LU R5, [R1+0x350] ;  /* 0x0003500001057983 */ /* 0x001ea80000300800 */
[----:B------:R-:W-:Y:S04]  /*74070*/  STS.U16 [R16+UR5+0x17100], R3 ;  /* 0x0171000310007988 */ /* 0x000fe80008000405 */
[----:B------:R0:W-:Y:S04]  /*74080*/  STS.U16 [R16+UR5+0x17180], R4 ;  /* 0x0171800410007988 */ /* 0x0001e80008000405 */
[----:B-1----:R-:W3:Y:S04]  /*74090*/  LDL.LU R0, [R1+0x34c] ;  /* 0x00034c0001007983 */ /* 0x002ee80000300800 */
[----:B0-----:R-:W4:Y:S04]  /*740a0*/  LDL.LU R4, [R1+0x314] ;  /* 0x0003140001047983 */ /* 0x001f280000300800 */
[----:B----4-:R0:W-:Y:S04]  /*740b0*/  STL [R1+0x363c], R4 ;  /* 0x00363c0401007387 */ /* 0x0101e80000100800 */
[----:B0-----:R-:W4:Y:S04]  /*740c0*/  LDL.LU R4, [R1+0x318] ;  /* 0x0003180001047983 */ /* 0x001f280000300800 */
[----:B------:R-:W4:Y:S04]  /*740d0*/  LDL.LU R2, [R1+0x2e0] ;  /* 0x0002e00001027983 */ /* 0x000f280000300800 */
[----:B--2---:R0:W-:Y:S04]  /*740e0*/  STS.U16 [R16+UR5+0x17900], R5 ;  /* 0x0179000510007988 */ /* 0x0041e80008000405 */
        /* <DEDUP_REMOVED lines=26> */
[----:B0-----:R-:W3:Y:S04]  /*74290*/  LDL.LU R0, [R1+0x8] ;  /* 0x0000080001007983 */ /* 0x001ee80000300800 */
[----:B----4-:R0:W-:Y:S04]  /*742a0*/  STS.U16 [R16+UR5+0x18100], R4 ;  /* 0x0181000410007988 */ /* 0x0101e80008000405 */
[----:B0-----:R-:W4:Y:S04]  /*742b0*/  LDL.LU R4, [R1+0x363c] ;  /* 0x00363c0001047983 */ /* 0x001f280000300800 */
[----:B----4-:R0:W-:Y:S04]  /*742c0*/  STS.U16 [R16+UR5+0x18180], R4 ;  /* 0x0181800410007988 */ /* 0x0101e80008000405 */
[----:B------:R1:W-:Y:S04]  /*742d0*/  STS.U16 [R16+UR5+0x18900], R2 ;  /* 0x0189000210007988 */ /* 0x0003e80008000405 */
[----:B--2---:R2:W-:Y:S04]  /*742e0*/  STS.U16 [R16+UR5+0x18980], R5 ;  /* 0x0189800510007988 */ /* 0x0045e80008000405 */
[----:B0-----:R-:W4:Y:S04]  /*742f0*/  LDL.LU R4, [R1+0x3638] ;  /* 0x0036380001047983 */ /* 0x001f280000300800 */
[----:B-1----:R-:W4:Y:S04]  /*74300*/  LDL.LU R2, [R1+0x4] ;  /* 0x0000040001027983 */ /* 0x002f280000300800 */
[----:B--2---:R-:W2:Y:S04]  /*74310*/  LDL.LU R5, [R1+0x3634] ;  /* 0x0036340001057983 */ /* 0x004ea80000300800 */
        /* <DEDUP_REMOVED lines=18> */
[----:B------:R0:W-:Y:S02]  /*74440*/  STS.U16 [R16+UR5+0x1d900], R3 ;  /* 0x01d9000310007988 */ /* 0x0001e40008000405 */
[----:B0-----:R-:W0:Y:S02]  /*74450*/  S2R R3, SR_TID.X ;  /* 0x0000000000037919 */ /* 0x001e240000002100 */
[----:B------:R-:W-:Y:S04]  /*74460*/  STS.U16 [R16+UR5+0x1d980], R20 ;  /* 0x01d9801410007988 */ /* 0x000fe80008000405 */
[----:B------:R-:W-:Y:S04]  /*74470*/  STS.U16 [R16+UR5+0x1e100], R22 ;  /* 0x01e1001610007988 */ /* 0x000fe80008000405 */
[----:B------:R-:W-:Y:S04]  /*74480*/  STS.U16 [R16+UR5+0x1e180], R24 ;  /* 0x01e1801810007988 */ /* 0x000fe80008000405 */
[----:B------:R-:W-:Y:S04]  /*74490*/  STS.U16 [R16+UR5+0x1e900], R26 ;  /* 0x01e9001a10007988 */ /* 0x000fe80008000405 */
[----:B---3--:R-:W-:Y:S04]  /*744a0*/  STS.U16 [R16+UR5+0x1e980], R28 ;  /* 0x01e9801c10007988 */ /* 0x008fe80008000405 */
[----:B------:R-:W-:Y:S01]  /*744b0*/  STS.U16 [R16+UR5+0x1f100], R0 ;  /* 0x01f1000010007988 */ /* 0x000fe20008000405 */
[----:B0-----:R-:W-:-:S05]  /*744c0*/  LOP3.LUT R3, R3, 0x3f, RZ, 0xc0, !PT ;  /* 0x0000003f03037812 */ /* 0x001fca00078ec0ff */
[----:B------:R-:W-:Y:S04]  /*744d0*/  STL [R1+0x3600], R3 ;  /* 0x0036000301007387 */ /* 0x000fe80000100800 */
[----:B----4-:R-:W-:Y:S04]  /*744e0*/  STS.U16 [R16+UR5+0x1f180], R2 ;  /* 0x01f1800210007988 */ /* 0x010fe80008000405 */
[----:B--2---:R-:W-:Y:S04]  /*744f0*/  STS.U16 [R16+UR5+0x1f900], R5 ;  /* 0x01f9000510007988 */ /* 0x004fe80008000405 */
[----:B------:R0:W-:Y:S04]  /*74500*/  STS.U16 [R16+UR5+0x1f980], R4 ;  /* 0x01f9800410007988 */ /* 0x0001e80008000405 */
[----:B0-----:R-:W2:Y:S04]  /*74510*/  LDL.LU R4, [R1+0x1154] ;  /* 0x0011540001047983 */ /* 0x001ea80000300800 */
[----:B--2---:R0:W-:Y:S04]  /*74520*/  STL [R1+0x3628], R4 ;  /* 0x0036280401007387 */ /* 0x0041e80000100800 */
[----:B0-----:R-:W2:Y:S04]  /*74530*/  LDL.LU R4, [R1+0x1158] ;  /* 0x0011580001047983 */ /* 0x001ea80000300800 */
[----:B--2---:R0:W-:Y:S04]  /*74540*/  STL [R1+0x362c], R4 ;  /* 0x00362c0401007387 */ /* 0x0041e80000100800 */
[----:B0-----:R-:W2:Y:S01]  /*74550*/  LDL.LU R4, [R1+0x1184] ;  /* 0x0011840001047983 */ /* 0x001ea20000300800 */
[----:B------:R-:W-:-:S03]  /*74560*/  IMAD.SHL.U32 R0, R3, 0x2, RZ ;  /* 0x0000000203007824 */ /* 0x000fc600078e00ff */
        /* <DEDUP_REMOVED lines=23> */
[----:B------:R-:W-:-:S03]  /*746e0*/  LOP3.LUT R0, R0, 0x20, RZ, 0x3c, !PT ;  /* 0x0000002000007812 */ /* 0x000fc600078e3cff */
[----:B------:R-:W4:Y:S04]  /*746f0*/  LDL.LU R22, [R1+0xef8] ;  /* 0x000ef80001167983 */ /* 0x000f280000300800 */
[----:B------:R-:W4:Y:S04]  /*74700*/  LDL.LU R24, [R1+0xec4] ;  /* 0x000ec40001187983 */ /* 0x000f280000300800 */
[----:B------:R-:W4:Y:S04]  /*74710*/  LDL.LU R26, [R1+0xec0] ;  /* 0x000ec000011a7983 */ /* 0x000f280000300800 */
[----:B------:R-:W4:Y:S04]  /*74720*/  LDL.LU R28, [R1+0xe8c] ;  /* 0x000e8c00011c7983 */ /* 0x000f280000300800 */
[----:B------:R-:W4:Y:S04]  /*74730*/  LDL.LU R2, [R1+0xe88] ;  /* 0x000e880001027983 */ /* 0x000f280000300800 */
[----:B------:R-:W4:Y:S04]  /*74740*/  LDL.LU R16, [R1+0xe54] ;  /* 0x000e540001107983 */ /* 0x000f280000300800 */
        /* <DEDUP_REMOVED lines=142> */
[----:B--2---:R-:W-:Y:S04]  /*75030*/  STS.U16 [R0+UR5+0x10280], R4 ;  /* 0x0102800400007988 */ /* 0x004fe80008000405 */
[----:B---3--:R-:W-:Y:S04]  /*75040*/  STS.U16 [R0+UR5+0x10a00], R5 ;  /* 0x010a000500007988 */ /* 0x008fe80008000405 */
[----:B----4-:R0:W-:Y:S04]  /*75050*/  STS.U16 [R0+UR5+0x10a80], R3 ;  /* 0x010a800300007988 */ /* 0x0101e80008000405 */
        /* <DEDUP_REMOVED lines=32> */
[----:B------:R0:W-:Y:S04]  /*75260*/  STS.U16 [R0+UR5+0x16a80], R2 ;  /* 0x016a800200007988 */ /* 0x0001e80008000405 */
        /* <DEDUP_REMOVED lines=33> */
[----:B---3--:R1:W-:Y:S04]  /*75480*/  STS.U16 [R0+UR5+0x18280], R10 ;  /* 0x0182800a00007988 */ /* 0x0083e80008000405 */
[----:B----4-:R2:W-:Y:S04]  /*75490*/  STS.U16 [R0+UR5+0x18a00], R9 ;  /* 0x018a000900007988 */ /* 0x0105e80008000405 */
[----:B------:R3:W-:Y:S04]  /*754a0*/  STS.U16 [R0+UR5+0x18a80], R28 ;  /* 0x018a801c00007988 */ /* 0x0007e80008000405 */
[----:B------:R4:W-:Y:S04]  /*754b0*/  STS.U16 [R0+UR5+0x19200], R2 ;  /* 0x0192000200007988 */ /* 0x0009e80008000405 */
[----:B0-----:R-:W4:Y:S04]  /*754c0*/  LDL.LU R3, [R1+0x3600] ;  /* 0x0036000001037983 */ /* 0x001f280000300800 */
[----:B-1----:R-:W4:Y:S04]  /*754d0*/  LDL.LU R10, [R1+0x35fc] ;  /* 0x0035fc00010a7983 */ /* 0x002f280000300800 */
[----:B--2---:R-:W2:Y:S04]  /*754e0*/  LDL.LU R9, [R1+0x35f8] ;  /* 0x0035f80001097983 */ /* 0x004ea80000300800 */
[----:B---3--:R-:W3:Y:S04]  /*754f0*/  LDL.LU R28, [R1+0x35f4] ;  /* 0x0035f400011c7983 */ /* 0x008ee80000300800 */
[----:B----4-:R-:W4:Y:S04]  /*75500*/  LDL.LU R2, [R1+0x35f0] ;  /* 0x0035f00001027983 */ /* 0x010f280000300800 */
        /* <DEDUP_REMOVED lines=23> */
[----:B----4-:R-:W-:Y:S04]  /*75680*/  STS.U16 [R0+UR5+0x1f200], R2 ;  /* 0x01f2000200007988 */ /* 0x010fe80008000405 */
[----:B---3--:R-:W-:Y:S04]  /*75690*/  STS.U16 [R0+UR5+0x1f280], R28 ;  /* 0x01f2801c00007988 */ /* 0x008fe80008000405 */
        /* <DEDUP_REMOVED lines=71> */
[----:B0-----:R-:W2:Y:S04]  /*75b10*/  LDL.LU R2, [R1+0xe48] ;  /* 0x000e480001027983 */ /* 0x001ea80000300800 */
[----:B------:R-:W3:Y:S04]  /*75b20*/  LDL.LU R10, [R1+0xddc] ;  /* 0x000ddc00010a7983 */ /* 0x000ee80000300800 */
[----:B---3--:R0:W-:Y:S04]  /*75b30*/  STL [R1+0x35dc], R10 ;  /* 0x0035dc0a01007387 */ /* 0x0081e80000100800 */
[----:B0-----:R-:W3:Y:S04]  /*75b40*/  LDL.LU R10, [R1+0xe10] ;  /* 0x000e1000010a7983 */ /* 0x001ee80000300800 */
[----:B------:R-:W-:Y:S04]  /*75b50*/  STS.U16 [R3+UR5+0x7b00], R0 ;  /* 0x007b000003007988 */ /* 0x000fe80008000405 */
[----:B---3--:R0:W-:Y:S04]  /*75b60*/  STL [R1+0x35e0], R10 ;  /* 0x0035e00a01007387 */ /* 0x0081e80000100800 */
[----:B0-----:R-:W3:Y:S04]  /*75b70*/  LDL.LU R10, [R1+0xe14] ;  /* 0x000e1400010a7983 */ /* 0x001ee80000300800 */
        /* <DEDUP_REMOVED lines=28> */
[----:B---3--:R0:W-:Y:S04]  /*75d40*/  STS.U16 [R3+UR5+0x8300], R10 ;  /* 0x0083000a03007988 */ /* 0x0081e80008000405 */
[----:B0-----:R-:W3:Y:S04]  /*75d50*/  LDL.LU R10, [R1+0x35e0] ;  /* 0x0035e000010a7983 */ /* 0x001ee80000300800 */
[----:B---3--:R0:W-:Y:S04]  /*75d60*/  STS.U16 [R3+UR5+0x8380], R10 ;  /* 0x0083800a03007988 */ /* 0x0081e80008000405 */
[----:B0-----:R-:W3:Y:S04]  /*75d70*/  LDL.LU R10, [R1+0x35dc] ;  /* 0x0035dc00010a7983 */ /* 0x001ee80000300800 */
        /* <DEDUP_REMOVED lines=28> */
[----:B------:R-:W4:Y:S04]  /*75f40*/  LDL.LU R10, [R1+0xa88] ;  /* 0x000a8800010a7983 */ /* 0x000f280000300800 */
[----:B----4-:R0:W-:Y:S04]  /*75f50*/  STL [R1+0x35d4], R10 ;  /* 0x0035d40a01007387 */ /* 0x0101e80000100800 */
[----:B0-----:R-:W4:Y:S04]  /*75f60*/  LDL.LU R10, [R1+0xa8c] ;  /* 0x000a8c00010a7983 */ /* 0x001f280000300800 */
[----:B--2---:R-:W-:Y:S04]  /*75f70*/  STS.U16 [R3+UR5+0xf380], R2 ;  /* 0x00f3800203007988 */ /* 0x004fe80008000405 */
[----:B----4-:R0:W-:Y:S04]  /*75f80*/  STL [R1+0x35d8], R10 ;  /* 0x0035d80a01007387 */ /* 0x0101e80000100800 */
[----:B0-----:R-:W2:Y:S04]  /*75f90*/  LDL.LU R10, [R1+0xac0] ;  /* 0x000ac000010a7983 */ /* 0x001ea80000300800 */
        /* <DEDUP_REMOVED lines=25> */
[----:B---3--:R0:W-:Y:S04]  /*76130*/  STS.U16 [R3+UR5+0xfb00], R0 ;  /* 0x00fb000003007988 */ /* 0x0081e80008000405 */
[----:B------:R-:W3:Y:S04]  /*76140*/  LDL.LU R16, [R1+0x3ac] ;  /* 0x0003ac0001107983 */ /* 0x000ee80000300800 */
[----:B0-----:R-:W3:Y:S04]  /*76150*/  LDL.LU R0, [R1+0x378] ;  /* 0x0003780001007983 */ /* 0x001ee80000300800 */
[----:B--2---:R0:W-:Y:S04]  /*76160*/  STS.U16 [R3+UR5+0xfb80], R10 ;  /* 0x00fb800a03007988 */ /* 0x0041e80008000405 */
[----:B0-----:R-:W2:Y:S04]  /*76170*/  LDL.LU R10, [R1+0x35d8] ;  /* 0x0035d800010a7983 */ /* 0x001ea80000300800 */
[----:B--2---:R0:W-:Y:S04]  /*76180*/  STS.U16 [R3+UR5+0x10300], R10 ;  /* 0x0103000a03007988 */ /* 0x0041e80008000405 */
[----:B0-----:R-:W2:Y:S04]  /*76190*/  LDL.LU R10, [R1+0x35d4] ;  /* 0x0035d400010a7983 */ /* 0x001ea80000300800 */
[----:B--2---:R-:W-:Y:S04]  /*761a0*/  STS.U16 [R3+UR5+0x10380], R10 ;  /* 0x0103800a03007988 */ /* 0x004fe80008000405 */
        /* <DEDUP_REMOVED lines=25> */
[----:B------:R-:W4:Y:S04]  /*76340*/  LDL.LU R17, [R1+0x308] ;  /* 0x0003080001117983 */ /* 0x000f280000300800 */
[----:B----4-:R0:W-:Y:S04]  /*76350*/  STL [R1+0x35cc], R17 ;  /* 0x0035cc1101007387 */ /* 0x0101e80000100800 */
[----:B0-----:R-:W4:Y:S04]  /*76360*/  LDL.LU R17, [R1+0x33c] ;  /* 0x00033c0001117983 */ /* 0x001f280000300800 */
[----:B------:R-:W-:Y:S04]  /*76370*/  STS.U16 [R3+UR5+0x16b00], R26 ;  /* 0x016b001a03007988 */ /* 0x000fe80008000405 */
[----:B---3--:R-:W-:Y:S04]  /*76380*/  STS.U16 [R3+UR5+0x16b80], R16 ;  /* 0x016b801003007988 */ /* 0x008fe80008000405 */
[----:B------:R-:W-:Y:S04]  /*76390*/  STS.U16 [R3+UR5+0x17300], R0 ;  /* 0x0173000003007988 */ /* 0x000fe80008000405 */
[----:B----4-:R0:W-:Y:S04]  /*763a0*/  STL [R1+0x35d0], R17 ;  /* 0x0035d01101007387 */ /* 0x0101e80000100800 */
        /* <DEDUP_REMOVED lines=28> */
[----:B0-----:R-:W2:Y:S04]  /*76570*/  LDL.LU R2, [R1+0x2c] ;  /* 0x00002c0001027983 */ /* 0x001ea80000300800 */
[----:B---3--:R0:W-:Y:S04]  /*76580*/  STS.U16 [R3+UR5+0x17b00], R17 ;  /* 0x017b001103007988 */ /* 0x0081e80008000405 */
[----:B0-----:R-:W3:Y:S04]  /*76590*/  LDL.LU R17, [R1+0x35d0] ;  /* 0x0035d00001117983 */ /* 0x001ee80000300800 */
[----:B---3--:R0:W-:Y:S04]  /*765a0*/  STS.U16 [R3+UR5+0x17b80], R17 ;  /* 0x017b801103007988 */ /* 0x0081e80008000405 */
[----:B0-----:R-:W3:Y:S04]  /*765b0*/  LDL.LU R17, [R1+0x35cc] ;  /* 0x0035cc0001117983 */ /* 0x001ee80000300800 */
[----:B---3--:R0:W-:Y:S04]  /*765c0*/  STS.U16 [R3+UR5+0x18300], R17 ;  /* 0x0183001103007988 */ /* 0x0081e80008000405 */
[----:B----4-:R1:W-:Y:S04]  /*765d0*/  STS.U16 [R3+UR5+0x18380], R12 ;  /* 0x0183800c03007988 */ /* 0x0103e80008000405 */
[----:B------:R3:W-:Y:S04]  /*765e0*/  STS.U16 [R3+UR5+0x18b00], R24 ;  /* 0x018b001803007988 */ /* 0x0007e80008000405 */
[----:B------:R4:W-:Y:S04]  /*765f0*/  STS.U16 [R3+UR5+0x18b80], R26 ;  /* 0x018b801a03007988 */ /* 0x0009e80008000405 */
[----:B0-----:R-:W2:Y:S04]  /*76600*/  LDL.LU R17, [R1+0x35c8] ;  /* 0x0035c80001117983 */ /* 0x001ea80000300800 */
[----:B-1----:R-:W2:Y:S04]  /*76610*/  LDL.LU R12, [R1+0x35c4] ;  /* 0x0035c400010c7983 */ /* 0x002ea80000300800 */
        /* <DEDUP_REMOVED lines=25> */
[----:B------:R-:W-:Y:S04]  /*767b0*/  STS.U16 [R3+UR5+0x1eb80], R2 ;  /* 0x01eb800203007988 */ /* 0x000fe80008000405 */
[----:B----4-:R0:W-:Y:S04]  /*767c0*/  STS.U16 [R3+UR5+0x1f300], R26 ;  /* 0x01f3001a03007988 */ /* 0x0101e80008000405 */
[----:B0-----:R-:W2:Y:S04]  /*767d0*/  LDL.LU R26, [R1+0x1114] ;  /* 0x00111400011a7983 */ /* 0x001ea80000300800 */
[----:B--2---:R0:W-:Y:S04]  /*767e0*/  STL [R1+0x35b0], R26 ;  /* 0x0035b01a01007387 */ /* 0x0041e80000100800 */
[----:B0-----:R-:W2:Y:S01]  /*767f0*/  LDL.LU R26, [R1+0x1174] ;  /* 0x00117400011a7983 */ /* 0x001ea20000300800 */
[----:B------:R-:W0:Y:S03]  /*76800*/  S2R R0, SR_TID.X ;  /* 0x0000000000007919 */ /* 0x000e260000002100 */
[----:B--2---:R1:W-:Y:S04]  /*76810*/  STL [R1+0x35b4], R26 ;  /* 0x0035b41a01007387 */ /* 0x0043e80000100800 */
[----:B-1----:R-:W2:Y:S01]  /*76820*/  LDL.LU R26, [R1+0x1178] ;  /* 0x00117800011a7983 */ /* 0x002ea20000300800 */
[----:B0-----:R-:W-:-:S05]  /*76830*/  LOP3.LUT R0, R0, 0x3f, RZ, 0xc0, !PT ;  /* 0x0000003f00007812 */ /* 0x001fca00078ec0ff */
[C---:B------:R-:W-:Y:S01]  /*76840*/  IMAD.SHL.U32 R2, R0.reuse, 0x2, RZ ;  /* 0x0000000200027824 */ /* 0x040fe200078e00ff */
[----:B--2---:R0:W-:Y:S04]  /*76850*/  STL [R1+0x35b8], R26 ;  /* 0x0035b81a01007387 */ /* 0x0041e80000100800 */
[----:B------:R-:W2:Y:S04]  /*76860*/  LDL.LU R10, [R1+0x10e4] ;  /* 0x0010e400010a7983 */ /* 0x000ea80000300800 */
        /* <DEDUP_REMOVED lines=13> */
[----:B0-----:R-:W-:-:S03]  /*76940*/  IMAD.SHL.U32 R26, R0, 0x2, RZ ;  /* 0x00000002001a7824 */ /* 0x001fc600078e00ff */
        /* <DEDUP_REMOVED lines=11> */
[----:B---3--:R0:W-:Y:S04]  /*76a00*/  STS.U16 [R26+UR5+0x1f380], R24 ;  /* 0x01f380181a007988 */ /* 0x0081e80008000405 */
[----:B------:R1:W-:Y:S04]  /*76a10*/  STS.U16 [R26+UR5+0x1fb00], R12 ;  /* 0x01fb000c1a007988 */ /* 0x0003e80008000405 */
[----:B------:R3:W-:Y:S04]  /*76a20*/  STS.U16 [R26+UR5+0x1fb80], R17 ;  /* 0x01fb80111a007988 */ /* 0x0007e80008000405 */
[----:B0-----:R-:W2:Y:S04]  /*76a30*/  LDL.LU R24, [R1+0x1118] ;  /* 0x0011180001187983 */ /* 0x001ea80000300800 */
[----:B-1----:R-:W4:Y:S04]  /*76a40*/  LDL.LU R12, [R1+0x1144] ;  /* 0x00114400010c7983 */ /* 0x002f280000300800 */
[----:B---3--:R-:W3:Y:S01]  /*76a50*/  LDL.LU R26, [R1+0x35b8] ;  /* 0x0035b800011a7983 */ /* 0x008ee20000300800 */
[----:B------:R-:W-:-:S03]  /*76a60*/  LOP3.LUT R2, R2, 0x40, RZ, 0x3c, !PT ;  /* 0x0000004002027812 */ /* 0x000fc600078e3cff */
[----:B------:R-:W2:Y:S04]  /*76a70*/  LDL.LU R17, [R1+0x1148] ;  /* 0x0011480001117983 */ /* 0x000ea80000300800 */
[----:B---3--:R0:W-:Y:S04]  /*76a80*/  STS.U16 [R2+UR5+0x400], R26 ;  /* 0x0004001a02007988 */ /* 0x0081e80008000405 */
[----:B0-----:R-:W3:Y:S04]  /*76a90*/  LDL.LU R26, [R1+0x35b4] ;  /* 0x0035b400011a7983 */ /* 0x001ee80000300800 */
[----:B---3--:R0:W-:Y:S04]  /*76aa0*/  STS.U16 [R2+UR5+0x480], R26 ;  /* 0x0004801a02007988 */ /* 0x0081e80008000405 */
[----:B--2---:R1:W-:Y:S04]  /*76ab0*/  STS.U16 [R2+UR5+0xc00], R17 ;  /* 0x000c001102007988 */ /* 0x0043e80008000405 */
[----:B0-----:R-:W2:Y:S04]  /*76ac0*/  LDL.LU R26, [R1+0x35b0] ;  /* 0x0035b000011a7983 */ /* 0x001ea80000300800 */
[----:B-1----:R-:W3:Y:S04]  /*76ad0*/  LDL.LU R17, [R1+0xe08] ;  /* 0x000e080001117983 */ /* 0x002ee80000300800 */
[----:B---3--:R0:W-:Y:S04]  /*76ae0*/  STL [R1+0x35a4], R17 ;  /* 0x0035a41101007387 */ /* 0x0081e80000100800 */
[----:B0-----:R-:W3:Y:S04]  /*76af0*/  LDL.LU R17, [R1+0xe0c] ;  /* 0x000e0c0001117983 */ /* 0x001ee80000300800 */
[----:B---3--:R0:W-:Y:S04]  /*76b00*/  STL [R1+0x35a8], R17 ;  /* 0x0035a81101007387 */ /* 0x0081e80000100800 */
[----:B0-----:R-:W3:Y:S04]  /*76b10*/  LDL.LU R17, [R1+0xe40] ;  /* 0x000e400001117983 */ /* 0x001ee80000300800 */
[----:B----4-:R-:W-:Y:S04]  /*76b20*/  STS.U16 [R2+UR5+0xc80], R12 ;  /* 0x000c800c02007988 */ /* 0x010fe80008000405 */
[----:B------:R-:W-:Y:S04]  /*76b30*/  STS.U16 [R2+UR5+0x1400], R24 ;  /* 0x0014001802007988 */ /* 0x000fe80008000405 */
[----:B--2---:R-:W-:Y:S04]  /*76b40*/  STS.U16 [R2+UR5+0x1480], R26 ;  /* 0x0014801a02007988 */ /* 0x004fe80008000405 */
        /* <DEDUP_REMOVED lines=10> */
[----:B---3--:R0:W-:Y:S04]  /*76bf0*/  STL [R1+0x35ac], R17 ;  /* 0x0035ac1101007387 */ /* 0x0081e80000100800 */
        /* <DEDUP_REMOVED lines=189> */
[----:B------:R4:W-:Y:S04]  /*777d0*/  STS.U16 [R2+UR5+0x19400], R17 ;  /* 0x0194001102007988 */ /* 0x0009e80008000405 */
[----:B0-----:R-:W4:Y:S04]  /*777e0*/  LDL.LU R21, [R1+0x3588] ;  /* 0x0035880001157983 */ /* 0x001f280000300800 */
[----:B-1----:R-:W4:Y:S04]  /*777f0*/  LDL.LU R19, [R1+0x3584] ;  /* 0x0035840001137983 */ /* 0x002f280000300800 */
[----:B--2---:R-:W2:Y:S04]  /*77800*/  LDL.LU R20, [R1+0x3580] ;  /* 0x0035800001147983 */ /* 0x004ea80000300800 */
[----:B---3--:R-:W3:Y:S04]  /*77810*/  LDL.LU R22, [R1+0x357c] ;  /* 0x00357c0001167983 */ /* 0x008ee80000300800 */
[----:B----4-:R-:W4:Y:S04]  /*77820*/  LDL.LU R0, [R1+0x3578] ;  /* 0x0035780001007983 */ /* 0x010f280000300800 */
[----:B------:R-:W2:Y:S04]  /*77830*/  LDL.LU R17, [R1+0x10d8] ;  /* 0x0010d80001117983 */ /* 0x000ea80000300800 */
        /* <DEDUP_REMOVED lines=25> */
[----:B--2---:R0:W-:Y:S04]  /*779d0*/  STL [R1+0x3570], R17 ;  /* 0x0035701101007387 */ /* 0x0041e80000100800 */
[----:B0-----:R-:W2:Y:S01]  /*779e0*/  LDL.LU R17, [R1+0x1170] ;  /* 0x0011700001117983 */ /* 0x001ea20000300800 */
[----:B------:R-:W0:Y:S02]  /*779f0*/  S2R R0, SR_TID.X ;  /* 0x0000000000007919 */ /* 0x000e240000002100 */
[----:B0-----:R-:W-:-:S05]  /*77a00*/  LOP3.LUT R0, R0, 0x3f, RZ, 0xc0, !PT ;  /* 0x0000003f00007812 */ /* 0x001fca00078ec0ff */
[----:B------:R-:W-:-:S05]  /*77a10*/  IMAD.SHL.U32 R0, R0, 0x2, RZ ;  /* 0x0000000200007824 */ /* 0x000fca00078e00ff */
[C---:B------:R-:W-:Y:S01]  /*77a20*/  LOP3.LUT R2, R0.reuse, 0x50, RZ, 0x3c, !PT ;  /* 0x0000005000027812 */ /* 0x040fe200078e3cff */
        /* <DEDUP_REMOVED lines=18> */
[----:B0-----:R-:W-:-:S03]  /*77b50*/  LOP3.LUT R17, R0, 0x40, RZ, 0x3c, !PT ;  /* 0x0000004000117812 */ /* 0x001fc600078e3cff */
        /* <DEDUP_REMOVED lines=8> */
[----:B------:R3:W-:Y:S04]  /*77be0*/  STS.U16 [R17+UR5+0x1fc80], R21 ;  /* 0x01fc801511007988 */ /* 0x0007e80008000405 */
[----:B0-----:R-:W2:Y:S04]  /*77bf0*/  LDL.LU R22, [R1+0x10dc] ;  /* 0x0010dc0001167983 */ /* 0x001ea80000300800 */
[----:B------:R-:W4:Y:S04]  /*77c00*/  LDL.LU R0, [R1+0x110c] ;  /* 0x00110c0001007983 */ /* 0x000f280000300800 */
[----:B-1----:R-:W2:Y:S04]  /*77c10*/  LDL.LU R20, [R1+0x1110] ;  /* 0x0011100001147983 */ /* 0x002ea80000300800 */
[----:B---3--:R-:W3:Y:S04]  /*77c20*/  LDL.LU R19, [R1+0x113c] ;  /* 0x00113c0001137983 */ /* 0x008ee80000300800 */
[----:B------:R-:W4:Y:S04]  /*77c30*/  LDL.LU R17, [R1+0x3574] ;  /* 0x0035740001117983 */ /* 0x000f280000300800 */
[----:B------:R-:W2:Y:S04]  /*77c40*/  LDL.LU R21, [R1+0x1140] ;  /* 0x0011400001157983 */ /* 0x000ea80000300800 */
[----:B----4-:R0:W-:Y:S04]  /*77c50*/  STS.U16 [R2+UR5+0x500], R17 ;  /* 0x0005001102007988 */ /* 0x0101e80008000405 */
[----:B0-----:R-:W4:Y:S04]  /*77c60*/  LDL.LU R17, [R1+0x3570] ;  /* 0x0035700001117983 */ /* 0x001f280000300800 */
[----:B----4-:R0:W-:Y:S04]  /*77c70*/  STS.U16 [R2+UR5+0x580], R17 ;  /* 0x0005801102007988 */ /* 0x0101e80008000405 */
[----:B--2---:R1:W-:Y:S04]  /*77c80*/  STS.U16 [R2+UR5+0xd00], R21 ;  /* 0x000d001502007988 */ /* 0x0043e80008000405 */
[----:B0-----:R-:W2:Y:S04]  /*77c90*/  LDL.LU R17, [R1+0x356c] ;  /* 0x00356c0001117983 */ /* 0x001ea80000300800 */
[----:B-1----:R-:W4:Y:S04]  /*77ca0*/  LDL.LU R21, [R1+0xe00] ;  /* 0x000e000001157983 */ /* 0x002f280000300800 */
[----:B----4-:R0:W-:Y:S04]  /*77cb0*/  STL [R1+0x3560], R21 ;  /* 0x0035601501007387 */ /* 0x0101e80000100800 */
[----:B0-----:R-:W4:Y:S04]  /*77cc0*/  LDL.LU R21, [R1+0xe04] ;  /* 0x000e040001157983 */ /* 0x001f280000300800 */
[----:B----4-:R0:W-:Y:S04]  /*77cd0*/  STL [R1+0x3564], R21 ;  /* 0x0035641501007387 */ /* 0x0101e80000100800 */
[----:B0-----:R-:W4:Y:S04]  /*77ce0*/  LDL.LU R21, [R1+0xe38] ;  /* 0x000e380001157983 */ /* 0x001f280000300800 */
[----:B---3--:R-:W-:Y:S04]  /*77cf0*/  STS.U16 [R2+UR5+0xd80], R19 ;  /* 0x000d801302007988 */ /* 0x008fe80008000405 */
[----:B------:R-:W-:Y:S04]  /*77d00*/  STS.U16 [R2+UR5+0x1500], R20 ;  /* 0x0015001402007988 */ /* 0x000fe80008000405 */
[----:B------:R-:W-:Y:S04]  /*77d10*/  STS.U16 [R2+UR5+0x1580], R0 ;  /* 0x0015800002007988 */ /* 0x000fe80008000405 */
        /* <DEDUP_REMOVED lines=10> */
[----:B----4-:R0:W-:Y:S04]  /*77dc0*/  STL [R1+0x3568], R21 ;  /* 0x0035681501007387 */ /* 0x0101e80000100800 */
        /* <DEDUP_REMOVED lines=189> */
[----:B------:R-:W-:Y:S04]  /*789a0*/  STS.U16 [R2+UR5+0x19500], R0 ;  /* 0x0195000002007988 */ /* 0x000fe80008000405 */
        /* <DEDUP_REMOVED lines=8> */
[----:B0-----:R-:W2:Y:S01]  /*78a30*/  LDL.LU R21, [R1+0x1164] ;  /* 0x0011640001157983 */ /* 0x001ea20000300800 */
[----:B------:R-:W0:Y:S03]  /*78a40*/  S2R R0, SR_TID.X ;  /* 0x0000000000007919 */ /* 0x000e260000002100 */
[----:B--2---:R1:W-:Y:S04]  /*78a50*/  STL [R1+0x352c], R21 ;  /* 0x00352c1501007387 */ /* 0x0043e80000100800 */
[----:B-1----:R-:W2:Y:S04]  /*78a60*/  LDL.LU R21, [R1+0x1168] ;  /* 0x0011680001157983 */ /* 0x002ea80000300800 */
[----:B------:R-:W-:Y:S04]  /*78a70*/  STS.U16 [R2+UR5+0x19d00], R19 ;  /* 0x019d001302007988 */ /* 0x000fe80008000405 */
[----:B------:R-:W-:Y:S04]  /*78a80*/  STS.U16 [R2+UR5+0x19d80], R20 ;  /* 0x019d801402007988 */ /* 0x000fe80008000405 */
[----:B------:R-:W-:Y:S04]  /*78a90*/  STS.U16 [R2+UR5+0x1a500], R22 ;  /* 0x01a5001602007988 */ /* 0x000fe80008000405 */
[----:B------:R-:W-:Y:S04]  /*78aa0*/  STS.U16 [R2+UR5+0x1a580], R17 ;  /* 0x01a5801102007988 */ /* 0x000fe80008000405 */
[----:B------:R-:W-:Y:S04]  /*78ab0*/  STS.U16 [R2+UR5+0x1ad00], R12 ;  /* 0x01ad000c02007988 */ /* 0x000fe80008000405 */
[----:B------:R-:W-:Y:S04]  /*78ac0*/  STS.U16 [R2+UR5+0x1ad80], R24 ;  /* 0x01ad801802007988 */ /* 0x000fe80008000405 */
[----:B------:R-:W-:Y:S01]  /*78ad0*/  STS.U16 [R2+UR5+0x1b500], R26 ;  /* 0x01b5001a02007988 */ /* 0x000fe20008000405 */
[----:B0-----:R-:W-:-:S03]  /*78ae0*/  LOP3.LUT R0, R0, 0x3f, RZ, 0xc0, !PT ;  /* 0x0000003f00007812 */ /* 0x001fc600078ec0ff */
[----:B------:R-:W-:Y:S04]  /*78af0*/  STS.U16 [R2+UR5+0x1b580], R10 ;  /* 0x01b5800a02007988 */ /* 0x000fe80008000405 */
[----:B------:R-:W-:Y:S04]  /*78b00*/  STS.U16 [R2+UR5+0x1bd00], R9 ;  /* 0x01bd000902007988 */ /* 0x000fe80008000405 */
[----:B------:R-:W-:Y:S04]  /*78b10*/  STS.U16 [R2+UR5+0x1bd80], R28 ;  /* 0x01bd801c02007988 */ /* 0x000fe80008000405 */
[----:B------:R-:W-:Y:S04]  /*78b20*/  STS.U16 [R2+UR5+0x1c500], R4 ;  /* 0x01c5000402007988 */ /* 0x000fe80008000405 */
[----:B------:R-:W-:Y:S01]  /*78b30*/  STS.U16 [R2+UR5+0x1c580], R5 ;  /* 0x01c5800502007988 */ /* 0x000fe20008000405 */
[----:B------:R-:W-:-:S03]  /*78b40*/  IMAD.SHL.U32 R0, R0, 0x2, RZ ;  /* 0x0000000200007824 */ /* 0x000fc600078e00ff */
        /* <DEDUP_REMOVED lines=9> */
[----:B----4-:R0:W-:Y:S02]  /*78be0*/  STS.U16 [R2+UR5+0x1ed80], R3 ;  /* 0x01ed800302007988 */ /* 0x0101e40008000405 */
[----:B0-----:R-:W-:-:S02]  /*78bf0*/  LOP3.LUT R3, R0, 0x60, RZ, 0x3c, !PT ;  /* 0x0000006000037812 */ /* 0x001fc400078e3cff */
        /* <DEDUP_REMOVED lines=254> */
[----:B------:R-:W2:Y:S01]  /*79be0*/  LDL.LU R25, [R1+0x10fc] ;  /* 0x0010fc0001197983 */ /* 0x000ea20000300800 */
        /* <DEDUP_REMOVED lines=16> */
[----:B------:R2:W-:Y:S04]  /*79cf0*/  STS.U16 [R3+UR5+0x1d680], R5 ;  /* 0x01d6800503007988 */ /* 0x0005e80008000405 */
[----:B------:R2:W-:Y:S04]  /*79d00*/  STS.U16 [R3+UR5+0x1de00], R14 ;  /* 0x01de000e03007988 */ /* 0x0005e80008000405 */
[----:B------:R2:W-:Y:S04]  /*79d10*/  STS.U16 [R3+UR5+0x1de80], R15 ;  /* 0x01de800f03007988 */ /* 0x0005e80008000405 */
[----:B------:R-:W-:Y:S04]  /*79d20*/  STS.U16 [R3+UR5+0x1e600], R11 ;  /* 0x01e6000b03007988 */ /* 0x000fe80008000405 */
[----:B------:R-:W-:Y:S01]  /*79d30*/  STS.U16 [R3+UR5+0x1e680], R8 ;  /* 0x01e6800803007988 */ /* 0x000fe20008000405 */
[----:B0-----:R-:W-:-:S05]  /*79d40*/  LOP3.LUT R0, R0, 0x3f, RZ, 0xc0, !PT ;  /* 0x0000003f00007812 */ /* 0x001fca00078ec0ff */
[----:B------:R-:W-:Y:S01]  /*79d50*/  IMAD.SHL.U32 R0, R0, 0x2, RZ ;  /* 0x0000000200007824 */ /* 0x000fe200078e00ff */
[----:B------:R-:W-:Y:S04]  /*79d60*/  STS.U16 [R3+UR5+0x1ee00], R16 ;  /* 0x01ee001003007988 */ /* 0x000fe80008000405 */
[C---:B-1----:R-:W-:Y:S01]  /*79d70*/  LOP3.LUT R4, R0.reuse, 0x70, RZ, 0x3c, !PT ;  /* 0x0000007000047812 */ /* 0x042fe200078e3cff */
[----:B--2---:R0:W-:Y:S04]  /*79d80*/  STL [R1+0x34ec], R25 ;  /* 0x0034ec1901007387 */ /* 0x0041e80000100800 */
        /* <DEDUP_REMOVED lines=16> */
[----:B------:R-:W2:Y:S01]  /*79e90*/  LDL.LU R15, [R1+0xf0c] ;  /* 0x000f0c00010f7983 */ /* 0x000ea20000300800 */
[----:B0-----:R-:W-:-:S03]  /*79ea0*/  LOP3.LUT R25, R0, 0x60, RZ, 0x3c, !PT ;  /* 0x0000006000197812 */ /* 0x001fc600078e3cff */
[----:B------:R-:W2:Y:S04]  /*79eb0*/  LDL.LU R11, [R1+0xf08] ;  /* 0x000f0800010b7983 */ /* 0x000ea80000300800 */
[----:B------:R-:W2:Y:S04]  /*79ec0*/  LDL.LU R8, [R1+0xed4] ;  /* 0x000ed40001087983 */ /* 0x000ea80000300800 */
[----:B----4-:R0:W-:Y:S04]  /*79ed0*/  STS.U16 [R3+UR5+0x1ee80], R2 ;  /* 0x01ee800203007988 */ /* 0x0101e80008000405 */
[----:B------:R-:W4:Y:S04]  /*79ee0*/  LDL.LU R16, [R1+0xed0] ;  /* 0x000ed00001107983 */ /* 0x000f280000300800 */
[----:B---3--:R1:W-:Y:S04]  /*79ef0*/  STS.U16 [R25+UR5+0x1f600], R6 ;  /* 0x01f6000619007988 */ /* 0x0083e80008000405 */
[----:B------:R3:W-:Y:S04]  /*79f00*/  STS.U16 [R25+UR5+0x1f680], R7 ;  /* 0x01f6800719007988 */ /* 0x0007e80008000405 */
[----:B------:R3:W-:Y:S04]  /*79f10*/  STS.U16 [R25+UR5+0x1fe00], R27 ;  /* 0x01fe001b19007988 */ /* 0x0007e80008000405 */
[----:B------:R3:W-:Y:S04]  /*79f20*/  STS.U16 [R25+UR5+0x1fe80], R29 ;  /* 0x01fe801d19007988 */ /* 0x0007e80008000405 */
[----:B0-----:R-:W4:Y:S04]  /*79f30*/  LDL.LU R3, [R1+0xe9c] ;  /* 0x000e9c0001037983 */ /* 0x001f280000300800 */
[----:B------:R-:W4:Y:S04]  /*79f40*/  LDL.LU R2, [R1+0xe98] ;  /* 0x000e980001027983 */ /* 0x000f280000300800 */
[----:B-1----:R-:W2:Y:S04]  /*79f50*/  LDL.LU R6, [R1+0x1100] ;  /* 0x0011000001067983 */ /* 0x002ea80000300800 */
[----:B------:R-:W4:Y:S04]  /*79f60*/  LDL.LU R0, [R1+0x112c] ;  /* 0x00112c0001007983 */ /* 0x000f280000300800 */
[----:B---3--:R-:W3:Y:S04]  /*79f70*/  LDL.LU R7, [R1+0x1130] ;  /* 0x0011300001077983 */ /* 0x008ee80000300800 */
[----:B------:R-:W2:Y:S04]  /*79f80*/  LDL.LU R27, [R1+0x115c] ;  /* 0x00115c00011b7983 */ /* 0x000ea80000300800 */
[----:B------:R-:W4:Y:S04]  /*79f90*/  LDL.LU R25, [R1+0x34ec] ;  /* 0x0034ec0001197983 */ /* 0x000f280000300800 */
[----:B------:R-:W3:Y:S04]  /*79fa0*/  LDL.LU R29, [R1+0x1160] ;  /* 0x00116000011d7983 */ /* 0x000ee80000300800 */
[----:B---3--:R-:W-:Y:S04]  /*79fb0*/  STS.U16 [R4+UR5+0x700], R29 ;  /* 0x0007001d04007988 */ /* 0x008fe80008000405 */
[----:B--2---:R-:W-:Y:S04]  /*79fc0*/  STS.U16 [R4+UR5+0x780], R27 ;  /* 0x0007801b04007988 */ /* 0x004fe80008000405 */
[----:B------:R-:W-:Y:S04]  /*79fd0*/  STS.U16 [R4+UR5+0xf00], R7 ;  /* 0x000f000704007988 */ /* 0x000fe80008000405 */
        /* <DEDUP_REMOVED lines=23> */
[----:B0-----:R-:W2:Y:S04]  /*7a150*/  LDL.LU R8, [R1+0xe64] ;  /* 0x000e640001087983 */ /* 0x001ea80000300800 */
[----:B-1----:R-:W3:Y:S04]  /*7a160*/  LDL.LU R16, [R1+0xe60] ;  /* 0x000e600001107983 */ /* 0x002ee80000300800 */
[----:B------:R-:W4:Y:S04]  /*7a170*/  LDL.LU R29, [R1+0xe28] ;  /* 0x000e2800011d7983 */ /* 0x000f280000300800 */
        /* <DEDUP_REMOVED lines=30> */
[----:B---3--:R1:W-:Y:S04]  /*7a360*/  STS.U16 [R4+UR5+0x7780], R16 ;  /* 0x0077801004007988 */ /* 0x0083e80008000405 */
[----:B0-----:R-:W2:Y:S04]  /*7a370*/  LDL.LU R8, [R1+0xb48] ;  /* 0x000b480001087983 */ /* 0x001ea80000300800 */
[----:B-1----:R-:W3:Y:S04]  /*7a380*/  LDL.LU R16, [R1+0xb14] ;  /* 0x000b140001107983 */ /* 0x002ee80000300800 */
[----:B----4-:R0:W-:Y:S04]  /*7a390*/  STS.U16 [R4+UR5+0x7f00], R29 ;  /* 0x007f001d04007988 */ /* 0x0101e80008000405 */
[----:B0-----:R-:W4:Y:S04]  /*7a3a0*/  LDL.LU R29, [R1+0x34e8] ;  /* 0x0034e800011d7983 */ /* 0x001f280000300800 */
        /* <DEDUP_REMOVED lines=26> */
[----:B0-----:R-:W4:Y:S04]  /*7a550*/  LDL.LU R3, [R1+0xb10] ;  /* 0x000b100001037983 */ /* 0x001f280000300800 */
[----:B-1----:R-:W4:Y:S04]  /*7a560*/  LDL.LU R2, [R1+0xadc] ;  /* 0x000adc0001027983 */ /* 0x002f280000300800 */
[----:B------:R-:W4:Y:S04]  /*7a570*/  LDL.LU R29, [R1+0xaa4] ;  /* 0x000aa400011d7983 */ /* 0x000f280000300800 */
[----:B--2---:R-:W-:Y:S04]  /*7a580*/  STS.U16 [R4+UR5+0xe780], R8 ;  /* 0x00e7800804007988 */ /* 0x004fe80008000405 */
[----:B---3--:R-:W-:Y:S04]  /*7a590*/  STS.U16 [R4+UR5+0xef00], R16 ;  /* 0x00ef001004007988 */ /* 0x008fe80008000405 */
        /* <DEDUP_REMOVED lines=57> */
[----:B0-----:R-:W3:Y:S04]  /*7a930*/  LDL.LU R14, [R1+0x390] ;  /* 0x00039000010e7983 */ /* 0x001ee80000300800 */
[----:B-1----:R-:W4:Y:S04]  /*7a940*/  LDL.LU R15, [R1+0x38c] ;  /* 0x00038c00010f7983 */ /* 0x002f280000300800 */
[----:B--2---:R-:W2:Y:S04]  /*7a950*/  LDL.LU R11, [R1+0x354] ;  /* 0x00035400010b7983 */ /* 0x004ea80000300800 */
        /* <DEDUP_REMOVED lines=34> */
[----:B-1----:R-:W4:Y:S04]  /*7ab80*/  LDL.LU R15, [R1+0x10] ;  /* 0x00001000010f7983 */ /* 0x002f280000300800 */
[----:B--2---:R0:W-:Y:S04]  /*7ab90*/  STS.U16 [R4+UR5+0x17700], R11 ;  /* 0x0177000b04007988 */ /* 0x0041e80008000405 */
[----:B0-----:R-:W2:Y:S04]  /*7aba0*/  LDL.LU R11, [R1+0x34e0] ;  /* 0x0034e000010b7983 */ /* 0x001ea80000300800 */
[----:B--2---:R0:W-:Y:S04]  /*7abb0*/  STS.U16 [R4+UR5+0x17780], R11 ;  /* 0x0177800b04007988 */ /* 0x0041e80008000405 */
[----:B------:R1:W-:Y:S04]  /*7abc0*/  STS.U16 [R4+UR5+0x17f00], R8 ;  /* 0x017f000804007988 */ /* 0x0003e80008000405 */
        /* <DEDUP_REMOVED lines=27> */
[----:B----4-:R0:W-:Y:S04]  /*7ad80*/  STS.U16 [R4+UR5+0x1d780], R2 ;  /* 0x01d7800204007988 */ /* 0x0101e80008000405 */
[----:B0-----:R-:W4:Y:S04]  /*7ad90*/  LDL.LU R2, [R1+0x34c8] ;  /* 0x0034c80001027983 */ /* 0x001f280000300800 */
[----:B---3--:R0:W-:Y:S04]  /*7ada0*/  STS.U16 [R4+UR5+0x1df00], R3 ;  /* 0x01df000304007988 */ /* 0x0081e80008000405 */
[----:B0-----:R-:W3:Y:S04]  /*7adb0*/  LDL.LU R3, [R1+0x34c4] ;  /* 0x0034c40001037983 */ /* 0x001ee80000300800 */
[----:B------:R-:W-:Y:S04]  /*7adc0*/  STS.U16 [R4+UR5+0x1df80], R28 ;  /* 0x01df801c04007988 */ /* 0x000fe80008000405 */
[----:B------:R-:W-:Y:S04]  /*7add0*/  STS.U16 [R4+UR5+0x1e700], R5 ;  /* 0x01e7000504007988 */ /* 0x000fe80008000405 */
[----:B------:R-:W-:Y:S04]  /*7ade0*/  STS.U16 [R4+UR5+0x1e780], R14 ;  /* 0x01e7800e04007988 */ /* 0x000fe80008000405 */
[----:B------:R-:W-:Y:S04]  /*7adf0*/  STS.U16 [R4+UR5+0x1ef00], R15 ;  /* 0x01ef000f04007988 */ /* 0x000fe80008000405 */
[----:B--2---:R0:W-:Y:S04]  /*7ae00*/  STS.U16 [R4+UR5+0x1ef80], R16 ;  /* 0x01ef801004007988 */ /* 0x0041e80008000405 */
[----:B------:R-:W-:Y:S04]  /*7ae10*/  STS.U16 [R4+UR5+0x1f700], R8 ;  /* 0x01f7000804007988 */ /* 0x000fe80008000405 */
[----:B------:R-:W-:Y:S04]  /*7ae20*/  STS.U16 [R4+UR5+0x1f780], R11 ;  /* 0x01f7800b04007988 */ /* 0x000fe80008000405 */
[----:B0-----:R-:W2:Y:S01]  /*7ae30*/  LDL.LU R16, [R1+0x34c0] ;  /* 0x0034c00001107983 */ /* 0x001ea20000300800 */
[----:B------:R-:W0:Y:S03]  /*7ae40*/  S2R R0, SR_TID.X ;  /* 0x0000000000007919 */ /* 0x000e260000002100 */
[----:B----4-:R1:W-:Y:S04]  /*7ae50*/  STS.U16 [R4+UR5+0x1ff00], R2 ;  /* 0x01ff000204007988 */ /* 0x0103e80008000405 */
[----:B-1----:R-:W4:Y:S04]  /*7ae60*/  LDL.LU R2, [R1+0x34bc] ;  /* 0x0034bc0001027983 */ /* 0x002f280000300800 */
[----:B---3--:R1:W-:Y:S02]  /*7ae70*/  STS.U16 [R4+UR5+0x1ff80], R3 ;  /* 0x01ff800304007988 */ /* 0x0083e40008000405 */
[----:B-1----:R-:W1:Y:S01]  /*7ae80*/  LDC R3, c[0x0][0x23c] ;  /* 0x00008f00ff037b82 */ /* 0x002e620000000800 */
[----:B0-----:R-:W-:-:S05]  /*7ae90*/  LOP3.LUT R0, R0, 0x3f, RZ, 0xc0, !PT ;  /* 0x0000003f00007812 */ /* 0x001fca00078ec0ff */
[----:B------:R-:W-:Y:S02]  /*7aea0*/  IMAD.SHL.U32 R0, R0, 0x2, RZ ;  /* 0x0000000200007824 */ /* 0x000fe400078e00ff */
[----:B-1----:R-:W-:-:S04]  /*7aeb0*/  IMAD.SHL.U32 R3, R3, 0x80, RZ ;  /* 0x0000008003037824 */ /* 0x002fc800078e00ff */
[----:B------:R-:W-:Y:S01]  /*7aec0*/  IMAD.SHL.U32 R3, R3, 0x2, RZ ;  /* 0x0000000203037824 */ /* 0x000fe200078e00ff */
[----:B------:R-:W3:Y:S01]  /*7aed0*/  LDL R28, [R1+0xda4] ;  /* 0x000da400011c7983 */ /* 0x000ee20000100800 */
[----:B------:R-:W-:Y:S06]  /*7aee0*/  BAR.SYNC.DEFER_BLOCKING 0x0 ;  /* 0x0000000000007b1d */ /* 0x000fec0000010000 */
[----:B----4-:R-:W-:Y:S04]  /*7aef0*/  STL [R1+0x3720], R2 ;  /* 0x0037200201007387 */ /* 0x010fe80000100800 */
[----:B--2---:R-:W-:Y:S04]  /*7af00*/  LDSM.16.M88.4 R12, [R16+UR5+0x1000] ;  /* 0x00100005100c783b */ /* 0x004fe80008000200 */
[----:B------:R-:W-:Y:S04]  /*7af10*/  LDSM.16.M88.4 R8, [R16+UR5+0x2000] ;  /* 0x002000051008783b */ /* 0x000fe80008000200 */
[----:B------:R-:W-:Y:S04]  /*7af20*/  LDSM.16.M88.4 R20, [R16+UR5+0x3000] ;  /* 0x003000051014783b */ /* 0x000fe80008000200 */
[----:B------:R-:W-:Y:S04]  /*7af30*/  LDSM.16.M88.4 R24, [R16+UR5+0x1a000] ;  /* 0x01a000051018783b */ /* 0x000fe80008000200 */
[----:B---3--:R-:W0:Y:S04]  /*7af40*/  LDSM.16.MT88.4 R4, [R28+UR5+0x20000] ;  /* 0x020000051c04783b */ /* 0x008e280008004200 */
[----:B0-----:R-:W-:Y:S04]  /*7af50*/  STL.64 [R1+0x5d68], R6 ;  /* 0x005d680601007387 */ /* 0x001fe80000100a00 */
[----:B------:R-:W-:Y:S04]  /*7af60*/  STL.64 [R1+0x5d60], R4 ;  /* 0x005d600401007387 */ /* 0x000fe80000100a00 */
[----:B------:R-:W0:Y:S04]  /*7af70*/  LDSM.16.M88.4 R4, [R16+UR5] ;  /* 0x000000051004783b */ /* 0x000e280008000200 */
[----:B------:R-:W-:Y:S04]  /*7af80*/  STL [R1+0x5bbc], R28 ;  /* 0x005bbc1c01007387 */ /* 0x000fe80000100800 */
[----:B0-----:R0:W-:Y:S04]  /*7af90*/  STL.64 [R1+0x1b0], R4 ;  /* 0x0001b00401007387 */ /* 0x0011e80000100a00 */
[----:B------:R-:W-:Y:S04]  /*7afa0*/  STL.64 [R1+0x1b8], R6 ;  /* 0x0001b80601007387 */ /* 0x000fe80000100a00 */
[----:B------:R-:W-:Y:S04]  /*7afb0*/  STL.64 [R1+0x1a0], R12 ;  /* 0x0001a00c01007387 */ /* 0x000fe80000100a00 */
[----:B------:R-:W-:Y:S01]  /*7afc0*/  STL.64 [R1+0x1a8], R14 ;  /* 0x0001a80e01007387 */ /* 0x000fe20000100a00 */
[----:B0-----:R-:W-:-:S02]  /*7afd0*/  IMAD.MOV.U32 R5, RZ, RZ, R8 ;  /* 0x000000ffff057224 */ /* 0x001fc400078e0008 */
[----:B------:R-:W-:Y:S01]  /*7afe0*/  IMAD.MOV.U32 R4, RZ, RZ, R9 ;  /* 0x000000ffff047224 */ /* 0x000fe200078e0009 */
[----:B------:R-:W-:Y:S04]  /*7aff0*/  STL.64 [R1+0x190], R8 ;  /* 0x0001900801007387 */ /* 0x000fe80000100a00 */
[----:B------:R-:W0:Y:S04]  /*7b000*/  LDSM.16.M88.4 R12, [R16+UR5+0x4000] ;  /* 0x00400005100c783b */ /* 0x000e280008000200 */
[----:B------:R-:W-:Y:S04]  /*7b010*/  STL.64 [R1+0x198], R10 ;  /* 0x0001980a01007387 */ /* 0x000fe80000100a00 */
[----:B------:R-:W1:Y:S04]  /*7b020*/  LDSM.16.M88.4 R8, [R16+UR5+0x5000] ;  /* 0x005000051008783b */ /* 0x000e680008000200 */
[----:B------:R-:W-:Y:S04]  /*7b030*/  STL.64 [R1+0x180], R20 ;  /* 0x0001801401007387 */ /* 0x000fe80000100a00 */
[----:B------:R-:W-:Y:S04]  /*7b040*/  STL.64 [R1+0x188], R22 ;  /* 0x0001881601007387 */ /* 0x000fe80000100a00 */
[----:B------:R-:W-:Y:S04]  /*7b050*/  LDSM.16.M88.4 R20, [R16+UR5+0x9000] ;  /* 0x009000051014783b */ /* 0x000fe80008000200 */
[----:B0-----:R-:W-:Y:S04]  /*7b060*/  STL.64 [R1+0x170], R12 ;  /* 0x0001700c01007387 */ /* 0x001fe80000100a00 */
[----:B------:R-:W-:Y:S04]  /*7b070*/  STL.64 [R1+0x178], R14 ;  /* 0x0001780e01007387 */ /* 0x000fe80000100a00 */
[----:B-1----:R-:W-:Y:S01]  /*7b080*/  STL.64 [R1+0x160], R8 ;  /* 0x0001600801007387 */ /* 0x002fe20000100a00 */
[----:B------:R-:W-:-:S02]  /*7b090*/  IMAD.MOV.U32 R6, RZ, RZ, R8 ;  /* 0x000000ffff067224 */ /* 0x000fc400078e0008 */
[----:B------:R-:W-:Y:S01]  /*7b0a0*/  IMAD.MOV.U32 R29, RZ, RZ, R9 ;  /* 0x000000ffff1d7224 */ /* 0x000fe200078e0009 */
[----:B------:R-:W-:Y:S04]  /*7b0b0*/  STL.64 [R1+0x168], R10 ;  /* 0x0001680a01007387 */ /* 0x000fe80000100a00 */
[----:B------:R-:W0:Y:S04]  /*7b0c0*/  LDSM.16.M88.4 R8, [R16+UR5+0x6000] ;  /* 0x006000051008783b */ /* 0x000e280008000200 */
[----:B------:R-:W-:Y:S04]  /*7b0d0*/  LDSM.16.M88.4 R12, [R16+UR5+0xa000] ;  /* 0x00a00005100c783b */ /* 0x000fe80008000200 */
[----:B0-----:R-:W-:Y:S01]  /*7b0e0*/  STL.64 [R1+0x150], R8 ;  /* 0x0001500801007387 */ /* 0x001fe20000100a00 */
[----:B------:R-:W-:-:S03]  /*7b0f0*/  IMAD.MOV.U32 R7, RZ, RZ, R9 ;  /* 0x000000ffff077224 */ /* 0x000fc600078e0009 */
[----:B------:R-:W-:Y:S04]  /*7b100*/  STL.64 [R1+0x158], R10 ;  /* 0x0001580a01007387 */ /* 0x000fe80000100a00 */
[----:B------:R-:W0:Y:S04]  /*7b110*/  LDSM.16.M88.4 R8, [R16+UR5+0x7000] ;  /* 0x007000051008783b */ /* 0x000e280008000200 */
[----:B0-----:R-:W-:Y:S01]  /*7b120*/  STL.64 [R1+0x140], R8 ;  /* 0x0001400801007387 */ /* 0x001fe20000100a00 */
[----:B------:R-:W-:Y:S02]  /*7b130*/  IMAD.MOV.U32 R19, RZ, RZ, R8 ;  /* 0x000000ffff137224 */ /* 0x000fe400078e0008 */
[----:B------:R-:W-:Y:S01]  /*7b140*/  IMAD.MOV.U32 R18, RZ, RZ, R9 ;  /* 0x000000ffff127224 */ /* 0x000fe200078e0009 */
[----:B------:R-:W-:Y:S04]  /*7b150*/  STL.64 [R1+0x148], R10 ;  /* 0x0001480a01007387 */ /* 0x000fe80000100a00 */
[----:B------:R-:W0:Y:S04]  /*7b160*/  LDSM.16.M88.4 R8, [R16+UR5+0x8000] ;  /* 0x008000051008783b */ /* 0x000e280008000200 */
[----:B0-----:R-:W-:Y:S01]  /*7b170*/  STL.64 [R1+0x130], R8 ;  /* 0x0001300801007387 */ /* 0x001fe20000100a00 */
[----:B------:R-:W-:-:S02]  /*7b180*/  IMAD.MOV.U32 R28, RZ, RZ, R8 ;  /* 0x000000ffff1c7224 */ /* 0x000fc400078e0008 */
[----:B------:R-:W-:Y:S01]  /*7b190*/  IMAD.MOV.U32 R17, RZ, RZ, R9 ;  /* 0x000000ffff117224 */ /* 0x000fe200078e0009 */
[----:B------:R-:W-:Y:S04]  /*7b1a0*/  STL.64 [R1+0x138], R10 ;  /* 0x0001380a01007387 */ /* 0x000fe80000100a00 */
[----:B------:R-:W0:Y:S04]  /*7b1b0*/  LDSM.16.M88.4 R8, [R16+UR5+0xb000] ;  /* 0x00b000051008783b */ /* 0x000e280008000200 */
[----:B------:R-:W-:Y:S04]  /*7b1c0*/  STL.64 [R1+0x120], R20 ;  /* 0x0001201401007387 */ /* 0x000fe80000100a00 */
[----:B------:R-:W-:Y:S04]  /*7b1d0*/  STL.64 [R1+0x128], R22 ;  /* 0x0001281601007387 */ /* 0x000fe80000100a00 */
[----:B------:R-:W-:Y:S04]  /*7b1e0*/  STL.64 [R1+0x110], R12 ;  /* 0x0001100c01007387 */ /* 0x000fe80000100a00 */
[----:B------:R-:W-:Y:S04]  /*7b1f0*/  STL.64 [R1+0x118], R14 ;  /* 0x0001180e01007387 */ /* 0x000fe80000100a00 */
[----:B------:R-:W-:Y:S04]  /*7b200*/  LDSM.16.M88.4 R20, [R16+UR5+0xd000] ;  /* 0x00d000051014783b */ /* 0x000fe80008000200 */
[----:B0-----:R-:W-:Y:S01]  /*7b210*/  STL.64 [R1+0x100], R8 ;  /* 0x0001000801007387 */ /* 0x001fe20000100a00 */
[----:B------:R-:W-:-:S02]  /*7b220*/  IMAD.MOV.U32 R2, RZ, RZ, R8 ;  /* 0x000000ffff027224 */ /* 0x000fc400078e0008 */
[----:B------:R-:W-:Y:S01]  /*7b230*/  IMAD.MOV.U32 R0, RZ, RZ, R9 ;  /* 0x000000ffff007224 */ /* 0x000fe200078e0009 */
[----:B------:R-:W-:Y:S04]  /*7b240*/  STL.64 [R1+0x108], R10 ;  /* 0x0001080a01007387 */ /* 0x000fe80000100a00 */
[----:B------:R-:W0:Y:S02]  /*7b250*/  LDSM.16.M88.4 R8, [R16+UR5+0xc000] ;  /* 0x00c000051008783b */ /* 0x000e240008000200 */
[----:B0-----:R-:W-:Y:S02]  /*7b260*/  IMAD.MOV.U32 R14, RZ, RZ, R8 ;  /* 0x000000ffff0e7224 */ /* 0x001fe400078e0008 */
[----:B------:R-:W-:Y:S01]  /*7b270*/  STL.64 [R1+0xf0], R8 ;  /* 0x0000f00801007387 */ /* 0x000fe20000100a00 */
[----:B------:R-:W-:-:S03]  /*7b280*/  IMAD.MOV.U32 R3, RZ, RZ, R9 ;  /* 0x000000ffff037224 */ /* 0x000fc600078e0009 */
[----:B------:R-:W-:Y:S04]  /*7b290*/  STL.64 [R1+0xf8], R10 ;  /* 0x0000f80a01007387 */ /* 0x000fe80000100a00 */
[----:B------:R-:W0:Y:S04]  /*7b2a0*/  LDSM.16.M88.4 R8, [R16+UR5+0xe000] ;  /* 0x00e000051008783b */ /* 0x000e280008000200 */
[----:B------:R-:W-:Y:S04]  /*7b2b0*/  STL [R1+0x5d40], R14 ;  /* 0x005d400e01007387 */ /* 0x000fe80000100800 */
[----:B------:R-:W1:Y:S04]  /*7b2c0*/  LDSM.16.M88.4 R12, [R16+UR5+0xf000] ;  /* 0x00f00005100c783b */ /* 0x000e680008000200 */
[----:B------:R-:W-:Y:S04]  /*7b2d0*/  STL.64 [R1+0xe0], R20 ;  /* 0x0000e01401007387 */ /* 0x000fe80000100a00 */
[----:B------:R-:W-:Y:S04]  /*7b2e0*/  STL.64 [R1+0xe8], R22 ;  /* 0x0000e81601007387 */ /* 0x000fe80000100a00 */
[----:B------:R-:W2:Y:S04]  /*7b2f0*/  LDSM.16.M88.4 R20, [R16+UR5+0x10000] ;  /* 0x010000051014783b */ /* 0x000ea80008000200 */
[----:B0-----:R-:W-:Y:S04]  /*7b300*/  STL.64 [R1+0xd0], R8 ;  /* 0x0000d00801007387 */ /* 0x001fe80000100a00 */
[----:B------:R-:W-:Y:S04]  /*7b310*/  STL.64 [R1+0xd8], R10 ;  /* 0x0000d80a01007387 */ /* 0x000fe80000100a00 */
[----:B------:R-:W0:Y:S04]  /*7b320*/  LDSM.16.M88.4 R8, [R16+UR5+0x11000] ;  /* 0x011000051008783b */ /* 0x000e280008000200 */
[----:B-1----:R-:W-:Y:S04]  /*7b330*/  STL.64 [R1+0xc0], R12 ;  /* 0x0000c00c01007387 */ /* 0x002fe80000100a00 */
[----:B------:R-:W-:Y:S04]  /*7b340*/  STL.64 [R1+0xc8], R14 ;  /* 0x0000c80e01007387 */ /* 0x000fe80000100a00 */
[----:B------:R-:W1:Y:S04]  /*7b350*/  LDSM.16.M88.4 R12, [R16+UR5+0x12000] ;  /* 0x01200005100c783b */ /* 0x000e680008000200 */
[----:B--2---:R-:W-:Y:S04]  /*7b360*/  STL.64 [R1+0xb0], R20 ;  /* 0x0000b01401007387 */ /* 0x004fe80000100a00 */
        /* <DEDUP_REMOVED lines=14> */
[----:B-1----:R1:W-:Y:S04]  /*7b450*/  STL.64 [R1+0x60], R12 ;  /* 0x0000600c01007387 */ /* 0x0023e80000100a00 */
[----:B------:R-:W-:Y:S04]  /*7b460*/  STL.64 [R1+0x68], R14 ;  /* 0x0000680e01007387 */ /* 0x000fe80000100a00 */
[----:B-1----:R-:W3:Y:S04]  /*7b470*/  LDL.LU.64 R12, [R1+0x1a0] ;  /* 0x0001a000010c7983 */ /* 0x002ee80000300a00 */
[----:B--2---:R-:W-:Y:S04]  /*7b480*/  STL.64 [R1+0x50], R20 ;  /* 0x0000501401007387 */ /* 0x004fe80000100a00 */
[----:B------:R-:W-:Y:S04]  /*7b490*/  STL.64 [R1+0x58], R22 ;  /* 0x0000581601007387 */ /* 0x000fe80000100a00 */
[----:B------:R-:W1:Y:S04]  /*7b4a0*/  LDSM.16.M88.4 R20, [R16+UR5+0x18000] ;  /* 0x018000051014783b */ /* 0x000e680008000200 */
[----:B0-----:R-:W-:Y:S04]  /*7b4b0*/  STL.64 [R1+0x40], R8 ;  /* 0x0000400801007387 */ /* 0x001fe80000100a00 */
[----:B------:R-:W-:Y:S04]  /*7b4c0*/  STL.64 [R1+0x48], R10 ;  /* 0x0000480a01007387 */ /* 0x000fe80000100a00 */
[----:B------:R-:W0:Y:S04]  /*7b4d0*/  LDSM.16.M88.4 R8, [R16+UR5+0x19000] ;  /* 0x019000051008783b */ /* 0x000e280008000200 */
[----:B-1----:R-:W-:Y:S04]  /*7b4e0*/  STL.64 [R1+0x30], R20 ;  /* 0x0000301401007387 */ /* 0x002fe80000100a00 */
[----:B------:R-:W-:Y:S04]  /*7b4f0*/  STL.64 [R1+0x38], R22 ;  /* 0x0000381601007387 */ /* 0x000fe80000100a00 */
[----:B------:R-:W1:Y:S04]  /*7b500*/  LDSM.16.M88.4 R20, [R16+UR5+0x1b000] ;  /* 0x01b000051014783b */ /* 0x000e680008000200 */
[----:B0-----:R0:W-:Y:S04]  /*7b510*/  STL.64 [R1+0x20], R8 ;  /* 0x0000200801007387 */ /* 0x0011e80000100a00 */
[----:B------:R-:W-:Y:S04]  /*7b520*/  STL.64 [R1+0x28], R10 ;  /* 0x0000280a01007387 */ /* 0x000fe80000100a00 */
[----:B0-----:R-:W2:Y:S04]  /*7b530*/  LDL R8, [R1+0xd28] ;  /* 0x000d280001087983 */ /* 0x001ea80000100800 */
[----:B------:R-:W-:Y:S04]  /*7b540*/  STL.64 [R1+0x10], R24 ;  /* 0x0000101801007387 */ /* 0x000fe80000100a00 */
[----:B------:R-:W-:Y:S04]  /*7b550*/  STL.64 [R1+0x18], R26 ;  /* 0x0000181a01007387 */ /* 0x000fe80000100a00 */
[----:B------:R-:W0:Y:S04]  /*7b560*/  LDSM.16.M88.4 R24, [R16+UR5+0x1c000] ;  /* 0x01c000051018783b */ /* 0x000e280008000200 */
[----:B-1----:R-:W-:Y:S04]  /*7b570*/  STL.64 [R1], R20 ;  /* 0x0000001401007387 */ /* 0x002fe80000100a00 */
[----:B------:R-:W-:Y:S04]  /*7b580*/  STL.64 [R1+0x8], R22 ;  /* 0x0000081601007387 */ /* 0x000fe80000100a00 */
[----:B------:R-:W1:Y:S04]  /*7b590*/  LDSM.16.M88.4 R20, [R16+UR5+0x1d000] ;  /* 0x01d000051014783b */ /* 0x000e680008000200 */
[----:B0-----:R-:W-:Y:S04]  /*7b5a0*/  STL [R1+0x5884], R26 ;  /* 0x0058841a01007387 */ /* 0x001fe80000100800 */
[----:B------:R-:W-:Y:S04]  /*7b5b0*/  STL [R1+0x5880], R27 ;  /* 0x0058801b01007387 */ /* 0x000fe80000100800 */
[----:B-1----:R0:W-:Y:S04]  /*7b5c0*/  STL.64 [R1+0x5c48], R22 ;  /* 0x005c481601007387 */ /* 0x0021e80000100a00 */
[----:B------:R1:W-:Y:S01]  /*7b5d0*/  STL.64 [R1+0x5c40], R20 ;  /* 0x005c401401007387 */ /* 0x0003e20000100a00 */
[----:B0-----:R-:W-:-:S02]  /*7b5e0*/  IMAD.MOV.U32 R22, RZ, RZ, R7 ;  /* 0x000000ffff167224 */ /* 0x001fc400078e0007 */
[----:B------:R-:W-:Y:S01]  /*7b5f0*/  IMAD.MOV.U32 R23, RZ, RZ, R6 ;  /* 0x000000ffff177224 */ /* 0x000fe200078e0006 */
[----:B-1----:R-:W4:Y:S04]  /*7b600*/  LDL.LU.64 R20, [R1+0x170] ;  /* 0x0001700001147983 */ /* 0x002f280000300a00 */
[----:B--2---:R-:W-:Y:S04]  /*7b610*/  LDSM.16.MT88.4 R8, [R8+UR5+0x20000] ;  /* 0x020000050808783b */ /* 0x004fe80008004200 */
[----:B----4-:R0:W-:Y:S02]  /*7b620*/  STL.64 [R1+0x5d48], R20 ;  /* 0x005d481401007387 */ /* 0x0101e40000100a00 */
[----:B0-----:R-:W-:-:S02]  /*7b630*/  IMAD.MOV.U32 R20, RZ, RZ, R5 ;  /* 0x000000ffff147224 */ /* 0x001fc400078e0005 */
[----:B------:R-:W-:Y:S02]  /*7b640*/  IMAD.MOV.U32 R21, RZ, RZ, R4 ;  /* 0x000000ffff157224 */ /* 0x000fe400078e0004 */
[----:B------:R-:W0:Y:S04]  /*7b650*/  LDSM.16.M88.4 R4, [R16+UR5+0x1e000] ;  /* 0x01e000051004783b */ /* 0x000e280008000200 */
[----:B0-----:R-:W-:Y:S04]  /*7b660*/  STL.64 [R1+0x390], R4 ;  /* 0x0003900401007387 */ /* 0x001fe80000100a00 */
[----:B------:R-:W-:Y:S04]  /*7b670*/  STL.64 [R1+0x398], R6 ;  /* 0x0003980601007387 */ /* 0x000fe80000100a00 */
[----:B------:R-:W0:Y:S04]  /*7b680*/  LDSM.16.M88.4 R4, [R16+UR5+0x1f000] ;  /* 0x01f000051004783b */ /* 0x000e280008000200 */
[----:B0-----:R-:W-:Y:S04]  /*7b690*/  STL.64 [R1+0x370], R4 ;  /* 0x0003700401007387 */ /* 0x001fe80000100a00 */
[----:B------:R0:W-:Y:S04]  /*7b6a0*/  STL.64 [R1+0x378], R6 ;  /* 0x0003780601007387 */ /* 0x0001e80000100a00 */
[----:B0-----:R-:W2:Y:S04]  /*7b6b0*/  LDL.LU.64 R6, [R1+0x5d68] ;  /* 0x005d680001067983 */ /* 0x001ea80000300a00 */
[----:B------:R-:W2:Y:S04]  /*7b6c0*/  LDL.LU.64 R4, [R1+0x5d60] ;  /* 0x005d600001047983 */ /* 0x000ea80000300a00 */
[----:B------:R-:W-:Y:S04]  /*7b6d0*/  STL [R1+0x4c90], R16 ;  /* 0x004c901001007387 */ /* 0x000fe80000100800 */
[----:B------:R-:W-:Y:S04]  /*7b6e0*/  STL.64 [R1+0x5d58], R18 ;  /* 0x005d581201007387 */ /* 0x000fe80000100a00 */
[----:B------:R0:W-:Y:S04]  /*7b6f0*/  STL [R1+0x5d50], R17 ;  /* 0x005d501101007387 */ /* 0x0001e80000100800 */
[----:B0-----:R-:W2:Y:S04]  /*7b700*/  LDL.LU.64 R16, [R1+0x1b0] ;  /* 0x0001b00001107983 */ /* 0x001ea80000300a00 */
[----:B------:R-:W-:Y:S04]  /*7b710*/  STL.64 [R1+0x5c20], R10 ;  /* 0x005c200a01007387 */ /* 0x000fe80000100a00 */
[----:B------:R0:W-:Y:S04]  /*7b720*/  STL.64 [R1+0x5c18], R8 ;  /* 0x005c180801007387 */ /* 0x0001e80000100a00 */
[----:B0-----:R-:W2:Y:S04]  /*7b730*/  LDL.LU.64 R8, [R1+0x9c0] ;  /* 0x0009c00001087983 */ /* 0x001ea80000300a00 */
[----:B------:R-:W2:Y:S02]  /*7b740*/  LDL.LU.64 R10, [R1+0x9c8] ;  /* 0x0009c800010a7983 */ /* 0x000ea40000300a00 */
[----:B--2---:R-:W-:-:S15]  /*7b750*/  HMMA.16816.F32.BF16 R8, R4, R16, R8 ;  /* 0x000000100408723c */ /* 0x004fde0000041808 */
[----:B------:R-:W-:-:S08]  /*7b760*/  NOP ;  /* 0x0000000000007918 */ /* 0x000fd00000000000 */
[----:B------:R-:W-:Y:S04]  /*7b770*/  STL.64 [R1+0x5b0], R8 ;  /* 0x0005b00801007387 */ /* 0x000fe80000100a00 */
[----:B------:R0:W-:Y:S02]  /*7b780*/  STL.64 [R1+0x5b8], R10 ;  /* 0x0005b80a01007387 */ /* 0x0001e40000100a00 */
[----:B0-----:R-:W-:Y:S02]  /*7b790*/  IMAD.MOV.U32 R11, RZ, RZ, R16 ;  /* 0x000000ffff0b7224 */ /* 0x001fe400078e0010 */
[----:B------:R-:W-:Y:S02]  /*7b7a0*/  IMAD.MOV.U32 R10, RZ, RZ, R17 ;  /* 0x000000ffff0a7224 */ /* 0x000fe400078e0011 */
[----:B------:R-:W2:Y:S04]  /*7b7b0*/  LDL.LU.64 R16, [R1+0x9a0] ;  /* 0x0009a00001107983 */ /* 0x000ea80000300a00 */
[----:B------:R-:W2:Y:S04]  /*7b7c0*/  LDL.LU.64 R18, [R1+0x9a8] ;  /* 0x0009a80001127983 */ /* 0x000ea80000300a00 */
[----:B------:R0:W-:Y:S04]  /*7b7d0*/  STL.64 [R1+0x5c50], R10 ;  /* 0x005c500a01007387 */ /* 0x0001e80000100a00 */
[----:B------:R-:W4:Y:S04]  /*7b7e0*/  LDL.LU.64 R8, [R1+0x9b0] ;  /* 0x0009b00001087983 */ /* 0x000f280000300a00 */
[----:B0-----:R-:W4:Y:S01]  /*7b7f0*/  LDL.LU.64 R10, [R1+0x9b8] ;  /* 0x0009b800010a7983 */ /* 0x001f220000300a00 */
[----:B---3--:R-:W-:-:S02]  /*7b800*/  IMAD.MOV.U32 R27, RZ, RZ, R12 ;  /* 0x000000ffff1b7224 */ /* 0x008fc400078e000c */
[----:B------:R-:W-:Y:S01]  /*7b810*/  IMAD.MOV.U32 R26, RZ, RZ, R13 ;  /* 0x000000ffff1a7224 */ /* 0x000fe200078e000d */
[----:B----4-:R-:W-:-:S15]  /*7b820*/  HMMA.16816.F32.BF16 R8, R4, R12, R8 ;  /* 0x0000000c0408723c */ /* 0x010fde0000041808 */
[----:B------:R-:W-:-:S08]  /*7b830*/  NOP ;  /* 0x0000000000007918 */ /* 0x000fd00000000000 */
[----:B------:R0:W-:Y:S04]  /*7b840*/  STL.64 [R1+0x5a0], R8 ;  /* 0x0005a00801007387 */ /* 0x0001e80000100a00 */
[----:B------:R1:W-:Y:S04]  /*7b850*/  STL.64 [R1+0x5a8], R10 ;  /* 0x0005a80a01007387 */ /* 0x0003e80000100a00 */
[----:B------:R-:W3:Y:S04]  /*7b860*/  LDL.LU.64 R12, [R1+0x990] ;  /* 0x00099000010c7983 */ /* 0x000ee80000300a00 */
[----:B------:R-:W3:Y:S04]  /*7b870*/  LDL.LU.64 R14, [R1+0x998] ;  /* 0x00099800010e7983 */ /* 0x000ee80000300a00 */
[----:B0-----:R-:W4:Y:S04]  /*7b880*/  LDL.LU.64 R8, [R1+0x970] ;  /* 0x0009700001087983 */ /* 0x001f280000300a00 */
[----:B-1----:R-:W4:Y:S04]  /*7b890*/  LDL.LU.64 R10, [R1+0x978] ;  /* 0x00097800010a7983 */ /* 0x002f280000300a00 */
[----:B------:R-:W-:Y:S04]  /*7b8a0*/  STL.64 [R1+0x5c60], R26 ;  /* 0x005c601a01007387 */ /* 0x000fe80000100a00 */
[----:B------:R0:W-:Y:S04]  /*7b8b0*/  STL.64 [R1+0x5c58], R24 ;  /* 0x005c581801007387 */ /* 0x0001e80000100a00 */
[----:B0-----:R-:W2:Y:S01]  /*7b8c0*/  LDL R24, [R1+0x150] ;  /* 0x0001500001187983 */ /* 0x001ea20000100800 */
[----:B------:R-:W-:-:S05]  /*7b8d0*/  IMAD.MOV.U32 R25, RZ, RZ, R22 ;  /* 0x000000ffff197224 */ /* 0x000fca00078e0016 */
[----:B--2---:R0:W-:Y:S02]  /*7b8e0*/  STL.64 [R1+0x5d30], R24 ;  /* 0x005d301801007387 */ /* 0x0041e40000100a00 */
[----:B0-----:R-:W-:Y:S02]  /*7b8f0*/  IMAD.MOV.U32 R24, RZ, RZ, R23 ;  /* 0x000000ffff187224 */ /* 0x001fe400078e0017 */
[----:B------:R-:W-:Y:S01]  /*7b900*/  HMMA.16816.F32.BF16 R20, R4, R20, R16 ;  /* 0x000000140414723c */ /* 0x000fe20000041810 */
[----:B------:R-:W2:Y:S01]  /*7b910*/  LDL.LU.64 R18, [R1+0x5d58] ;  /* 0x005d580001127983 */ /* 0x000ea20000300a00 */
[----:B------:R-:W-:-:S03]  /*7b920*/  IMAD.MOV.U32 R25, RZ, RZ, R29 ;  /* 0x000000ffff197224 */ /* 0x000fc600078e001d */
[----:B------:R-:W3:Y:S02]  /*7b930*/  LDL.LU R17, [R1+0x5d50] ;  /* 0x005d500001117983 */ /* 0x000ee40000300800 */
[----:B------:R-:W-:-:S15]  /*7b940*/  IMAD.MOV.U32 R16, RZ, RZ, R28 ;  /* 0x000000ffff107224 */ /* 0x000fde00078e001c */
[----:B------:R-:W-:-:S01]  /*7b950*/  NOP ;  /* 0x0000000000007918 */ /* 0x000fc20000000000 */
[----:B------:R0:W-:Y:S04]  /*7b960*/  STL.64 [R1+0x590], R20 ;  /* 0x0005901401007387 */ /* 0x0001e80000100a00 */
[----:B------:R-:W-:Y:S04]  /*7b970*/  STL.64 [R1+0x598], R22 ;  /* 0x0005981601007387 */ /* 0x000fe80000100a00 */
[----:B0-----:R-:W4:Y:S04]  /*7b980*/  LDL.LU.64 R20, [R1+0x5d48] ;  /* 0x005d480001147983 */ /* 0x001f280000300a00 */
[----:B---3--:R2:W-:Y:S02]  /*7b990*/  STL.64 [R1+0x5d20], R16 ;  /* 0x005d201001007387 */ /* 0x0085e40000100a00 */
[----:B--2---:R-:W-:-:S02]  /*7b9a0*/  IMAD.MOV.U32 R16, RZ, RZ, R19 ;  /* 0x000000ffff107224 */ /* 0x004fc400078e0013 */
[----:B------:R-:W-:-:S05]  /*7b9b0*/  IMAD.MOV.U32 R17, RZ, RZ, R18 ;  /* 0x000000ffff117224 */ /* 0x000fca00078e0012 */
[----:B------:R0:W-:Y:S04]  /*7b9c0*/  STL.64 [R1+0x5d38], R16 ;  /* 0x005d381001007387 */ /* 0x0001e80000100a00 */
[----:B0-----:R-:W2:Y:S01]  /*7b9d0*/  LDL.64 R16, [R1+0x180] ;  /* 0x0001800001107983 */ /* 0x001ea20000100a00 */
[C---:B----4-:R-:W-:Y:S06]  /*7b9e0*/  HMMA.16816.F32.BF16 R8, R4.reuse, R20, R8 ;  /* 0x000000140408723c */ /* 0x050fec0000041808 */
[----:B--2---:R-:W-:Y:S06]  /*7b9f0*/  HMMA.16816.F32.BF16 R12, R4, R16, R12 ;  /* 0x00000010040c723c */ /* 0x004fec000004180c */
[----:B------:R-:W-:-:S15]  /*7ba00*/  IMAD.MOV.U32 R29, RZ, RZ, R17 ;  /* 0x000000ffff1d7224 */ /* 0x000fde00078e0011 */
[----:B------:R-:W-:-:S02]  /*7ba10*/  NOP ;  /* 0x0000000000007918 */ /* 0x000fc40000000000 */
[----:B------:R0:W-:Y:S04]  /*7ba20*/  STL.64 [R1+0x580], R12 ;  /* 0x0005800c01007387 */ /* 0x0001e80000100a00 */
[----:B------:R1:W-:Y:S01]  /*7ba30*/  STL.64 [R1+0x588], R14 ;  /* 0x0005880e01007387 */ /* 0x0003e20000100a00 */
[----:B0-----:R-:W-:-:S03]  /*7ba40*/  IMAD.MOV.U32 R13, RZ, RZ, R20 ;  /* 0x000000ffff0d7224 */ /* 0x001fc600078e0014 */
[----:B-1----:R-:W2:Y:S01]  /*7ba50*/  LDL.LU R14, [R1+0x5d40] ;  /* 0x005d4000010e7983 */ /* 0x002ea20000300800 */
[----:B------:R-:W-:-:S03]  /*7ba60*/  IMAD.MOV.U32 R12, RZ, RZ, R21 ;  /* 0x000000ffff0c7224 */ /* 0x000fc600078e0015 */
[----:B------:R0:W-:Y:S04]  /*7ba70*/  STL.64 [R1+0x570], R8 ;  /* 0x0005700801007387 */ /* 0x0001e80000100a00 */
[----:B------:R-:W-:Y:S04]  /*7ba80*/  STL.64 [R1+0x578], R10 ;  /* 0x0005780a01007387 */ /* 0x000fe80000100a00 */
[----:B------:R-:W3:Y:S04]  /*7ba90*/  LDL.LU.64 R16, [R1+0x960] ;  /* 0x0009600001107983 */ /* 0x000ee80000300a00 */
[----:B------:R-:W3:Y:S04]  /*7baa0*/  LDL.LU.64 R18, [R1+0x968] ;  /* 0x0009680001127983 */ /* 0x000ee80000300a00 */
[----:B------:R-:W4:Y:S04]  /*7bab0*/  LDL.LU.64 R20, [R1+0x120] ;  /* 0x0001200001147983 */ /* 0x000f280000300a00 */
[----:B----4-:R-:W-:Y:S04]  /*7bac0*/  STL.64 [R1+0x5d28], R20 ;  /* 0x005d281401007387 */ /* 0x010fe80000100a00 */
[----:B0-----:R-:W4:Y:S01]  /*7bad0*/  LDL.LU.64 R8, [R1+0xd0] ;  /* 0x0000d00001087983 */ /* 0x001f220000300a00 */
[----:B---3--:R-:W-:Y:S03]  /*7bae0*/  HMMA.16816.F32.BF16 R24, R4, R24, R16 ;  /* 0x000000180418723c */ /* 0x008fe60000041810 */
[----:B----4-:R2:W-:Y:S02]  /*7baf0*/  STL.64 [R1+0x5ce0], R8 ;  /* 0x005ce00801007387 */ /* 0x0105e40000100a00 */
[----:B--2---:R-:W-:-:S02]  /*7bb00*/  IMAD.MOV.U32 R8, RZ, RZ, R14 ;  /* 0x000000ffff087224 */ /* 0x004fc400078e000e */
[----:B------:R-:W-:-:S05]  /*7bb10*/  IMAD.MOV.U32 R9, RZ, RZ, R3 ;  /* 0x000000ffff097224 */ /* 0x000fca00078e0003 */
[----:B------:R0:W-:Y:S04]  /*7bb20*/  STL.64 [R1+0x5cf0], R8 ;  /* 0x005cf00801007387 */ /* 0x0001e80000100a00 */
[----:B------:R-:W2:Y:S04]  /*7bb30*/  LDL.LU.64 R20, [R1+0x930] ;  /* 0x0009300001147983 */ /* 0x000ea80000300a00 */
[----:B------:R-:W2:Y:S01]  /*7bb40*/  LDL.LU.64 R22, [R1+0x938] ;  /* 0x0009380001167983 */ /* 0x000ea20000300a00 */
[----:B0-----:R-:W-:Y:S02]  /*7bb50*/  IMAD.MOV.U32 R8, RZ, RZ, R2 ;  /* 0x000000ffff087224 */ /* 0x001fe400078e0002 */
[----:B------:R-:W-:-:S05]  /*7bb60*/  IMAD.MOV.U32 R9, RZ, RZ, R0 ;  /* 0x000000ffff097224 */ /* 0x000fca00078e0000 */
[----:B------:R0:W-:Y:S04]  /*7bb70*/  STL.64 [R1+0x5d08], R8 ;  /* 0x005d080801007387 */ /* 0x0001e80000100a00 */
[----:B0-----:R-:W3:Y:S04]  /*7bb80*/  LDL.64 R8, [R1+0x110] ;  /* 0x0001100001087983 */ /* 0x001ee80000100a00 */
[----:B------:R-:W-:Y:S04]  /*7bb90*/  STL [R1+0x5bc8], R12 ;  /* 0x005bc80c01007387 */ /* 0x000fe80000100800 */
[----:B------:R0:W-:Y:S04]  /*7bba0*/  STL [R1+0x5bc4], R13 ;  /* 0x005bc40d01007387 */ /* 0x0001e80000100800 */
[----:B0-----:R-:W4:Y:S04]  /*7bbb0*/  LDL.LU.64 R12, [R1+0x940] ;  /* 0x00094000010c7983 */ /* 0x001f280000300a00 */
[----:B------:R-:W4:Y:S04]  /*7bbc0*/  LDL.LU.64 R14, [R1+0x948] ;  /* 0x00094800010e7983 */ /* 0x000f280000300a00 */
[----:B------:R-:W2:Y:S04]  /*7bbd0*/  LDL.LU.64 R16, [R1+0x5d38] ;  /* 0x005d380001107983 */ /* 0x000ea80000300a00 */
[----:B------:R0:W-:Y:S04]  /*7bbe0*/  STL.64 [R1+0x560], R24 ;  /* 0x0005601801007387 */ /* 0x0001e80000100a00 */
[----:B------:R-:W-:Y:S04]  /*7bbf0*/  STL.64 [R1+0x568], R26 ;  /* 0x0005681a01007387 */ /* 0x000fe80000100a00 */
[----:B0-----:R-:W4:Y:S02]  /*7bc00*/  LDL.LU.64 R24, [R1+0x5d30] ;  /* 0x005d300001187983 */ /* 0x001f240000300a00 */
[----:B----4-:R-:W-:-:S15]  /*7bc10*/  HMMA.16816.F32.BF16 R12, R4, R24, R12 ;  /* 0x00000018040c723c */ /* 0x010fde000004180c */
[----:B------:R-:W-:-:S08]  /*7bc20*/  NOP ;  /* 0x0000000000007918 */ /* 0x000fd00000000000 */
[----:B------:R0:W-:Y:S01]  /*7bc30*/  STL [R1+0x550], R12 ;  /* 0x0005500c01007387 */ /* 0x0001e20000100800 */
[----:B------:R-:W-:Y:S02]  /*7bc40*/  IMAD.MOV.U32 R3, RZ, RZ, R13 ;  /* 0x000000ffff037224 */ /* 0x000fe400078e000d */
[----:B------:R-:W-:Y:S02]  /*7bc50*/  IMAD.MOV.U32 R2, RZ, RZ, R14 ;  /* 0x000000ffff027224 */ /* 0x000fe400078e000e */
[----:B------:R-:W-:Y:S01]  /*7bc60*/  IMAD.MOV.U32 R0, RZ, RZ, R15 ;  /* 0x000000ffff007224 */ /* 0x000fe200078e000f */
[----:B0-----:R-:W4:Y:S04]  /*7bc70*/  LDL.LU.64 R12, [R1+0x900] ;  /* 0x00090000010c7983 */ /* 0x001f280000300a00 */
[----:B------:R-:W4:Y:S04]  /*7bc80*/  LDL.LU.64 R14, [R1+0x908] ;  /* 0x00090800010e7983 */ /* 0x000f280000300a00 */
[----:B------:R-:W3:Y:S01]  /*7bc90*/  LDL.LU.64 R24, [R1+0xc0] ;  /* 0x0000c00001187983 */ /* 0x000ee20000300a00 */
[C---:B--2---:R-:W-:Y:S03]  /*7bca0*/  HMMA.16816.F32.BF16 R16, R4.reuse, R16, R20 ;  /* 0x000000100410723c */ /* 0x044fe60000041814 */
[----:B---3--:R0:W-:Y:S04]  /*7bcb0*/  STL.64 [R1+0x5ce8], R24 ;  /* 0x005ce81801007387 */ /* 0x0081e80000100a00 */
[----:B0-----:R-:W2:Y:S04]  /*7bcc0*/  LDL.LU.64 R24, [R1+0x910] ;  /* 0x0009100001187983 */ /* 0x001ea80000300a00 */
[----:B------:R-:W2:Y:S04]  /*7bcd0*/  LDL.LU.64 R26, [R1+0x918] ;  /* 0x00091800011a7983 */ /* 0x000ea80000300a00 */
[----:B------:R-:W-:Y:S04]  /*7bce0*/  STL [R1+0x5b10], R0 ;  /* 0x005b100001007387 */ /* 0x000fe80000100800 */
[----:B------:R-:W-:Y:S04]  /*7bcf0*/  STL [R1+0x59b8], R2 ;  /* 0x0059b80201007387 */ /* 0x000fe80000100800 */
[----:B------:R-:W-:Y:S04]  /*7bd00*/  STL [R1+0x59b4], R3 ;  /* 0x0059b40301007387 */ /* 0x000fe80000100800 */
[----:B------:R-:W4:Y:S04]  /*7bd10*/  LDL.LU.64 R20, [R1+0x5d28] ;  /* 0x005d280001147983 */ /* 0x000f280000300a00 */
[----:B------:R0:W-:Y:S04]  /*7bd20*/  STL.64 [R1+0x540], R16 ;  /* 0x0005401001007387 */ /* 0x0001e80000100a00 */
[----:B------:R2:W-:Y:S04]  /*7bd30*/  STL.64 [R1+0x548], R18 ;  /* 0x0005481201007387 */ /* 0x0005e80000100a00 */
[----:B0-----:R-:W2:Y:S02]  /*7bd40*/  LDL.LU.64 R16, [R1+0x5d20] ;  /* 0x005d200001107983 */ /* 0x001ea40000300a00 */
[----:B--2---:R-:W-:Y:S02]  /*7bd50*/  HMMA.16816.F32.BF16 R16, R4, R16, R24 ;  /* 0x000000100410723c */ /* 0x004fe40000041818 */
[----:B------:R-:W2:Y:S04]  /*7bd60*/  LDL.LU.64 R24, [R1+0x8a0] ;  /* 0x0008a00001187983 */ /* 0x000ea80000300a00 */
[----:B------:R-:W3:-:S15]  /*7bd70*/  LDL.LU.64 R26, [R1+0x8a8] ;  /* 0x0008a800011a7983 */ /* 0x000ede0000300a00 */
[----:B------:R-:W-:-:S02]  /*7bd80*/  NOP ;  /* 0x0000000000007918 */ /* 0x000fc40000000000 */
[----:B------:R-:W-:Y:S04]  /*7bd90*/  STL.64 [R1+0x530], R16 ;  /* 0x0005301001007387 */ /* 0x000fe80000100a00 */
[----:B------:R-:W-:Y:S04]  /*7bda0*/  STL.64 [R1+0x538], R18 ;  /* 0x0005381201007387 */ /* 0x000fe80000100a00 */
[----:B---3--:R-:W-:Y:S04]  /*7bdb0*/  STL.64 [R1+0x5d00], R26 ;  /* 0x005d001a01007387 */ /* 0x008fe80000100a00 */
[----:B--2---:R0:W-:Y:S04]  /*7bdc0*/  STL.64 [R1+0x5cf8], R24 ;  /* 0x005cf81801007387 */ /* 0x0041e80000100a00 */
[----:B0-----:R-:W2:Y:S04]  /*7bdd0*/  LDL.LU.64 R24, [R1+0x8d0] ;  /* 0x0008d00001187983 */ /* 0x001ea80000300a00 */
[----:B------:R-:W3:Y:S01]  /*7bde0*/  LDL.LU.64 R26, [R1+0x8d8] ;  /* 0x0008d800011a7983 */ /* 0x000ee20000300a00 */
[----:B----4-:R-:W-:Y:S07]  /*7bdf0*/  HMMA.16816.F32.BF16 R16, R4, R20, R12 ;  /* 0x000000140410723c */ /* 0x010fee000004180c */
[----:B------:R-:W-:-:S02]  /*7be00*/  IMAD.MOV.U32 R15, RZ, RZ, R20 ;  /* 0x000000ffff0f7224 */ /* 0x000fc400078e0014 */
[----:B------:R-:W-:Y:S01]  /*7be10*/  IMAD.MOV.U32 R14, RZ, RZ, R21 ;  /* 0x000000ffff0e7224 */ /* 0x000fe200078e0015 */
[----:B---3--:R-:W-:Y:S04]  /*7be20*/  STL.64 [R1+0x5d18], R26 ;  /* 0x005d181a01007387 */ /* 0x008fe80000100a00 */
[----:B--2---:R0:W-:Y:S04]  /*7be30*/  STL.64 [R1+0x5d10], R24 ;  /* 0x005d101801007387 */ /* 0x0041e80000100a00 */
[----:B0-----:R-:W2:Y:S04]  /*7be40*/  LDL.LU.64 R24, [R1+0x8e0] ;  /* 0x0008e00001187983 */ /* 0x001ea80000300a00 */
[----:B------:R-:W2:Y:S04]  /*7be50*/  LDL.LU.64 R26, [R1+0x8e8] ;  /* 0x0008e800011a7983 */ /* 0x000ea80000300a00 */
[----:B------:R0:W-:Y:S04]  /*7be60*/  STL.64 [R1+0x520], R16 ;  /* 0x0005201001007387 */ /* 0x0001e80000100a00 */
[----:B------:R1:W-:Y:S04]  /*7be70*/  STL.64 [R1+0x528], R18 ;  /* 0x0005281201007387 */ /* 0x0003e80000100a00 */
[----:B0-----:R-:W3:Y:S04]  /*7be80*/  LDL.LU.64 R16, [R1+0x880] ;  /* 0x0008800001107983 */ /* 0x001ee80000300a00 */
[----:B-1----:R-:W3:Y:S04]  /*7be90*/  LDL.LU.64 R18, [R1+0x888] ;  /* 0x0008880001127983 */ /* 0x002ee80000300a00 */
[----:B------:R-:W4:Y:S01]  /*7bea0*/  LDL.LU.64 R20, [R1+0x90] ;  /* 0x0000900001147983 */ /* 0x000f220000300a00 */
[----:B------:R-:W-:Y:S01]  /*7beb0*/  IMAD.MOV.U32 R28, RZ, RZ, R8 ;  /* 0x000000ffff1c7224 */ /* 0x000fe200078e0008 */
[C---:B--2---:R-:W-:Y:S02]  /*7bec0*/  HMMA.16816.F32.BF16 R24, R4.reuse, R8, R24 ;  /* 0x000000080418723c */ /* 0x044fe40000041818 */
[----:B----4-:R0:W-:Y:S04]  /*7bed0*/  STL.64 [R1+0x5cd8], R20 ;  /* 0x005cd81401007387 */ /* 0x0101e80000100a00 */
[----:B0-----:R-:W2:Y:S04]  /*7bee0*/  LDL.LU.64 R20, [R1+0xe0] ;  /* 0x0000e00001147983 */ /* 0x001ea80000300a00 */
[----:B------:R-:W-:Y:S04]  /*7bef0*/  STL [R1+0x5bd0], R14 ;  /* 0x005bd00e01007387 */ /* 0x000fe80000100800 */
[----:B------:R0:W-:Y:S04]  /*7bf00*/  STL [R1+0x5bcc], R15 ;  /* 0x005bcc0f01007387 */ /* 0x0001e80000100800 */
[----:B------:R-:W2:Y:S04]  /*7bf10*/  LDL.LU.64 R12, [R1+0x890] ;  /* 0x00089000010c7983 */ /* 0x000ea80000300a00 */
[----:B0-----:R-:W2:Y:S04]  /*7bf20*/  LDL.LU.64 R14, [R1+0x898] ;  /* 0x00089800010e7983 */ /* 0x001ea80000300a00 */
[----:B------:R-:W-:Y:S04]  /*7bf30*/  STL.64 [R1+0x510], R24 ;  /* 0x0005101801007387 */ /* 0x000fe80000100a00 */
[----:B------:R0:W-:Y:S04]  /*7bf40*/  STL.64 [R1+0x518], R26 ;  /* 0x0005181a01007387 */ /* 0x0001e80000100a00 */
[----:B0-----:R-:W4:Y:S04]  /*7bf50*/  LDL.LU.64 R26, [R1+0x5d18] ;  /* 0x005d1800011a7983 */ /* 0x001f280000300a00 */
[----:B------:R-:W4:Y:S04]  /*7bf60*/  LDL.LU.64 R24, [R1+0x5d10] ;  /* 0x005d100001187983 */ /* 0x000f280000300a00 */
[----:B------:R-:W4:Y:S04]  /*7bf70*/  LDL.LU.64 R8, [R1+0x5d08] ;  /* 0x005d080001087983 */ /* 0x000f280000300a00 */
[----:B------:R-:W-:Y:S01]  /*7bf80*/  STL [R1+0x5bd4], R28 ;  /* 0x005bd41c01007387 */ /* 0x000fe20000100800 */
[----:B----4-:R-:W-:Y:S03]  /*7bf90*/  HMMA.16816.F32.BF16 R8, R4, R8, R24 ;  /* 0x000000080408723c */ /* 0x010fe60000041818 */
[----:B------:R-:W4:Y:S04]  /*7bfa0*/  LDL.LU.64 R26, [R1+0x5d00] ;  /* 0x005d0000011a7983 */ /* 0x000f280000300a00 */
[----:B------:R-:W4:-:S15]  /*7bfb0*/  LDL.LU.64 R24, [R1+0x5cf8] ;  /* 0x005cf80001187983 */ /* 0x000f1e0000300a00 */
[----:B------:R-:W-:-:S01]  /*7bfc0*/  NOP ;  /* 0x0000000000007918 */ /* 0x000fc20000000000 */
[----:B------:R0:W-:Y:S04]  /*7bfd0*/  STL.64 [R1+0x500], R8 ;  /* 0x0005000801007387 */ /* 0x0001e80000100a00 */
[----:B------:R4:W-:Y:S04]  /*7bfe0*/  STL.64 [R1+0x508], R10 ;  /* 0x0005080a01007387 */ /* 0x0009e80000100a00 */
[----:B0-----:R-:W4:Y:S01]  /*7bff0*/  LDL.LU.64 R8, [R1+0x5cf0] ;  /* 0x005cf00001087983 */ /* 0x001f220000300a00 */
[C---:B--2---:R-:W-:Y:S06]  /*7c000*/  HMMA.16816.F32.BF16 R12, R4.reuse, R20, R12 ;  /* 0x00000014040c723c */ /* 0x044fec000004180c */
[----:B----4-:R-:W-:Y:S01]  /*7c010*/  HMMA.16816.F32.BF16 R8, R4, R8, R24 ;  /* 0x000000080408723c */ /* 0x010fe20000041818 */
[----:B------:R-:W2:-:S15]  /*7c020*/  LDL.LU.64 R24, [R1+0x5ce8] ;  /* 0x005ce80001187983 */ /* 0x000e9e0000300a00 */
[----:B------:R-:W-:-:S07]  /*7c030*/  NOP ;  /* 0x0000000000007918 */ /* 0x000fce0000000000 */
[----:B------:R0:W-:Y:S04]  /*7c040*/  STL.64 [R1+0x4f0], R8 ;  /* 0x0004f00801007387 */ /* 0x0001e80000100a00 */
[----:B------:R-:W-:Y:S04]  /*7c050*/  STL.64 [R1+0x4f8], R10 ;  /* 0x0004f80a01007387 */ /* 0x000fe80000100a00 */
[----:B0-----:R-:W3:Y:S04]  /*7c060*/  LDL.LU.64 R8, [R1+0x5ce0] ;  /* 0x005ce00001087983 */ /* 0x001ee80000300a00 */
[----:B------:R0:W-:Y:S04]  /*7c070*/  STL.64 [R1+0x4e0], R12 ;  /* 0x0004e00c01007387 */ /* 0x0001e80000100a00 */
[----:B------:R1:W-:Y:S01]  /*7c080*/  STL.64 [R1+0x4e8], R14 ;  /* 0x0004e80e01007387 */ /* 0x0003e20000100a00 */
[----:B0-----:R-:W-:-:S02]  /*7c090*/  IMAD.MOV.U32 R12, RZ, RZ, R21 ;  /* 0x000000ffff0c7224 */ /* 0x001fc400078e0015 */
[----:B-1----:R-:W-:-:S05]  /*7c0a0*/  IMAD.MOV.U32 R15, RZ, RZ, R20 ;  /* 0x000000ffff0f7224 */ /* 0x002fca00078e0014 */
[----:B------:R-:W-:Y:S04]  /*7c0b0*/  STL [R1+0x5c74], R15 ;  /* 0x005c740f01007387 */ /* 0x000fe80000100800 */
[----:B------:R0:W-:Y:S04]  /*7c0c0*/  STL [R1+0x5c70], R12 ;  /* 0x005c700c01007387 */ /* 0x0001e80000100800 */
[----:B0-----:R-:W4:Y:S01]  /*7c0d0*/  LDL.LU.64 R12, [R1+0xa0] ;  /* 0x0000a000010c7983 */ /* 0x001f220000300a00 */
[----:B---3--:R-:W-:Y:S07]  /*7c0e0*/  HMMA.16816.F32.BF16 R20, R4, R8, R16 ;  /* 0x000000080414723c */ /* 0x008fee0000041810 */
[----:B------:R-:W-:-:S02]  /*7c0f0*/  IMAD.MOV.U32 R17, RZ, RZ, R9 ;  /* 0x000000ffff117224 */ /* 0x000fc400078e0009 */
[----:B------:R-:W-:-:S14]  /*7c100*/  IMAD.MOV.U32 R18, RZ, RZ, R8 ;  /* 0x000000ffff127224 */ /* 0x000fdc00078e0008 */
[----:B------:R0:W-:Y:S04]  /*7c110*/  STL.64 [R1+0x4d0], R20 ;  /* 0x0004d01401007387 */ /* 0x0001e80000100a00 */
[----:B------:R1:W-:Y:S04]  /*7c120*/  STL.64 [R1+0x4d8], R22 ;  /* 0x0004d81601007387 */ /* 0x0003e80000100a00 */
[----:B0-----:R-:W3:Y:S04]  /*7c130*/  LDL.LU.64 R20, [R1+0x840] ;  /* 0x0008400001147983 */ /* 0x001ee80000300a00 */
[----:B-1----:R-:W3:Y:S04]  /*7c140*/  LDL.LU.64 R22, [R1+0x848] ;  /* 0x0008480001167983 */ /* 0x002ee80000300a00 */
[----:B------:R-:W4:Y:S04]  /*7c150*/  LDL.LU.64 R8, [R1+0x820] ;  /* 0x0008200001087983 */ /* 0x000f280000300a00 */
[----:B------:R-:W4:Y:S04]  /*7c160*/  LDL.LU.64 R10, [R1+0x828] ;  /* 0x00082800010a7983 */ /* 0x000f280000300a00 */
[----:B------:R0:W-:Y:S04]  /*7c170*/  STL [R1+0x5b18], R17 ;  /* 0x005b181101007387 */ /* 0x0001e80000100800 */
[----:B------:R1:W-:Y:S04]  /*7c180*/  STL [R1+0x5b14], R18 ;  /* 0x005b141201007387 */ /* 0x0003e80000100800 */
[----:B0-----:R-:W3:Y:S04]  /*7c190*/  LDL.LU.64 R16, [R1+0x870] ;  /* 0x0008700001107983 */ /* 0x001ee80000300a00 */
[----:B-1----:R-:W3:Y:S01]  /*7c1a0*/  LDL.LU.64 R18, [R1+0x878] ;  /* 0x0008780001127983 */ /* 0x002ee20000300a00 */
[----:B--2---:R-:W-:Y:S01]  /*7c1b0*/  IMAD.MOV.U32 R0, RZ, RZ, R24 ;  /* 0x000000ffff007224 */ /* 0x004fe200078e0018 */
[----:B---3--:R-:W-:-:S15]  /*7c1c0*/  HMMA.16816.F32.BF16 R16, R4, R24, R16 ;  /* 0x000000180410723c */ /* 0x008fde0000041810 */
[----:B------:R-:W-:-:S08]  /*7c1d0*/  NOP ;  /* 0x0000000000007918 */ /* 0x000fd00000000000 */
[----:B------:R-:W-:Y:S04]  /*7c1e0*/  STL.64 [R1+0x4c0], R16 ;  /* 0x0004c01001007387 */ /* 0x000fe80000100a00 */
[----:B------:R0:W-:Y:S02]  /*7c1f0*/  STL.64 [R1+0x4c8], R18 ;  /* 0x0004c81201007387 */ /* 0x0001e40000100a00 */
[----:B0-----:R-:W-:Y:S02]  /*7c200*/  IMAD.MOV.U32 R19, RZ, RZ, R25 ;  /* 0x000000ffff137224 */ /* 0x001fe400078e0019 */
[----:B------:R-:W2:Y:S04]  /*7c210*/  LDL.LU.64 R24, [R1+0x50] ;  /* 0x0000500001187983 */ /* 0x000ea80000300a00 */
[----:B--2---:R0:W-:Y:S04]  /*7c220*/  STL.64 [R1+0x5ca8], R24 ;  /* 0x005ca81801007387 */ /* 0x0041e80000100a00 */
[----:B0-----:R-:W2:Y:S04]  /*7c230*/  LDL.64 R24, [R1+0x60] ;  /* 0x0000600001187983 */ /* 0x001ea80000100a00 */
[----:B--2---:R0:W-:Y:S04]  /*7c240*/  STL.64 [R1+0x5cc0], R24 ;  /* 0x005cc01801007387 */ /* 0x0041e80000100a00 */
[----:B0-----:R-:W4:Y:S04]  /*7c250*/  LDL.LU.64 R24, [R1+0x830] ;  /* 0x0008300001187983 */ /* 0x001f280000300a00 */
[----:B------:R-:W4:Y:S04]  /*7c260*/  LDL.LU.64 R26, [R1+0x838] ;  /* 0x00083800011a7983 */ /* 0x000f280000300a00 */
[----:B------:R0:W-:Y:S04]  /*7c270*/  STL [R1+0x5b20], R19 ;  /* 0x005b201301007387 */ /* 0x0001e80000100800 */
[----:B------:R-:W0:Y:S04]  /*7c280*/  LDL R16, [R1+0xb0] ;  /* 0x0000b00001107983 */ /* 0x000e280000100800 */
[----:B------:R-:W0:Y:S04]  /*7c290*/  LDL R17, [R1+0xb4] ;  /* 0x0000b40001117983 */ /* 0x000e280000100800 */
[----:B------:R-:W-:Y:S01]  /*7c2a0*/  STL [R1+0x5b1c], R0 ;  /* 0x005b1c0001007387 */ /* 0x000fe20000100800 */
[C---:B0-----:R-:W-:Y:S03]  /*7c2b0*/  HMMA.16816.F32.BF16 R16, R4.reuse, R16, R20 ;  /* 0x000000100410723c */ /* 0x041fe60000041814 */
[----:B------:R-:W2:Y:S03]  /*7c2c0*/  LDL.LU.64 R20, [R1+0x5cd8] ;  /* 0x005cd80001147983 */ /* 0x000ea60000300a00 */
[----:B----4-:R-:W-:-:S15]  /*7c2d0*/  HMMA.16816.F32.BF16 R24, R4, R12, R24 ;  /* 0x0000000c0418723c */ /* 0x010fde0000041818 */
[----:B------:R-:W-:-:S02]  /*7c2e0*/  NOP ;  /* 0x0000000000007918 */ /* 0x000fc40000000000 */
[----:B------:R0:W-:Y:S04]  /*7c2f0*/  STL.64 [R1+0x4b0], R16 ;  /* 0x0004b01001007387 */ /* 0x0001e80000100a00 */
[----:B------:R1:W-:Y:S04]  /*7c300*/  STL.64 [R1+0x4b8], R18 ;  /* 0x0004b81201007387 */ /* 0x0003e80000100a00 */
[----:B------:R3:W-:Y:S01]  /*7c310*/  STL.64 [R1+0x4a0], R24 ;  /* 0x0004a01801007387 */ /* 0x0007e20000100a00 */
[----:B0-----:R-:W-:-:S03]  /*7c320*/  IMAD.MOV.U32 R17, RZ, RZ, R12 ;  /* 0x000000ffff117224 */ /* 0x001fc600078e000c */
[----:B------:R0:W-:Y:S01]  /*7c330*/  STL.64 [R1+0x4a8], R26 ;  /* 0x0004a81a01007387 */ /* 0x0001e20000100a00 */
[----:B-1----:R-:W-:-:S03]  /*7c340*/  IMAD.MOV.U32 R18, RZ, RZ, R13 ;  /* 0x000000ffff127224 */ /* 0x002fc600078e000d */
[----:B------:R-:W-:Y:S04]  /*7c350*/  STL [R1+0x5b28], R17 ;  /* 0x005b281101007387 */ /* 0x000fe80000100800 */
[----:B------:R-:W-:Y:S01]  /*7c360*/  STL [R1+0x5b24], R18 ;  /* 0x005b241201007387 */ /* 0x000fe20000100800 */
[----:B--2---:R-:W-:-:S15]  /*7c370*/  HMMA.16816.F32.BF16 R8, R4, R20, R8 ;  /* 0x000000140408723c */ /* 0x004fde0000041808 */
[----:B------:R-:W-:-:S08]  /*7c380*/  NOP ;  /* 0x0000000000007918 */ /* 0x000fd00000000000 */
[----:B------:R-:W-:Y:S04]  /*7c390*/  STL.64 [R1+0x490], R8 ;  /* 0x0004900801007387 */ /* 0x000fe80000100a00 */
[----:B------:R-:W-:Y:S04]  /*7c3a0*/  STL.64 [R1+0x498], R10 ;  /* 0x0004980a01007387 */ /* 0x000fe80000100a00 */
[----:B---3--:R-:W2:Y:S04]  /*7c3b0*/  LDL.LU.64 R24, [R1+0x7e0] ;  /* 0x0007e00001187983 */ /* 0x008ea80000300a00 */
[----:B0-----:R-:W3:Y:S04]  /*7c3c0*/  LDL.LU.64 R26, [R1+0x7e8] ;  /* 0x0007e800011a7983 */ /* 0x001ee80000300a00 */
[----:B---3--:R-:W-:Y:S04]  /*7c3d0*/  STL.64 [R1+0x5cd0], R26 ;  /* 0x005cd01a01007387 */ /* 0x008fe80000100a00 */
[----:B--2---:R0:W-:Y:S04]  /*7c3e0*/  STL.64 [R1+0x5cc8], R24 ;  /* 0x005cc81801007387 */ /* 0x0041e80000100a00 */
[----:B0-----:R-:W2:Y:S04]  /*7c3f0*/  LDL.LU.64 R24, [R1+0x810] ;  /* 0x0008100001187983 */ /* 0x001ea80000300a00 */
[----:B------:R-:W2:Y:S04]  /*7c400*/  LDL.LU.64 R26, [R1+0x818] ;  /* 0x00081800011a7983 */ /* 0x000ea80000300a00 */
[----:B------:R-:W3:Y:S04]  /*7c410*/  LDL.LU.64 R12, [R1+0x7c0] ;  /* 0x0007c000010c7983 */ /* 0x000ee80000300a00 */
[----:B------:R-:W4:Y:S04]  /*7c420*/  LDL.LU.64 R14, [R1+0x7c8] ;  /* 0x0007c800010e7983 */ /* 0x000f280000300a00 */
[----:B----4-:R-:W-:Y:S04]  /*7c430*/  STL.64 [R1+0x5cb8], R14 ;  /* 0x005cb80e01007387 */ /* 0x010fe80000100a00 */
[----:B---3--:R0:W-:Y:S04]  /*7c440*/  STL.64 [R1+0x5cb0], R12 ;  /* 0x005cb00c01007387 */ /* 0x0081e80000100a00 */
[----:B0-----:R-:W3:Y:S04]  /*7c450*/  LDL.LU.64 R12, [R1+0x7d0] ;  /* 0x0007d000010c7983 */ /* 0x001ee80000300a00 */
[----:B------:R-:W3:Y:S04]  /*7c460*/  LDL.LU.64 R14, [R1+0x7d8] ;  /* 0x0007d800010e7983 */ /* 0x000ee80000300a00 */
[----:B------:R-:W4:Y:S04]  /*7c470*/  LDL.LU.64 R8, [R1] ;  /* 0x0000000001087983 */ /* 0x000f280000300a00 */
[----:B----4-:R0:W-:Y:S04]  /*7c480*/  STL.64 [R1+0x5c68], R8 ;  /* 0x005c680801007387 */ /* 0x0101e80000100a00 */
[----:B0-----:R-:W4:Y:S01]  /*7c490*/  LDL.LU.64 R8, [R1+0x10] ;  /* 0x0000100001087983 */ /* 0x001f220000300a00 */
[----:B------:R-:W-:-:S03]  /*7c4a0*/  IMAD.MOV.U32 R19, RZ, RZ, R20 ;  /* 0x000000ffff137224 */ /* 0x000fc600078e0014 */
[----:B----4-:R0:W-:Y:S01]  /*7c4b0*/  STL.64 [R1+0x5c78], R8 ;  /* 0x005c780801007387 */ /* 0x0101e20000100a00 */
[----:B------:R-:W-:-:S03]  /*7c4c0*/  IMAD.MOV.U32 R0, RZ, RZ, R21 ;  /* 0x000000ffff007224 */ /* 0x000fc600078e0015 */
[----:B------:R-:W4:Y:S04]  /*7c4d0*/  LDL R20, [R1+0x40] ;  /* 0x0000400001147983 */ /* 0x000f280000100800 */
[----:B------:R-:W4:Y:S04]  /*7c4e0*/  LDL R21, [R1+0x44] ;  /* 0x0000440001157983 */ /* 0x000f280000100800 */
[----:B0-----:R-:W2:Y:S04]  /*7c4f0*/  LDL R8, [R1+0x20] ;  /* 0x0000200001087983 */ /* 0x001ea80000100800 */
[----:B------:R-:W2:Y:S04]  /*7c500*/  LDL R9, [R1+0x24] ;  /* 0x0000240001097983 */ /* 0x000ea80000100800 */
[----:B--2---:R0:W-:Y:S04]  /*7c510*/  STL.64 [R1+0x5c90], R8 ;  /* 0x005c900801007387 */ /* 0x0041e80000100a00 */
[----:B0-----:R-:W2:Y:S04]  /*7c520*/  LDL.64 R8, [R1+0x30] ;  /* 0x0000300001087983 */ /* 0x001ea80000100a00 */
[----:B------:R-:W-:Y:S04]  /*7c530*/  STL [R1+0x5b30], R19 ;  /* 0x005b301301007387 */ /* 0x000fe80000100800 */
[----:B------:R-:W3:Y:S04]  /*7c540*/  LDL.64 R16, [R1+0x80] ;  /* 0x0000800001107983 */ /* 0x000ee80000100a00 */
[----:B------:R-:W-:Y:S01]  /*7c550*/  STL [R1+0x5b2c], R0 ;  /* 0x005b2c0001007387 */ /* 0x000fe20000100800 */
[----:B---3--:R-:W-:Y:S06]  /*7c560*/  HMMA.16816.F32.BF16 R24, R4, R16, R24 ;  /* 0x000000100418723c */ /* 0x008fec0000041818 */
[----:B------:R-:W-:-:S15]  /*7c570*/  IMAD.MOV.U32 R18, RZ, RZ, R16 ;  /* 0x000000ffff127224 */ /* 0x000fde00078e0010 */
[----:B------:R-:W-:-:S02]  /*7c580*/  NOP ;  /* 0x0000000000007918 */ /* 0x000fc40000000000 */
[----:B------:R-:W-:Y:S04]  /*7c590*/  STL.64 [R1+0x480], R24 ;  /* 0x0004801801007387 */ /* 0x000fe80000100a00 */
[----:B------:R0:W-:Y:S04]  /*7c5a0*/  STL.64 [R1+0x488], R26 ;  /* 0x0004881a01007387 */ /* 0x0001e80000100a00 */
[----:B0-----:R-:W3:Y:S04]  /*7c5b0*/  LDL.LU.64 R26, [R1+0x5cd0] ;  /* 0x005cd000011a7983 */ /* 0x001ee80000300a00 */
[----:B------:R-:W3:Y:S04]  /*7c5c0*/  LDL.LU.64 R24, [R1+0x5cc8] ;  /* 0x005cc80001187983 */ /* 0x000ee80000300a00 */
[----:B------:R-:W-:Y:S04]  /*7c5d0*/  STL [R1+0x5b34], R18 ;  /* 0x005b341201007387 */ /* 0x000fe80000100800 */
[----:B------:R-:W3:Y:S02]  /*7c5e0*/  LDL.LU.64 R16, [R1+0x70] ;  /* 0x0000700001107983 */ /* 0x000ee40000300a00 */
[----:B---3--:R-:W-:-:S15]  /*7c5f0*/  HMMA.16816.F32.BF16 R24, R4, R16, R24 ;  /* 0x000000100418723c */ /* 0x008fde0000041818 */
[----:B------:R-:W-:-:S08]  /*7c600*/  NOP ;  /* 0x0000000000007918 */ /* 0x000fd00000000000 */
[----:B------:R0:W-:Y:S04]  /*7c610*/  STL.64 [R1+0x470], R24 ;  /* 0x0004701801007387 */ /* 0x0001e80000100a00 */
[----:B------:R-:W-:Y:S04]  /*7c620*/  STL.64 [R1+0x478], R26 ;  /* 0x0004781a01007387 */ /* 0x000fe80000100a00 */
[----:B0-----:R-:W3:Y:S01]  /*7c630*/  LDL.LU.64 R24, [R1+0x5cc0] ;  /* 0x005cc00001187983 */ /* 0x001ee20000300a00 */
[----:B------:R-:W-:-:S05]  /*7c640*/  IMAD.MOV.U32 R0, RZ, RZ, R16 ;  /* 0x000000ffff007224 */ /* 0x000fca00078e0010 */
        /* <DEDUP_REMOVED lines=8> */
[----:B------:R-:W3:Y:S02]  /*7c6d0*/  LDL.LU.64 R24, [R1+0x5ca8] ;  /* 0x005ca80001187983 */ /* 0x000ee40000300a00 */
[----:B---3--:R-:W-:-:S15]  /*7c6e0*/  HMMA.16816.F32.BF16 R12, R4, R24, R12 ;  /* 0x00000018040c723c */ /* 0x008fde000004180c */
[----:B------:R-:W-:-:S08]  /*7c6f0*/  NOP ;  /* 0x0000000000007918 */ /* 0x000fd00000000000 */
[----:B------:R0:W-:Y:S04]  /*7c700*/  STL.64 [R1+0x450], R12 ;  /* 0x0004500c01007387 */ /* 0x0001e80000100a00 */
[----:B------:R1:W-:Y:S04]  /*7c710*/  STL.64 [R1+0x458], R14 ;  /* 0x0004580e01007387 */ /* 0x0003e80000100a00 */
[----:B0-----:R-:W3:Y:S04]  /*7c720*/  LDL.LU.64 R12, [R1+0x760] ;  /* 0x00076000010c7983 */ /* 0x001ee80000300a00 */
[----:B-1----:R-:W4:Y:S04]  /*7c730*/  LDL.LU.64 R14, [R1+0x768] ;  /* 0x00076800010e7983 */ /* 0x002f280000300a00 */
[----:B----4-:R-:W-:Y:S04]  /*7c740*/  STL.64 [R1+0x5c88], R14 ;  /* 0x005c880e01007387 */ /* 0x010fe80000100a00 */
[----:B---3--:R0:W-:Y:S04]  /*7c750*/  STL.64 [R1+0x5c80], R12 ;  /* 0x005c800c01007387 */ /* 0x0081e80000100a00 */
[----:B0-----:R-:W3:Y:S04]  /*7c760*/  LDL.LU.64 R12, [R1+0x770] ;  /* 0x00077000010c7983 */ /* 0x001ee80000300a00 */
[----:B------:R-:W4:Y:S01]  /*7c770*/  LDL.LU.64 R14, [R1+0x778] ;  /* 0x00077800010e7983 */ /* 0x000f220000300a00 */
[----:B------:R-:W-:-:S02]  /*7c780*/  IMAD.MOV.U32 R18, RZ, RZ, R25 ;  /* 0x000000ffff127224 */ /* 0x000fc400078e0019 */
[----:B------:R-:W-:Y:S01]  /*7c790*/  IMAD.MOV.U32 R0, RZ, RZ, R24 ;  /* 0x000000ffff007224 */ /* 0x000fe200078e0018 */
[----:B----4-:R-:W-:Y:S04]  /*7c7a0*/  STL.64 [R1+0x5ca0], R14 ;  /* 0x005ca00e01007387 */ /* 0x010fe80000100a00 */
[----:B---3--:R0:W-:Y:S04]  /*7c7b0*/  STL.64 [R1+0x5c98], R12 ;  /* 0x005c980c01007387 */ /* 0x0081e80000100a00 */
[----:B0-----:R-:W2:Y:S04]  /*7c7c0*/  LDL.LU.64 R12, [R1+0x780] ;  /* 0x00078000010c7983 */ /* 0x001ea80000300a00 */
[----:B------:R-:W2:Y:S04]  /*7c7d0*/  LDL.LU.64 R14, [R1+0x788] ;  /* 0x00078800010e7983 */ /* 0x000ea80000300a00 */
[----:B------:R-:W3:Y:S04]  /*7c7e0*/  LDL.LU.64 R24, [R1+0x750] ;  /* 0x0007500001187983 */ /* 0x000ee80000300a00 */
[----:B------:R-:W3:Y:S04]  /*7c7f0*/  LDL.LU.64 R26, [R1+0x758] ;  /* 0x00075800011a7983 */ /* 0x000ee80000300a00 */
[----:B------:R-:W-:Y:S04]  /*7c800*/  STL.64 [R1+0x5c30], R18 ;  /* 0x005c301201007387 */ /* 0x000fe80000100a00 */
[----:B------:R0:W-:Y:S04]  /*7c810*/  STL [R1+0x5c28], R17 ;  /* 0x005c281101007387 */ /* 0x0001e80000100800 */
[----:B0-----:R-:W4:Y:S04]  /*7c820*/  LDL.LU.64 R16, [R1+0x390] ;  /* 0x0003900001107983 */ /* 0x001f280000300a00 */
[----:B----4-:R0:W-:Y:S04]  /*7c830*/  STL.64 [R1+0x5c38], R16 ;  /* 0x005c381001007387 */ /* 0x0101e80000100a00 */
[----:B0-----:R-:W4:Y:S04]  /*7c840*/  LDL.LU.64 R16, [R1+0x7b0] ;  /* 0x0007b00001107983 */ /* 0x001f280000300a00 */
[----:B------:R-:W4:Y:S01]  /*7c850*/  LDL.LU.64 R18, [R1+0x7b8] ;  /* 0x0007b80001127983 */ /* 0x000f220000300a00 */
[C---:B--2---:R-:W-:Y:S03]  /*7c860*/  HMMA.16816.F32.BF16 R12, R4.reuse, R8, R12 ;  /* 0x00000008040c723c */ /* 0x044fe6000004180c */
[----:B------:R0:W-:Y:S03]  /*7c870*/  STL [R1+0x5bb8], R0 ;  /* 0x005bb80001007387 */ /* 0x0001e60000100800 */
[----:B0-----:R-:W-:Y:S01]  /*7c880*/  IMAD.MOV.U32 R0, RZ, RZ, R9 ;  /* 0x000000ffff007224 */ /* 0x001fe200078e0009 */
[----:B----4-:R-:W-:Y:S01]  /*7c890*/  HMMA.16816.F32.BF16 R16, R4, R20, R16 ;  /* 0x000000140410723c */ /* 0x010fe20000041810 */
[----:B------:R-:W2:Y:S04]  /*7c8a0*/  LDL.LU.64 R20, [R1+0x720] ;  /* 0x0007200001147983 */ /* 0x000ea80000300a00 */
[----:B------:R-:W2:-:S15]  /*7c8b0*/  LDL.LU.64 R22, [R1+0x728] ;  /* 0x0007280001167983 */ /* 0x000e9e0000300a00 */
[----:B------:R-:W-:-:S03]  /*7c8c0*/  NOP ;  /* 0x0000000000007918 */ /* 0x000fc60000000000 */
[----:B------:R0:W-:Y:S04]  /*7c8d0*/  STL.64 [R1+0x440], R16 ;  /* 0x0004401001007387 */ /* 0x0001e80000100a00 */
[----:B------:R1:W-:Y:S04]  /*7c8e0*/  STL.64 [R1+0x448], R18 ;  /* 0x0004481201007387 */ /* 0x0003e80000100a00 */
[----:B0-----:R-:W4:Y:S04]  /*7c8f0*/  LDL.LU.64 R16, [R1+0x710] ;  /* 0x0007100001107983 */ /* 0x001f280000300a00 */
[----:B-1----:R-:W4:Y:S04]  /*7c900*/  LDL.LU.64 R18, [R1+0x718] ;  /* 0x0007180001127983 */ /* 0x002f280000300a00 */
[----:B------:R-:W-:Y:S04]  /*7c910*/  STL.64 [R1+0x430], R12 ;  /* 0x0004300c01007387 */ /* 0x000fe80000100a00 */
[----:B------:R0:W-:Y:S04]  /*7c920*/  STL.64 [R1+0x438], R14 ;  /* 0x0004380e01007387 */ /* 0x0001e80000100a00 */
[----:B0-----:R-:W3:Y:S04]  /*7c930*/  LDL.LU.64 R14, [R1+0x5ca0] ;  /* 0x005ca000010e7983 */ /* 0x001ee80000300a00 */
[----:B------:R-:W3:Y:S04]  /*7c940*/  LDL.LU.64 R12, [R1+0x5c98] ;  /* 0x005c9800010c7983 */ /* 0x000ee80000300a00 */
[----:B------:R-:W3:Y:S04]  /*7c950*/  LDL.LU.64 R8, [R1+0x5c90] ;  /* 0x005c900001087983 */ /* 0x000ee80000300a00 */
[----:B------:R-:W-:Y:S01]  /*7c960*/  STL [R1+0x5bc0], R0 ;  /* 0x005bc00001007387 */ /* 0x000fe20000100800 */
[----:B---3--:R-:W-:Y:S03]  /*7c970*/  HMMA.16816.F32.BF16 R8, R4, R8, R12 ;  /* 0x000000080408723c */ /* 0x008fe6000004180c */
[----:B------:R-:W3:Y:S04]  /*7c980*/  LDL.LU.64 R14, [R1+0x5c88] ;  /* 0x005c8800010e7983 */ /* 0x000ee80000300a00 */
[----:B------:R-:W3:-:S15]  /*7c990*/  LDL.LU.64 R12, [R1+0x5c80] ;  /* 0x005c8000010c7983 */ /* 0x000ede0000300a00 */
[----:B------:R-:W-:-:S01]  /*7c9a0*/  NOP ;  /* 0x0000000000007918 */ /* 0x000fc20000000000 */
[----:B------:R0:W-:Y:S04]  /*7c9b0*/  STL.64 [R1+0x420], R8 ;  /* 0x0004200801007387 */ /* 0x0001e80000100a00 */
[----:B------:R-:W-:Y:S04]  /*7c9c0*/  STL.64 [R1+0x428], R10 ;  /* 0x0004280a01007387 */ /* 0x000fe80000100a00 */
[----:B0-----:R-:W3:Y:S02]  /*7c9d0*/  LDL.LU.64 R8, [R1+0x5c78] ;  /* 0x005c780001087983 */ /* 0x001ee40000300a00 */
[----:B---3--:R-:W-:Y:S06]  /*7c9e0*/  HMMA.16816.F32.BF16 R12, R4, R8, R12 ;  /* 0x00000008040c723c */ /* 0x008fec000004180c */
[----:B------:R-:W-:-:S15]  /*7c9f0*/  IMAD.MOV.U32 R0, RZ, RZ, R9 ;  /* 0x000000ffff007224 */ /* 0x000fde00078e0009 */
[----:B------:R-:W-:-:S02]  /*7ca00*/  NOP ;  /* 0x0000000000007918 */ /* 0x000fc40000000000 */
[----:B------:R0:W-:Y:S04]  /*7ca10*/  STL.64 [R1+0x410], R12 ;  /* 0x0004100c01007387 */ /* 0x0001e80000100a00 */
[----:B------:R1:W-:Y:S01]  /*7ca20*/  STL.64 [R1+0x418], R14 ;  /* 0x0004180e01007387 */ /* 0x0003e20000100a00 */
[----:B0-----:R-:W-:-:S03]  /*7ca30*/  IMAD.MOV.U32 R13, RZ, RZ, R8 ;  /* 0x000000ffff0d7224 */ /* 0x001fc600078e0008 */
[----:B-1----:R-:W3:Y:S04]  /*7ca40*/  LDL.LU R15, [R1+0x5c74] ;  /* 0x005c7400010f7983 */ /* 0x002ee80000300800 */
[----:B------:R-:W2:Y:S04]  /*7ca50*/  LDL.LU R12, [R1+0x5c70] ;  /* 0x005c7000010c7983 */ /* 0x000ea80000300800 */
[----:B------:R-:W4:Y:S02]  /*7ca60*/  LDL.LU.64 R8, [R1+0x5c68] ;  /* 0x005c680001087983 */ /* 0x000f240000300a00 */
[----:B----4-:R-:W-:-:S15]  /*7ca70*/  HMMA.16816.F32.BF16 R24, R4, R8, R24 ;  /* 0x000000080418723c */ /* 0x010fde0000041818 */
[----:B------:R-:W-:-:S08]  /*7ca80*/  NOP ;  /* 0x0000000000007918 */ /* 0x000fd00000000000 */
[----:B------:R-:W-:Y:S04]  /*7ca90*/  STL.64 [R1+0x400], R24 ;  /* 0x0004001801007387 */ /* 0x000fe80000100a00 */
[----:B------:R0:W-:Y:S04]  /*7caa0*/  STL.64 [R1+0x408], R26 ;  /* 0x0004081a01007387 */ /* 0x0001e80000100a00 */
[----:B0-----:R-:W4:Y:S04]  /*7cab0*/  LDL.LU.64 R26, [R1+0x5c60] ;  /* 0x005c6000011a7983 */ /* 0x001f280000300a00 */
[----:B------:R-:W4:Y:S01]  /*7cac0*/  LDL.LU.64 R24, [R1+0x5c58] ;  /* 0x005c580001187983 */ /* 0x000f220000300a00 */
[----:B------:R-:W-:-:S03]  /*7cad0*/  IMAD.MOV.U32 R14, RZ, RZ, R9 ;  /* 0x000000ffff0e7224 */ /* 0x000fc600078e0009 */
[----:B------:R-:W4:Y:S04]  /*7cae0*/  LDL.LU.64 R10, [R1+0x5c50] ;  /* 0x005c5000010a7983 */ /* 0x000f280000300a00 */
[----:B---3--:R-:W-:Y:S04]  /*7caf0*/  STL.64 [R1+0x5be0], R14 ;  /* 0x005be00e01007387 */ /* 0x008fe80000100a00 */
[----:B--2---:R0:W-:Y:S04]  /*7cb00*/  STL.64 [R1+0x5bd8], R12 ;  /* 0x005bd80c01007387 */ /* 0x0041e80000100a00 */
[----:B0-----:R-:W2:Y:S04]  /*7cb10*/  LDL.LU.64 R12, [R1+0x700] ;  /* 0x00070000010c7983 */ /* 0x001ea80000300a00 */
[----:B------:R-:W2:Y:S01]  /*7cb20*/  LDL.LU.64 R14, [R1+0x708] ;  /* 0x00070800010e7983 */ /* 0x000ea20000300a00 */
[----:B----4-:R-:W-:-:S15]  /*7cb30*/  HMMA.16816.F32.BF16 R20, R4, R24, R20 ;  /* 0x000000180414723c */ /* 0x010fde0000041814 */
[----:B------:R-:W-:-:S08]  /*7cb40*/  NOP ;  /* 0x0000000000007918 */ /* 0x000fd00000000000 */
[----:B------:R-:W-:Y:S04]  /*7cb50*/  STL.64 [R1+0x3f0], R20 ;  /* 0x0003f01401007387 */ /* 0x000fe80000100a00 */
[----:B------:R0:W-:Y:S04]  /*7cb60*/  STL.64 [R1+0x3f8], R22 ;  /* 0x0003f81601007387 */ /* 0x0001e80000100a00 */
[----:B0-----:R-:W3:Y:S04]  /*7cb70*/  LDL.LU.64 R22, [R1+0x5c48] ;  /* 0x005c480001167983 */ /* 0x001ee80000300a00 */
[----:B------:R-:W4:Y:S01]  /*7cb80*/  LDL.LU.64 R20, [R1+0x5c40] ;  /* 0x005c400001147983 */ /* 0x000f220000300a00 */
[----:B------:R-:W-:-:S03]  /*7cb90*/  IMAD.MOV.U32 R28, RZ, RZ, R8 ;  /* 0x000000ffff1c7224 */ /* 0x000fc600078e0008 */
[----:B------:R-:W2:Y:S01]  /*7cba0*/  LDL.LU.64 R8, [R1+0x370] ;  /* 0x0003700001087983 */ /* 0x000ea20000300a00 */
[----:B----4-:R-:W-:-:S15]  /*7cbb0*/  HMMA.16816.F32.BF16 R16, R4, R20, R16 ;  /* 0x000000140410723c */ /* 0x010fde0000041810 */
[----:B------:R-:W-:-:S08]  /*7cbc0*/  NOP ;  /* 0x0000000000007918 */ /* 0x000fd00000000000 */
[----:B------:R0:W-:Y:S04]  /*7cbd0*/  STL.64 [R1+0x3e0], R16 ;  /* 0x0003e01001007387 */ /* 0x0001e80000100a00 */
[----:B------:R-:W-:Y:S04]  /*7cbe0*/  STL.64 [R1+0x3e8], R18 ;  /* 0x0003e81201007387 */ /* 0x000fe80000100a00 */
[----:B0-----:R-:W2:Y:S04]  /*7cbf0*/  LDL.LU.64 R16, [R1+0x5c38] ;  /* 0x005c380001107983 */ /* 0x001ea80000300a00 */
[----:B---3--:R-:W-:Y:S04]  /*7cc00*/  STL.64 [R1+0x59c8], R22 ;  /* 0x0059c81601007387 */ /* 0x008fe80000100a00 */
[----:B------:R0:W-:Y:S04]  /*7cc10*/  STL.64 [R1+0x59c0], R20 ;  /* 0x0059c01401007387 */ /* 0x0001e80000100a00 */
[----:B0-----:R-:W3:Y:S01]  /*7cc20*/  LDL.LU R20, [R1+0x180] ;  /* 0x0001800001147983 */ /* 0x001ee20000300800 */
[----:B------:R-:W-:Y:S01]  /*7cc30*/  IMAD.MOV.U32 R21, RZ, RZ, R29 ;  /* 0x000000ffff157224 */ /* 0x000fe200078e001d */
[----:B--2---:R-:W-:Y:S06]  /*7cc40*/  HMMA.16816.F32.BF16 R12, R4, R16, R12 ;  /* 0x00000010040c723c */ /* 0x004fec000004180c */
[----:B------:R-:W-:-:S02]  /*7cc50*/  IMAD.MOV.U32 R2, RZ, RZ, R16 ;  /* 0x000000ffff027224 */ /* 0x000fc400078e0010 */
[----:B------:R-:W-:Y:S01]  /*7cc60*/  IMAD.MOV.U32 R3, RZ, RZ, R17 ;  /* 0x000000ffff037224 */ /* 0x000fe200078e0011 */
[----:B---3--:R0:W-:Y:S02]  /*7cc70*/  STL.64 [R1+0x5be8], R20 ;  /* 0x005be81401007387 */ /* 0x0081e40000100a00 */
[----:B0-----:R-:W-:Y:S02]  /*7cc80*/  IMAD.MOV.U32 R20, RZ, RZ, R27 ;  /* 0x000000ffff147224 */ /* 0x001fe400078e001b */
[----:B------:R-:W-:-:S05]  /*7cc90*/  IMAD.MOV.U32 R21, RZ, RZ, R26 ;  /* 0x000000ffff157224 */ /* 0x000fca00078e001a */
[----:B------:R-:W-:Y:S06]  /*7cca0*/  STL.64 [R1+0x5c00], R20 ;  /* 0x005c001401007387 */ /* 0x000fec0000100a00 */
[----:B------:R-:W-:Y:S01]  /*7ccb0*/  IMAD.MOV.U32 R26, RZ, RZ, R13 ;  /* 0x000000ffff1a7224 */ /* 0x000fe200078e000d */
[----:B------:R0:W-:Y:S01]  /*7ccc0*/  STL [R1+0x3d0], R12 ;  /* 0x0003d00c01007387 */ /* 0x0001e20000100800 */
[----:B------:R-:W-:-:S03]  /*7ccd0*/  IMAD.MOV.U32 R27, RZ, RZ, R14 ;  /* 0x000000ffff1b7224 */ /* 0x000fc600078e000e */
[----:B------:R1:W-:Y:S04]  /*7cce0*/  STL [R1+0x3dc], R15 ;  /* 0x0003dc0f01007387 */ /* 0x0003e80000100800 */
[----:B------:R-:W2:Y:S04]  /*7ccf0*/  LDL.LU.64 R16, [R1+0x6e0] ;  /* 0x0006e00001107983 */ /* 0x000ea80000300a00 */
[----:B------:R-:W2:Y:S04]  /*7cd00*/  LDL.LU.64 R18, [R1+0x6e8] ;  /* 0x0006e80001127983 */ /* 0x000ea80000300a00 */
[----:B0-----:R-:W3:Y:S04]  /*7cd10*/  LDL.LU.64 R12, [R1+0x920] ;  /* 0x00092000010c7983 */ /* 0x001ee80000300a00 */
[----:B-1----:R-:W4:Y:S04]  /*7cd20*/  LDL.LU.64 R14, [R1+0x928] ;  /* 0x00092800010e7983 */ /* 0x002f280000300a00 */
[----:B----4-:R-:W-:Y:S04]  /*7cd30*/  STL.64 [R1+0x5bf8], R14 ;  /* 0x005bf80e01007387 */ /* 0x010fe80000100a00 */
[----:B---3--:R0:W-:Y:S04]  /*7cd40*/  STL.64 [R1+0x5bf0], R12 ;  /* 0x005bf00c01007387 */ /* 0x0081e80000100a00 */
[----:B0-----:R-:W3:Y:S04]  /*7cd50*/  LDL.LU.64 R12, [R1+0x950] ;  /* 0x00095000010c7983 */ /* 0x001ee80000300a00 */
[----:B------:R-:W4:Y:S01]  /*7cd60*/  LDL.LU.64 R14, [R1+0x958] ;  /* 0x00095800010e7983 */ /* 0x000f220000300a00 */
[----:B--2---:R-:W-:Y:S01]  /*7cd70*/  HMMA.16816.F32.BF16 R4, R4, R8, R16 ;  /* 0x000000080404723c */ /* 0x004fe20000041810 */
[----:B------:R-:W-:-:S02]  /*7cd80*/  IMAD.MOV.U32 R20, RZ, RZ, R11 ;  /* 0x000000ffff147224 */ /* 0x000fc400078e000b */
[----:B------:R-:W-:-:S03]  /*7cd90*/  IMAD.MOV.U32 R21, RZ, RZ, R10 ;  /* 0x000000ffff157224 */ /* 0x000fc600078e000a */
[----:B------:R-:W-:Y:S02]  /*7cda0*/  IMAD.MOV.U32 R29, RZ, RZ, R9 ;  /* 0x000000ffff1d7224 */ /* 0x000fe400078e0009 */
[----:B------:R-:W-:Y:S01]  /*7cdb0*/  IMAD.MOV.U32 R16, RZ, RZ, R8 ;  /* 0x000000ffff107224 */ /* 0x000fe200078e0008 */
[----:B----4-:R-:W-:Y:S04]  /*7cdc0*/  STL.64 [R1+0x5c10], R14 ;  /* 0x005c100e01007387 */ /* 0x010fe80000100a00 */
[----:B---3--:R0:W-:Y:S04]  /*7cdd0*/  STL.64 [R1+0x5c08], R12 ;  /* 0x005c080c01007387 */ /* 0x0081e80000100a00 */
[----:B0-----:R-:W2:Y:S04]  /*7cde0*/  LDL.LU.64 R12, [R1+0x980] ;  /* 0x00098000010c7983 */ /* 0x001ea80000300a00 */
[----:B------:R-:W2:Y:S04]  /*7cdf0*/  LDL.LU.64 R14, [R1+0x988] ;  /* 0x00098800010e7983 */ /* 0x000ea80000300a00 */
[----:B------:R-:W-:Y:S04]  /*7ce00*/  STL.64 [R1+0x59d8], R26 ;  /* 0x0059d81a01007387 */ /* 0x000fe80000100a00 */
[----:B------:R0:W-:Y:S04]  /*7ce10*/  STL.64 [R1+0x59d0], R24 ;  /* 0x0059d01801007387 */ /* 0x0001e80000100a00 */
[----:B0-----:R-:W3:Y:S04]  /*7ce20*/  LDL.LU.64 R24, [R1+0x8f0] ;  /* 0x0008f00001187983 */ /* 0x001ee80000300a00 */
[----:B------:R-:W3:Y:S04]  /*7ce30*/  LDL.LU.64 R26, [R1+0x8f8] ;  /* 0x0008f800011a7983 */ /* 0x000ee80000300a00 */
[----:B------:R-:W4:Y:S04]  /*7ce40*/  LDL.LU.64 R18, [R1+0x5c30] ;  /* 0x005c300001127983 */ /* 0x000f280000300a00 */
[----:B------:R-:W3:Y:S04]  /*7ce50*/  LDL.LU R17, [R1+0x5c28] ;  /* 0x005c280001117983 */ /* 0x000ee80000300800 */
[----:B------:R0:W-:Y:S04]  /*7ce60*/  STL.64 [R1+0x3c0], R4 ;  /* 0x0003c00401007387 */ /* 0x0001e80000100a00 */
[----:B------:R-:W-:Y:S04]  /*7ce70*/  STL.64 [R1+0x3c8], R6 ;  /* 0x0003c80601007387 */ /* 0x000fe80000100a00 */
[----:B------:R-:W2:Y:S04]  /*7ce80*/  LDL.LU.64 R10, [R1+0x5c20] ;  /* 0x005c2000010a7983 */ /* 0x000ea80000300a00 */
[----:B------:R-:W2:Y:S04]  /*7ce90*/  LDL.LU.64 R8, [R1+0x5c18] ;  /* 0x005c180001087983 */ /* 0x000ea80000300a00 */
[----:B0-----:R-:W3:Y:S04]  /*7cea0*/  LDL.LU R4, [R1+0x160] ;  /* 0x0001600001047983 */ /* 0x001ee80000300800 */
[----:B------:R-:W3:Y:S04]  /*7ceb0*/  LDL.LU R5, [R1+0x164] ;  /* 0x0001640001057983 */ /* 0x000ee80000300800 */
[----:B------:R0:W-:Y:S04]  /*7cec0*/  STL [R1+0x59b0], R16 ;  /* 0x0059b01001007387 */ /* 0x0001e80000100800 */
[----:B----4-:R-:W-:Y:S01]  /*7ced0*/  STL.64 [R1+0x5b40], R18 ;  /* 0x005b401201007387 */ /* 0x010fe20000100a00 */
[C---:B--2---:R-:W-:Y:S03]  /*7cee0*/  HMMA.16816.F32.BF16 R20, R8.reuse, R20, R12 ;  /* 0x000000140814723c */ /* 0x044fe6000004180c */
[----:B---3--:R1:W-:Y:S04]  /*7cef0*/  STL [R1+0x5b3c], R17 ;  /* 0x005b3c1101007387 */ /* 0x0083e80000100800 */
[----:B0-----:R-:W2:Y:S04]  /*7cf00*/  LDL.LU R16, [R1+0x190] ;  /* 0x0001900001107983 */ /* 0x001ea80000300800 */
[----:B-1----:R-:W2:Y:S04]  /*7cf10*/  LDL.LU R17, [R1+0x194] ;  /* 0x0001940001117983 */ /* 0x002ea80000300800 */
[----:B------:R-:W3:Y:S04]  /*7cf20*/  LDL.LU.64 R14, [R1+0x5c10] ;  /* 0x005c1000010e7983 */ /* 0x000ee80000300a00 */
[----:B------:R-:W3:Y:S04]  /*7cf30*/  LDL.LU.64 R12, [R1+0x5c08] ;  /* 0x005c0800010c7983 */ /* 0x000ee80000300a00 */
[----:B------:R0:W-:Y:S04]  /*7cf40*/  STL.64 [R1+0x3b0], R20 ;  /* 0x0003b01401007387 */ /* 0x0001e80000100a00 */
[----:B------:R3:W-:Y:S04]  /*7cf50*/  STL.64 [R1+0x3b8], R22 ;  /* 0x0003b81601007387 */ /* 0x0007e80000100a00 */
[----:B0-----:R-:W3:Y:S02]  /*7cf60*/  LDL.LU.64 R20, [R1+0x5c00] ;  /* 0x005c000001147983 */ /* 0x001ee40000300a00 */
[----:B---3--:R-:W-:Y:S02]  /*7cf70*/  HMMA.16816.F32.BF16 R20, R8, R20, R12 ;  /* 0x000000140814723c */ /* 0x008fe4000004180c */
[----:B------:R-:W2:Y:S04]  /*7cf80*/  LDL.LU.64 R14, [R1+0x5bf8] ;  /* 0x005bf800010e7983 */ /* 0x000ea80000300a00 */
[----:B------:R-:W2:-:S15]  /*7cf90*/  LDL.LU.64 R12, [R1+0x5bf0] ;  /* 0x005bf000010c7983 */ /* 0x000e9e0000300a00 */
[----:B------:R-:W-:-:S02]  /*7cfa0*/  NOP ;  /* 0x0000000000007918 */ /* 0x000fc40000000000 */
[----:B------:R0:W-:Y:S04]  /*7cfb0*/  STL.64 [R1+0x3a0], R20 ;  /* 0x0003a01401007387 */ /* 0x0001e80000100a00 */
[----:B------:R-:W-:Y:S04]  /*7cfc0*/  STL.64 [R1+0x3a8], R22 ;  /* 0x0003a81601007387 */ /* 0x000fe80000100a00 */
[----:B0-----:R-:W3:Y:S01]  /*7cfd0*/  LDL.LU.64 R20, [R1+0x5be8] ;  /* 0x005be80001147983 */ /* 0x001ee20000300a00 */
[----:B--2---:R-:W-:Y:S03]  /*7cfe0*/  HMMA.16816.F32.BF16 R16, R8, R16, R12 ;  /* 0x000000100810723c */ /* 0x004fe6000004180c */
[----:B------:R-:W2:Y:S04]  /*7cff0*/  LDL.LU.64 R14, [R1+0x5be0] ;  /* 0x005be000010e7983 */ /* 0x000ea80000300a00 */
[----:B------:R-:W4:-:S15]  /*7d000*/  LDL.LU.64 R12, [R1+0x5bd8] ;  /* 0x005bd800010c7983 */ /* 0x000f1e0000300a00 */
[----:B------:R-:W-:-:S01]  /*7d010*/  NOP ;  /* 0x0000000000007918 */ /* 0x000fc20000000000 */
[----:B------:R-:W-:Y:S04]  /*7d020*/  STL.64 [R1+0x380], R16 ;  /* 0x0003801001007387 */ /* 0x000fe80000100a00 */
[----:B------:R3:W-:Y:S02]  /*7d030*/  STL.64 [R1+0x388], R18 ;  /* 0x0003881201007387 */ /* 0x0007e40000100a00 */
[----:B---3--:R-:W-:Y:S07]  /*7d040*/  HMMA.16816.F32.BF16 R16, R8, R20, R24 ;  /* 0x000000140810723c */ /* 0x008fee0000041818 */
[----:B------:R-:W-:-:S02]  /*7d050*/  IMAD.MOV.U32 R20, RZ, RZ, R28 ;  /* 0x000000ffff147224 */ /* 0x000fc400078e001c */
[----:B------:R-:W3:-:S14]  /*7d060*/  LDL.LU R28, [R1+0x5bd4] ;  /* 0x005bd400011c7983 */ /* 0x000edc0000300800 */
[----:B------:R0:W-:Y:S04]  /*7d070*/  STL.64 [R1+0x360], R16 ;  /* 0x0003601001007387 */ /* 0x0001e80000100a00 */
[----:B------:R1:W-:Y:S01]  /*7d080*/  STL.64 [R1+0x368], R18 ;  /* 0x0003681201007387 */ /* 0x0003e20000100a00 */
[----:B--2---:R-:W-:-:S03]  /*7d090*/  IMAD.MOV.U32 R21, RZ, RZ, R14 ;  /* 0x000000ffff157224 */ /* 0x004fc600078e000e */
[----:B------:R-:W2:Y:S01]  /*7d0a0*/  LDL.LU R14, [R1+0x5bd0] ;  /* 0x005bd000010e7983 */ /* 0x000ea20000300800 */
[----:B------:R-:W-:Y:S02]  /*7d0b0*/  IMAD.MOV.U32 R24, RZ, RZ, R15 ;  /* 0x000000ffff187224 */ /* 0x000fe400078e000f */
[----:B----4-:R-:W-:Y:S01]  /*7d0c0*/  IMAD.MOV.U32 R25, RZ, RZ, R12 ;  /* 0x000000ffff197224 */ /* 0x010fe200078e000c */
[----:B------:R-:W4:Y:S04]  /*7d0d0*/  LDL.LU R15, [R1+0x5bcc] ;  /* 0x005bcc00010f7983 */ /* 0x000f280000300800 */
[----:B------:R-:W2:Y:S04]  /*7d0e0*/  LDL.LU R12, [R1+0x5bc8] ;  /* 0x005bc800010c7983 */ /* 0x000ea80000300800 */
[----:B0-----:R-:W2:Y:S04]  /*7d0f0*/  LDL.LU.64 R16, [R1+0x8b0] ;  /* 0x0008b00001107983 */ /* 0x001ea80000300a00 */
[----:B-1----:R-:W2:Y:S04]  /*7d100*/  LDL.LU.64 R18, [R1+0x8b8] ;  /* 0x0008b80001127983 */ /* 0x002ea80000300a00 */
[----:B------:R-:W-:Y:S04]  /*7d110*/  STL.64 [R1+0x5b48], R24 ;  /* 0x005b481801007387 */ /* 0x000fe80000100a00 */
[----:B------:R0:W-:Y:S02]  /*7d120*/  STL.64 [R1+0x59e0], R20 ;  /* 0x0059e01401007387 */ /* 0x0001e40000100a00 */
[----:B0-----:R-:W-:-:S02]  /*7d130*/  IMAD.MOV.U32 R20, RZ, RZ, R13 ;  /* 0x000000ffff147224 */ /* 0x001fc400078e000d */
[----:B------:R-:W2:Y:S01]  /*7d140*/  LDL.LU R13, [R1+0x5bc4] ;  /* 0x005bc400010d7983 */ /* 0x000ea20000300800 */
[----:B------:R-:W-:-:S03]  /*7d150*/  IMAD.MOV.U32 R21, RZ, RZ, R0 ;  /* 0x000000ffff157224 */ /* 0x000fc600078e0000 */
[----:B------:R-:W2:Y:S01]  /*7d160*/  LDL.LU R0, [R1+0x5bc0] ;  /* 0x005bc00001007983 */ /* 0x000ea20000300800 */
[----:B---3--:R-:W-:-:S03]  /*7d170*/  IMAD.MOV.U32 R24, RZ, RZ, R28 ;  /* 0x000000ffff187224 */ /* 0x008fc600078e001c */
[----:B------:R-:W3:Y:S04]  /*7d180*/  LDL.LU R28, [R1+0x5bbc] ;  /* 0x005bbc00011c7983 */ /* 0x000ee80000300800 */
[----:B------:R-:W4:Y:S04]  /*7d190*/  LDL.LU R25, [R1+0x114] ;  /* 0x0001140001197983 */ /* 0x000f280000300800 */
[----:B----4-:R0:W-:Y:S02]  /*7d1a0*/  STL.64 [R1+0x5b60], R24 ;  /* 0x005b601801007387 */ /* 0x0101e40000100a00 */
[----:B0-----:R-:W-:-:S02]  /*7d1b0*/  IMAD.MOV.U32 R24, RZ, RZ, R15 ;  /* 0x000000ffff187224 */ /* 0x001fc400078e000f */
[----:B--2---:R-:W-:-:S05]  /*7d1c0*/  IMAD.MOV.U32 R25, RZ, RZ, R14 ;  /* 0x000000ffff197224 */ /* 0x004fca00078e000e */
[----:B------:R-:W-:Y:S04]  /*7d1d0*/  STL.64 [R1+0x5b78], R24 ;  /* 0x005b781801007387 */ /* 0x000fe80000100a00 */
[----:B------:R0:W-:Y:S04]  /*7d1e0*/  STL.64 [R1+0x59f0], R20 ;  /* 0x0059f01401007387 */ /* 0x0001e80000100a00 */
[----:B0-----:R-:W2:Y:S04]  /*7d1f0*/  LDL.LU.64 R20, [R1+0x8c0] ;  /* 0x0008c00001147983 */ /* 0x001ea80000300a00 */
[----:B------:R-:W2:Y:S01]  /*7d200*/  LDL.LU.64 R22, [R1+0x8c8] ;  /* 0x0008c80001167983 */ /* 0x000ea20000300a00 */
[----:B------:R-:W-:-:S02]  /*7d210*/  IMAD.MOV.U32 R24, RZ, RZ, R13 ;  /* 0x000000ffff187224 */ /* 0x000fc400078e000d */
[----:B------:R-:W-:Y:S02]  /*7d220*/  IMAD.MOV.U32 R25, RZ, RZ, R12 ;  /* 0x000000ffff197224 */ /* 0x000fe400078e000c */
[----:B---3--:R-:W0:Y:S04]  /*7d230*/  LDSM.16.MT88.4 R12, [R28+UR5+0x20400] ;  /* 0x020400051c0c783b */ /* 0x008e280008004200 */
[----:B0-----:R-:W-:Y:S04]  /*7d240*/  STL.64 [R1+0x5998], R14 ;  /* 0x0059980e01007387 */ /* 0x001fe80000100a00 */
[----:B------:R2:W-:Y:S04]  /*7d250*/  STL.64 [R1+0x5990], R12 ;  /* 0x0059900c01007387 */ /* 0x0005e80000100a00 */
[----:B------:R-:W-:Y:S01]  /*7d260*/  STL [R1+0x5758], R28 ;  /* 0x0057581c01007387 */ /* 0x000fe20000100800 */
[----:B--2---:R-:W-:Y:S03]  /*7d270*/  HMMA.16816.F32.BF16 R12, R8, R24, R20 ;  /* 0x00000018080c723c */ /* 0x004fe60000041814 */
[----:B------:R-:W2:-:S15]  /*7d280*/  LDL.LU R20, [R1+0x20] ;  /* 0x0000200001147983 */ /* 0x000e9e0000300800 */
[----:B------:R-:W-:-:S05]  /*7d290*/  NOP ;  /* 0x0000000000007918 */ /* 0x000fca0000000000 */
[----:B------:R-:W-:Y:S04]  /*7d2a0*/  STL.64 [R1+0x350], R12 ;  /* 0x0003500c01007387 */ /* 0x000fe80000100a00 */
[----:B------:R-:W-:Y:S04]  /*7d2b0*/  STL.64 [R1+0x358], R14 ;  /* 0x0003580e01007387 */ /* 0x000fe80000100a00 */
[----:B------:R-:W2:Y:S01]  /*7d2c0*/  LDL.LU R21, [R1+0x24] ;  /* 0x0000240001157983 */ /* 0x000ea20000300800 */
[----:B------:R-:W-:Y:S03]  /*7d2d0*/  HMMA.16816.F32.BF16 R4, R8, R4, R16 ;  /* 0x000000040804723c */ /* 0x000fe60000041810 */
[----:B--2---:R0:W-:Y:S04]  /*7d2e0*/  STL.64 [R1+0x5a08], R20 ;  /* 0x005a081401007387 */ /* 0x0041e80000100a00 */
[----:B0-----:R-:W2:Y:S01]  /*7d2f0*/  LDL.LU R20, [R1+0x30] ;  /* 0x0000300001147983 */ /* 0x001ea20000300800 */
[----:B------:R-:W-:-:S15]  /*7d300*/  IMAD.MOV.U32 R21, RZ, RZ, R0 ;  /* 0x000000ffff157224 */ /* 0x000fde00078e0000 */
[----:B------:R-:W-:Y:S04]  /*7d310*/  STL.64 [R1+0x340], R4 ;  /* 0x0003400401007387 */ /* 0x000fe80000100a00 */
[----:B------:R-:W-:Y:S04]  /*7d320*/  STL.64 [R1+0x348], R6 ;  /* 0x0003480601007387 */ /* 0x000fe80000100a00 */
[----:B------:R-:W3:Y:S04]  /*7d330*/  LDL.LU R0, [R1+0x5bb8] ;  /* 0x005bb80001007983 */ /* 0x000ee80000300800 */
[----:B------:R-:W4:Y:S04]  /*7d340*/  LDL.LU.64 R24, [R1+0x800] ;  /* 0x0008000001187983 */ /* 0x000f280000300a00 */
[----:B------:R-:W2:Y:S04]  /*7d350*/  LDL.LU.64 R26, [R1+0x808] ;  /* 0x00080800011a7983 */ /* 0x000ea80000300a00 */
[----:B--2---:R-:W-:Y:S04]  /*7d360*/  STL.64 [R1+0x5b88], R26 ;  /* 0x005b881a01007387 */ /* 0x004fe80000100a00 */
[----:B----4-:R0:W-:Y:S04]  /*7d370*/  STL.64 [R1+0x5b80], R24 ;  /* 0x005b801801007387 */ /* 0x0101e80000100a00 */
[----:B0-----:R-:W2:Y:S04]  /*7d380*/  LDL.LU R24, [R1+0x140] ;  /* 0x0001400001187983 */ /* 0x001ea80000300800 */
[----:B------:R-:W2:Y:S04]  /*7d390*/  LDL.LU R25, [R1+0x144] ;  /* 0x0001440001197983 */ /* 0x000ea80000300800 */
[----:B--2---:R0:W-:Y:S04]  /*7d3a0*/  STL.64 [R1+0x5ba0], R24 ;  /* 0x005ba01801007387 */ /* 0x0041e80000100a00 */
[----:B0-----:R-:W2:Y:S04]  /*7d3b0*/  LDL.LU R24, [R1+0x150] ;  /* 0x0001500001187983 */ /* 0x001ea80000300800 */
[----:B------:R-:W2:Y:S04]  /*7d3c0*/  LDL.LU R25, [R1+0x154] ;  /* 0x0001540001197983 */ /* 0x000ea80000300800 */
[----:B------:R-:W4:Y:S04]  /*7d3d0*/  LDL.LU.64 R16, [R1+0x790] ;  /* 0x0007900001107983 */ /* 0x000f280000300a00 */
[----:B------:R-:W3:Y:S04]  /*7d3e0*/  LDL.LU.64 R18, [R1+0x798] ;  /* 0x0007980001127983 */ /* 0x000ee80000300a00 */
[----:B---3--:R-:W-:Y:S04]  /*7d3f0*/  STL.64 [R1+0x5b58], R18 ;  /* 0x005b581201007387 */ /* 0x008fe80000100a00 */
[----:B----4-:R0:W-:Y:S04]  /*7d400*/  STL.64 [R1+0x5b50], R16 ;  /* 0x005b501001007387 */ /* 0x0101e80000100a00 */
[----:B0-----:R-:W3:Y:S04]  /*7d410*/  LDL.LU.64 R16, [R1+0x7a0] ;  /* 0x0007a00001107983 */ /* 0x001ee80000300a00 */
[----:B------:R-:W4:Y:S04]  /*7d420*/  LDL.LU.64 R18, [R1+0x7a8] ;  /* 0x0007a80001127983 */ /* 0x000f280000300a00 */
[----:B----4-:R-:W-:Y:S04]  /*7d430*/  STL.64 [R1+0x5b70], R18 ;  /* 0x005b701201007387 */ /* 0x010fe80000100a00 */
[----:B---3--:R0:W-:Y:S04]  /*7d440*/  STL.64 [R1+0x5b68], R16 ;  /* 0x005b681001007387 */ /* 0x0081e80000100a00 */
        /* <DEDUP_REMOVED lines=8> */
[----:B0-----:R-:W2:Y:S04]  /*7d4d0*/  LDL.LU.64 R16, [R1+0x860] ;  /* 0x0008600001107983 */ /* 0x001ea80000300a00 */
[----:B------:R-:W2:Y:S04]  /*7d4e0*/  LDL.LU.64 R18, [R1+0x868] ;  /* 0x0008680001127983 */ /* 0x000ea80000300a00 */
[----:B------:R-:W3:Y:S04]  /*7d4f0*/  LDL.LU.64 R12, [R1+0x730] ;  /* 0x00073000010c7983 */ /* 0x000ee80000300a00 */
[----:B------:R-:W3:Y:S04]  /*7d500*/  LDL.LU.64 R14, [R1+0x738] ;  /* 0x00073800010e7983 */ /* 0x000ee80000300a00 */
[----:B------:R0:W-:Y:S04]  /*7d510*/  STL.64 [R1+0x5a20], R20 ;  /* 0x005a201401007387 */ /* 0x0001e80000100a00 */
[----:B0-----:R-:W4:Y:S04]  /*7d520*/  LDL.LU R20, [R1+0x130] ;  /* 0x0001300001147983 */ /* 0x001f280000300800 */
[----:B------:R-:W4:Y:S04]  /*7d530*/  LDL.LU R21, [R1+0x134] ;  /* 0x0001340001157983 */ /* 0x000f280000300800 */
[----:B------:R-:W3:Y:S01]  /*7d540*/  LDL R7, [R1+0xd28] ;  /* 0x000d280001077983 */ /* 0x000ee20000100800 */
[C---:B--2---:R-:W-:Y:S03]  /*7d550*/  HMMA.16816.F32.BF16 R24, R8.reuse, R24, R16 ;  /* 0x000000180818723c */ /* 0x044fe60000041810 */
[----:B---3--:R-:W-:Y:S04]  /*7d560*/  STL [R1+0x59e8], R7 ;  /* 0x0059e80701007387 */ /* 0x008fe80000100800 */
[----:B------:R-:W2:Y:S04]  /*7d570*/  LDL.LU R4, [R1+0xf0] ;  /* 0x0000f00001047983 */ /* 0x000ea80000300800 */
[----:B------:R-:W2:Y:S04]  /*7d580*/  LDL.LU R5, [R1+0xf4] ;  /* 0x0000f40001057983 */ /* 0x000ea80000300800 */
[----:B------:R-:W3:Y:S04]  /*7d590*/  LDL.LU.64 R18, [R1+0x5bb0] ;  /* 0x005bb00001127983 */ /* 0x000ee80000300a00 */
[----:B------:R-:W3:Y:S04]  /*7d5a0*/  LDL.LU.64 R16, [R1+0x5ba8] ;  /* 0x005ba80001107983 */ /* 0x000ee80000300a00 */
[----:B------:R0:W-:Y:S04]  /*7d5b0*/  STL.64 [R1+0x330], R24 ;  /* 0x0003301801007387 */ /* 0x0001e80000100a00 */
[----:B------:R3:W-:Y:S04]  /*7d5c0*/  STL.64 [R1+0x338], R26 ;  /* 0x0003381a01007387 */ /* 0x0007e80000100a00 */
[----:B0-----:R-:W3:Y:S02]  /*7d5d0*/  LDL.LU.64 R24, [R1+0x5ba0] ;  /* 0x005ba00001187983 */ /* 0x001ee40000300a00 */
[----:B---3--:R-:W-:Y:S02]  /*7d5e0*/  HMMA.16816.F32.BF16 R24, R8, R24, R16 ;  /* 0x000000180818723c */ /* 0x008fe40000041810 */
[----:B------:R-:W3:Y:S04]  /*7d5f0*/  LDL.LU.64 R18, [R1+0x5b98] ;  /* 0x005b980001127983 */ /* 0x000ee80000300a00 */
[----:B------:R-:W3:-:S15]  /*7d600*/  LDL.LU.64 R16, [R1+0x5b90] ;  /* 0x005b900001107983 */ /* 0x000ede0000300a00 */
[----:B------:R-:W-:-:S02]  /*7d610*/  NOP ;  /* 0x0000000000007918 */ /* 0x000fc40000000000 */
[----:B------:R-:W-:Y:S04]  /*7d620*/  STL.64 [R1+0x320], R24 ;  /* 0x0003201801007387 */ /* 0x000fe80000100a00 */
[----:B------:R0:W-:Y:S04]  /*7d630*/  STL.64 [R1+0x328], R26 ;  /* 0x0003281a01007387 */ /* 0x0001e80000100a00 */
[----:B0-----:R-:W4:Y:S04]  /*7d640*/  LDL.LU.64 R26, [R1+0x5b88] ;  /* 0x005b8800011a7983 */ /* 0x001f280000300a00 */
[----:B------:R-:W4:Y:S02]  /*7d650*/  LDL.LU.64 R24, [R1+0x5b80] ;  /* 0x005b800001187983 */ /* 0x000f240000300a00 */
[----:B----4-:R-:W-:Y:S02]  /*7d660*/  HMMA.16816.F32.BF16 R20, R8, R20, R24 ;  /* 0x000000140814723c */ /* 0x010fe40000041818 */
[----:B------:R-:W3:-:S15]  /*7d670*/  LDL.LU.64 R24, [R1+0x5b78] ;  /* 0x005b780001187983 */ /* 0x000ede0000300a00 */
[----:B------:R-:W-:-:S06]  /*7d680*/  NOP ;  /* 0x0000000000007918 */ /* 0x000fcc0000000000 */
[----:B------:R0:W-:Y:S04]  /*7d690*/  STL.64 [R1+0x310], R20 ;  /* 0x0003101401007387 */ /* 0x0001e80000100a00 */
[----:B------:R-:W-:Y:S04]  /*7d6a0*/  STL.64 [R1+0x318], R22 ;  /* 0x0003181601007387 */ /* 0x000fe80000100a00 */
[----:B0-----:R-:W4:Y:S04]  /*7d6b0*/  LDL.LU R20, [R1+0x40] ;  /* 0x0000400001147983 */ /* 0x001f280000300800 */
[----:B------:R-:W4:Y:S01]  /*7d6c0*/  LDL.LU R21, [R1+0x44] ;  /* 0x0000440001157983 */ /* 0x000f220000300800 */
[C---:B---3--:R-:W-:Y:S03]  /*7d6d0*/  HMMA.16816.F32.BF16 R24, R8.reuse, R24, R16 ;  /* 0x000000180818723c */ /* 0x048fe60000041810 */
[----:B----4-:R0:W-:Y:S04]  /*7d6e0*/  STL.64 [R1+0x5a38], R20 ;  /* 0x005a381401007387 */ /* 0x0101e80000100a00 */
[----:B0-----:R-:W3:Y:S04]  /*7d6f0*/  LDL.LU R20, [R1+0x100] ;  /* 0x0001000001147983 */ /* 0x001ee80000300800 */
[----:B------:R-:W3:Y:S04]  /*7d700*/  LDL.LU R21, [R1+0x104] ;  /* 0x0001040001157983 */ /* 0x000ee80000300800 */
[----:B------:R-:W4:Y:S04]  /*7d710*/  LDL.LU.64 R18, [R1+0x5b70] ;  /* 0x005b700001127983 */ /* 0x000f280000300a00 */
[----:B------:R-:W4:Y:S04]  /*7d720*/  LDL.LU.64 R16, [R1+0x5b68] ;  /* 0x005b680001107983 */ /* 0x000f280000300a00 */
[----:B------:R0:W-:Y:S04]  /*7d730*/  STL.64 [R1+0x300], R24 ;  /* 0x0003001801007387 */ /* 0x0001e80000100a00 */
[----:B------:R4:W-:Y:S04]  /*7d740*/  STL.64 [R1+0x308], R26 ;  /* 0x0003081a01007387 */ /* 0x0009e80000100a00 */
[----:B0-----:R-:W4:Y:S02]  /*7d750*/  LDL.LU.64 R24, [R1+0x5b60] ;  /* 0x005b600001187983 */ /* 0x001f240000300a00 */
[----:B----4-:R-:W-:Y:S02]  /*7d760*/  HMMA.16816.F32.BF16 R24, R8, R24, R16 ;  /* 0x000000180818723c */ /* 0x010fe40000041810 */
[----:B------:R-:W3:Y:S04]  /*7d770*/  LDL.LU.64 R18, [R1+0x5b58] ;  /* 0x005b580001127983 */ /* 0x000ee80000300a00 */
[----:B------:R-:W3:-:S15]  /*7d780*/  LDL.LU.64 R16, [R1+0x5b50] ;  /* 0x005b500001107983 */ /* 0x000ede0000300a00 */
[----:B------:R-:W-:-:S02]  /*7d790*/  NOP ;  /* 0x0000000000007918 */ /* 0x000fc40000000000 */
[----:B------:R0:W-:Y:S04]  /*7d7a0*/  STL.64 [R1+0x2f0], R24 ;  /* 0x0002f01801007387 */ /* 0x0001e80000100a00 */
[----:B------:R-:W-:Y:S04]  /*7d7b0*/  STL.64 [R1+0x2f8], R26 ;  /* 0x0002f81a01007387 */ /* 0x000fe80000100a00 */
[----:B0-----:R-:W4:Y:S01]  /*7d7c0*/  LDL.LU.64 R24, [R1+0x5b48] ;  /* 0x005b480001187983 */ /* 0x001f220000300a00 */
[----:B---3--:R-:W-:Y:S03]  /*7d7d0*/  HMMA.16816.F32.BF16 R20, R8, R20, R16 ;  /* 0x000000140814723c */ /* 0x008fe60000041810 */
[----:B------:R-:W3:Y:S04]  /*7d7e0*/  LDL.LU.64 R18, [R1+0x5b40] ;  /* 0x005b400001127983 */ /* 0x000ee80000300a00 */
[----:B------:R-:W4:-:S15]  /*7d7f0*/  LDL.LU R17, [R1+0x5b3c] ;  /* 0x005b3c0001117983 */ /* 0x000f1e0000300800 */
[----:B------:R-:W-:-:S01]  /*7d800*/  NOP ;  /* 0x0000000000007918 */ /* 0x000fc20000000000 */
[----:B------:R0:W-:Y:S04]  /*7d810*/  STL.64 [R1+0x2e0], R20 ;  /* 0x0002e01401007387 */ /* 0x0001e80000100a00 */
[----:B------:R-:W-:Y:S01]  /*7d820*/  STL.64 [R1+0x2e8], R22 ;  /* 0x0002e81601007387 */ /* 0x000fe20000100a00 */
[----:B0-----:R-:W-:-:S03]  /*7d830*/  IMAD.MOV.U32 R20, RZ, RZ, R0 ;  /* 0x000000ffff147224 */ /* 0x001fc600078e0000 */
[----:B------:R-:W4:Y:S01]  /*7d840*/  LDL.LU R0, [R1+0x5b38] ;  /* 0x005b380001007983 */ /* 0x000f220000300800 */
[----:B---3--:R-:W-:-:S03]  /*7d850*/  IMAD.MOV.U32 R21, RZ, RZ, R18 ;  /* 0x000000ffff157224 */ /* 0x008fc600078e0012 */
[----:B------:R-:W3:Y:S04]  /*7d860*/  LDL.LU R18, [R1+0x5b34] ;  /* 0x005b340001127983 */ /* 0x000ee80000300800 */
[----:B------:R0:W-:Y:S04]  /*7d870*/  STL.64 [R1+0x5a50], R20 ;  /* 0x005a501401007387 */ /* 0x0001e80000100a00 */
[----:B0-----:R-:W2:Y:S04]  /*7d880*/  LDL.LU.64 R20, [R1+0x740] ;  /* 0x0007400001147983 */ /* 0x001ea80000300a00 */
[----:B------:R-:W2:Y:S02]  /*7d890*/  LDL.LU.64 R22, [R1+0x748] ;  /* 0x0007480001167983 */ /* 0x000ea40000300a00 */
[----:B--2---:R-:W-:-:S15]  /*7d8a0*/  HMMA.16816.F32.BF16 R20, R8, R4, R20 ;  /* 0x000000040814723c */ /* 0x004fde0000041814 */
[----:B------:R-:W-:-:S08]  /*7d8b0*/  NOP ;  /* 0x0000000000007918 */ /* 0x000fd00000000000 */
[----:B------:R0:W-:Y:S04]  /*7d8c0*/  STL.64 [R1+0x2d0], R20 ;  /* 0x0002d01401007387 */ /* 0x0001e80000100a00 */
[----:B------:R-:W-:Y:S04]  /*7d8d0*/  STL.64 [R1+0x2d8], R22 ;  /* 0x0002d81601007387 */ /* 0x000fe80000100a00 */
[----:B0-----:R-:W2:Y:S01]  /*7d8e0*/  LDL.LU R20, [R1+0x60] ;  /* 0x0000600001147983 */ /* 0x001ea20000300800 */
[----:B----4-:R-:W-:Y:S01]  /*7d8f0*/  HMMA.16816.F32.BF16 R4, R8, R24, R12 ;  /* 0x000000180804723c */ /* 0x010fe2000004180c */
[----:B------:R-:W-:-:S15]  /*7d900*/  IMAD.MOV.U32 R21, RZ, RZ, R19 ;  /* 0x000000ffff157224 */ /* 0x000fde00078e0013 */
[----:B------:R-:W-:-:S07]  /*7d910*/  NOP ;  /* 0x0000000000007918 */ /* 0x000fce0000000000 */
[----:B------:R-:W-:Y:S04]  /*7d920*/  STL.64 [R1+0x2c0], R4 ;  /* 0x0002c00401007387 */ /* 0x000fe80000100a00 */
[----:B------:R-:W-:Y:S04]  /*7d930*/  STL.64 [R1+0x2c8], R6 ;  /* 0x0002c80601007387 */ /* 0x000fe80000100a00 */
[----:B------:R-:W4:Y:S04]  /*7d940*/  LDL.LU R19, [R1+0x5b30] ;  /* 0x005b300001137983 */ /* 0x000f280000300800 */
[----:B--2---:R0:W-:Y:S02]  /*7d950*/  STL.64 [R1+0x5a68], R20 ;  /* 0x005a681401007387 */ /* 0x0041e40000100a00 */
[----:B0-----:R-:W-:-:S02]  /*7d960*/  IMAD.MOV.U32 R20, RZ, RZ, R0 ;  /* 0x000000ffff147224 */ /* 0x001fc400078e0000 */
[----:B------:R-:W-:Y:S01]  /*7d970*/  IMAD.MOV.U32 R21, RZ, RZ, R17 ;  /* 0x000000ffff157224 */ /* 0x000fe200078e0011 */
[----:B------:R-:W2:Y:S04]  /*7d980*/  LDL.LU R0, [R1+0x5b2c] ;  /* 0x005b2c0001007983 */ /* 0x000ea80000300800 */
[----:B------:R-:W2:Y:S04]  /*7d990*/  LDL.LU R17, [R1+0x5b28] ;  /* 0x005b280001117983 */ /* 0x000ea80000300800 */
[----:B------:R3:W-:Y:S02]  /*7d9a0*/  STL.64 [R1+0x5a80], R20 ;  /* 0x005a801401007387 */ /* 0x0007e40000100a00 */
[----:B---3--:R-:W-:-:S02]  /*7d9b0*/  IMAD.MOV.U32 R20, RZ, RZ, R18 ;  /* 0x000000ffff147224 */ /* 0x008fc400078e0012 */
[----:B------:R-:W3:Y:S04]  /*7d9c0*/  LDL.LU R18, [R1+0x5b24] ;  /* 0x005b240001127983 */ /* 0x000ee80000300800 */
[----:B------:R-:W4:Y:S04]  /*7d9d0*/  LDL.LU R21, [R1+0x84] ;  /* 0x0000840001157983 */ /* 0x000f280000300800 */
[----:B----4-:R0:W-:Y:S02]  /*7d9e0*/  STL.64 [R1+0x5a98], R20 ;  /* 0x005a981401007387 */ /* 0x0101e40000100a00 */
[----:B0-----:R-:W-:-:S02]  /*7d9f0*/  IMAD.MOV.U32 R20, RZ, RZ, R19 ;  /* 0x000000ffff147224 */ /* 0x001fc400078e0013 */
[----:B--2---:R-:W-:Y:S01]  /*7da00*/  IMAD.MOV.U32 R21, RZ, RZ, R0 ;  /* 0x000000ffff157224 */ /* 0x004fe200078e0000 */
[----:B------:R-:W2:Y:S04]  /*7da10*/  LDL.LU R19, [R1+0x5b20] ;  /* 0x005b200001137983 */ /* 0x000ea80000300800 */
[----:B------:R-:W4:Y:S04]  /*7da20*/  LDL.LU R0, [R1+0x5b1c] ;  /* 0x005b1c0001007983 */ /* 0x000f280000300800 */
[----:B------:R0:W-:Y:S02]  /*7da30*/  STL.64 [R1+0x5ab0], R20 ;  /* 0x005ab01401007387 */ /* 0x0001e40000100a00 */
[----:B0-----:R-:W-:-:S02]  /*7da40*/  IMAD.MOV.U32 R20, RZ, RZ, R17 ;  /* 0x000000ffff147224 */ /* 0x001fc400078e0011 */
[----:B---3--:R-:W-:Y:S01]  /*7da50*/  IMAD.MOV.U32 R21, RZ, RZ, R18 ;  /* 0x000000ffff157224 */ /* 0x008fe200078e0012 */
[----:B------:R-:W3:Y:S04]  /*7da60*/  LDL.LU R17, [R1+0x5b18] ;  /* 0x005b180001117983 */ /* 0x000ee80000300800 */
[----:B------:R-:W3:Y:S04]  /*7da70*/  LDL.LU R18, [R1+0x5b14] ;  /* 0x005b140001127983 */ /* 0x000ee80000300800 */
[----:B------:R0:W-:Y:S04]  /*7da80*/  STL.64 [R1+0x5ac8], R20 ;  /* 0x005ac81401007387 */ /* 0x0001e80000100a00 */
[----:B0-----:R-:W2:Y:S04]  /*7da90*/  LDL.LU R20, [R1+0xb0] ;  /* 0x0000b00001147983 */ /* 0x001ea80000300800 */
[----:B------:R-:W2:Y:S04]  /*7daa0*/  LDL.LU R21, [R1+0xb4] ;  /* 0x0000b40001157983 */ /* 0x000ea80000300800 */
[----:B--2---:R4:W-:Y:S02]  /*7dab0*/  STL.64 [R1+0x5ae0], R20 ;  /* 0x005ae01401007387 */ /* 0x0049e40000100a00 */
[----:B----4-:R-:W-:-:S02]  /*7dac0*/  IMAD.MOV.U32 R20, RZ, RZ, R0 ;  /* 0x000000ffff147224 */ /* 0x010fc400078e0000 */
[----:B------:R-:W-:Y:S01]  /*7dad0*/  IMAD.MOV.U32 R21, RZ, RZ, R19 ;  /* 0x000000ffff157224 */ /* 0x000fe200078e0013 */
[----:B------:R-:W2:Y:S04]  /*7dae0*/  LDL.LU R0, [R1+0x5b10] ;  /* 0x005b100001007983 */ /* 0x000ea80000300800 */
[----:B------:R-:W-:Y:S04]  /*7daf0*/  STL.64 [R1+0x5af8], R20 ;  /* 0x005af81401007387 */ /* 0x000fe80000100a00 */
        /* <DEDUP_REMOVED lines=50> */
[----:B0-----:R-:W3:Y:S04]  /*7de20*/  LDL.LU.64 R4, [R1+0x6f0] ;  /* 0x0006f00001047983 */ /* 0x001ee80000300a00 */
[----:B------:R-:W3:Y:S04]  /*7de30*/  LDL.LU.64 R6, [R1+0x6f8] ;  /* 0x0006f80001067983 */ /* 0x000ee80000300a00 */
[----:B------:R-:W4:Y:S04]  /*7de40*/  LDL.LU.64 R24, [R1+0x600] ;  /* 0x0006000001187983 */ /* 0x000f280000300a00 */
[----:B------:R-:W4:Y:S04]  /*7de50*/  LDL.LU.64 R26, [R1+0x608] ;  /* 0x00060800011a7983 */ /* 0x000f280000300a00 */
[----:B------:R-:W2:Y:S04]  /*7de60*/  LDL.LU.64 R16, [R1+0x5f0] ;  /* 0x0005f00001107983 */ /* 0x000ea80000300a00 */
[----:B------:R-:W2:Y:S04]  /*7de70*/  LDL.LU.64 R18, [R1+0x5f8] ;  /* 0x0005f80001127983 */ /* 0x000ea80000300a00 */
[----:B------:R-:W2:Y:S04]  /*7de80*/  LDL.LU.64 R12, [R1+0x5e0] ;  /* 0x0005e000010c7983 */ /* 0x000ea80000300a00 */
[----:B------:R-:W2:Y:S01]  /*7de90*/  LDL.LU.64 R14, [R1+0x5e8] ;  /* 0x0005e800010e7983 */ /* 0x000ea20000300a00 */
[----:B---3--:R-:W-:Y:S03]  /*7dea0*/  HMMA.16816.F32.BF16 R20, R8, R20, R4 ;  /* 0x000000140814723c */ /* 0x008fe60000041804 */
[----:B------:R-:W3:Y:S04]  /*7deb0*/  LDL.LU.64 R6, [R1+0x5b08] ;  /* 0x005b080001067983 */ /* 0x000ee80000300a00 */
[----:B------:R-:W3:-:S15]  /*7dec0*/  LDL.LU.64 R4, [R1+0x5b00] ;  /* 0x005b000001047983 */ /* 0x000ede0000300a00 */
[----:B------:R-:W-:-:S01]  /*7ded0*/  NOP ;  /* 0x0000000000007918 */ /* 0x000fc20000000000 */
[----:B------:R0:W-:Y:S04]  /*7dee0*/  STL.64 [R1+0x2b0], R20 ;  /* 0x0002b01401007387 */ /* 0x0001e80000100a00 */
[----:B------:R3:W-:Y:S04]  /*7def0*/  STL.64 [R1+0x2b8], R22 ;  /* 0x0002b81601007387 */ /* 0x0007e80000100a00 */
[----:B0-----:R-:W3:Y:S02]  /*7df00*/  LDL.LU.64 R20, [R1+0x5af8] ;  /* 0x005af80001147983 */ /* 0x001ee40000300a00 */
[----:B---3--:R-:W-:Y:S02]  /*7df10*/  HMMA.16816.F32.BF16 R20, R8, R20, R4 ;  /* 0x000000140814723c */ /* 0x008fe40000041804 */
[----:B------:R-:W3:Y:S04]  /*7df20*/  LDL.LU.64 R6, [R1+0x5af0] ;  /* 0x005af00001067983 */ /* 0x000ee80000300a00 */
[----:B------:R-:W3:-:S15]  /*7df30*/  LDL.LU.64 R4, [R1+0x5ae8] ;  /* 0x005ae80001047983 */ /* 0x000ede0000300a00 */
[----:B------:R-:W-:-:S02]  /*7df40*/  NOP ;  /* 0x0000000000007918 */ /* 0x000fc40000000000 */
        /* <DEDUP_REMOVED lines=74> */
[----:B------:R-:W3:-:S15]  /*7e3f0*/  LDL.LU R7, [R1+0x59e8] ;  /* 0x0059e80001077983 */ /* 0x000ede0000300800 */
[----:B------:R-:W-:-:S06]  /*7e400*/  NOP ;  /* 0x0000000000007918 */ /* 0x000fcc0000000000 */
[----:B------:R0:W-:Y:S04]  /*7e410*/  STL.64 [R1+0x1f0], R20 ;  /* 0x0001f01401007387 */ /* 0x0001e80000100a00 */
[----:B------:R4:W-:Y:S04]  /*7e420*/  STL.64 [R1+0x1f8], R22 ;  /* 0x0001f81601007387 */ /* 0x0009e80000100a00 */
[----:B0-----:R-:W4:Y:S04]  /*7e430*/  LDL.LU.64 R20, [R1+0x59e0] ;  /* 0x0059e00001147983 */ /* 0x001f280000300a00 */
[----:B---3--:R-:W0:Y:S01]  /*7e440*/  LDSM.16.MT88.4 R4, [R7+UR5+0x20400] ;  /* 0x020400050704783b */ /* 0x008e220008004200 */
[----:B----4-:R-:W-:Y:S03]  /*7e450*/  HMMA.16816.F32.BF16 R20, R8, R20, R24 ;  /* 0x000000140814723c */ /* 0x010fe60000041818 */
[----:B------:R-:W3:Y:S04]  /*7e460*/  LDL.LU.64 R26, [R1+0x59d8] ;  /* 0x0059d800011a7983 */ /* 0x000ee80000300a00 */
[----:B------:R-:W2:-:S15]  /*7e470*/  LDL.LU.64 R24, [R1+0x59d0] ;  /* 0x0059d00001187983 */ /* 0x000e9e0000300a00 */
[----:B------:R-:W-:-:S01]  /*7e480*/  NOP ;  /* 0x0000000000007918 */ /* 0x000fc20000000000 */
[----:B------:R-:W-:Y:S04]  /*7e490*/  STL.64 [R1+0x1e0], R20 ;  /* 0x0001e01401007387 */ /* 0x000fe80000100a00 */
[----:B------:R1:W-:Y:S04]  /*7e4a0*/  STL.64 [R1+0x1e8], R22 ;  /* 0x0001e81601007387 */ /* 0x0003e80000100a00 */
[----:B-1----:R-:W4:Y:S04]  /*7e4b0*/  LDL.LU.64 R22, [R1+0x59c8] ;  /* 0x0059c80001167983 */ /* 0x002f280000300a00 */
[----:B------:R-:W4:Y:S01]  /*7e4c0*/  LDL.LU.64 R20, [R1+0x59c0] ;  /* 0x0059c00001147983 */ /* 0x000f220000300a00 */
[C---:B--2---:R-:W-:Y:S03]  /*7e4d0*/  HMMA.16816.F32.BF16 R16, R8.reuse, R24, R16 ;  /* 0x000000180810723c */ /* 0x044fe60000041810 */
[----:B---3--:R-:W-:Y:S03]  /*7e4e0*/  STL.64 [R1+0x58c0], R26 ;  /* 0x0058c01a01007387 */ /* 0x008fe60000100a00 */
[----:B----4-:R-:W-:-:S15]  /*7e4f0*/  HMMA.16816.F32.BF16 R12, R8, R20, R12 ;  /* 0x00000014080c723c */ /* 0x010fde000004180c */
[----:B------:R-:W-:-:S02]  /*7e500*/  NOP ;  /* 0x0000000000007918 */ /* 0x000fc40000000000 */
[----:B------:R1:W-:Y:S04]  /*7e510*/  STL.64 [R1+0x1d0], R16 ;  /* 0x0001d01001007387 */ /* 0x0003e80000100a00 */
[----:B------:R2:W-:Y:S04]  /*7e520*/  STL.64 [R1+0x1d8], R18 ;  /* 0x0001d81201007387 */ /* 0x0005e80000100a00 */
[----:B------:R-:W-:Y:S01]  /*7e530*/  STL.64 [R1+0x1c0], R12 ;  /* 0x0001c00c01007387 */ /* 0x000fe20000100a00 */
[----:B------:R-:W-:-:S03]  /*7e540*/  IMAD.MOV.U32 R28, RZ, RZ, R15 ;  /* 0x000000ffff1c7224 */ /* 0x000fc600078e000f */
[----:B------:R-:W-:Y:S04]  /*7e550*/  STL [R1+0x1c8], R14 ;  /* 0x0001c80e01007387 */ /* 0x000fe80000100800 */
[----:B-1----:R-:W3:Y:S04]  /*7e560*/  LDL.LU.64 R16, [R1+0x5d0] ;  /* 0x0005d00001107983 */ /* 0x002ee80000300a00 */
[----:B--2---:R-:W3:Y:S04]  /*7e570*/  LDL.LU.64 R18, [R1+0x5d8] ;  /* 0x0005d80001127983 */ /* 0x004ee80000300a00 */
[----:B------:R1:W-:Y:S04]  /*7e580*/  STL.64 [R1+0x5860], R22 ;  /* 0x0058601601007387 */ /* 0x0003e80000100a00 */
[----:B------:R-:W-:Y:S04]  /*7e590*/  STL [R1+0x575c], R28 ;  /* 0x00575c1c01007387 */ /* 0x000fe80000100800 */
[----:B------:R-:W2:Y:S04]  /*7e5a0*/  LDL.LU R20, [R1+0x590] ;  /* 0x0005900001147983 */ /* 0x000ea80000300800 */
[----:B------:R-:W2:Y:S04]  /*7e5b0*/  LDL.LU R21, [R1+0x594] ;  /* 0x0005940001157983 */ /* 0x000ea80000300800 */
[----:B-1----:R-:W4:Y:S04]  /*7e5c0*/  LDL.LU R22, [R1+0x598] ;  /* 0x0005980001167983 */ /* 0x002f280000300800 */
[----:B------:R-:W4:Y:S04]  /*7e5d0*/  LDL.LU R23, [R1+0x59c] ;  /* 0x00059c0001177983 */ /* 0x000f280000300800 */
[----:B------:R-:W3:Y:S04]  /*7e5e0*/  LDL.LU.64 R12, [R1+0x5c0] ;  /* 0x0005c000010c7983 */ /* 0x000ee80000300a00 */
[----:B------:R-:W2:Y:S04]  /*7e5f0*/  LDL.LU.64 R14, [R1+0x5c8] ;  /* 0x0005c800010e7983 */ /* 0x000ea80000300a00 */
[----:B--2---:R-:W-:Y:S04]  /*7e600*/  STL.64 [R1+0x59a8], R14 ;  /* 0x0059a80e01007387 */ /* 0x004fe80000100a00 */
[----:B---3--:R1:W-:Y:S02]  /*7e610*/  STL.64 [R1+0x59a0], R12 ;  /* 0x0059a00c01007387 */ /* 0x0083e40000100a00 */
[----:B-1----:R-:W-:-:S02]  /*7e620*/  IMAD.MOV.U32 R12, RZ, RZ, R2 ;  /* 0x000000ffff0c7224 */ /* 0x002fc400078e0002 */
[----:B------:R-:W-:Y:S01]  /*7e630*/  IMAD.MOV.U32 R13, RZ, RZ, R3 ;  /* 0x000000ffff0d7224 */ /* 0x000fe200078e0003 */
[----:B------:R-:W2:Y:S04]  /*7e640*/  LDL.LU R2, [R1+0x59b8] ;  /* 0x0059b80001027983 */ /* 0x000ea80000300800 */
[----:B------:R-:W3:Y:S02]  /*7e650*/  LDL.LU R3, [R1+0x59b4] ;  /* 0x0059b40001037983 */ /* 0x000ee40000300800 */
[----:B------:R-:W-:Y:S02]  /*7e660*/  HMMA.16816.F32.BF16 R12, R8, R12, R16 ;  /* 0x0000000c080c723c */ /* 0x000fe40000041810 */
[----:B----4-:R1:W-:Y:S04]  /*7e670*/  STL.64 [R1+0x5988], R22 ;  /* 0x0059881601007387 */ /* 0x0103e80000100a00 */
[----:B------:R-:W-:Y:S04]  /*7e680*/  STL.64 [R1+0x5980], R20 ;  /* 0x0059801401007387 */ /* 0x000fe80000100a00 */
[----:B-1----:R-:W4:Y:S04]  /*7e690*/  LDL.LU.64 R22, [R1+0x1b8] ;  /* 0x0001b80001167983 */ /* 0x002f280000300a00 */
[----:B------:R-:W2:Y:S04]  /*7e6a0*/  LDL.LU.64 R26, [R1+0x198] ;  /* 0x00019800011a7983 */ /* 0x000ea80000300a00 */
[----:B0-----:R0:W-:Y:S04]  /*7e6b0*/  STL [R1+0x576c], R4 ;  /* 0x00576c0401007387 */ /* 0x0011e80000100800 */
[----:B------:R1:W-:Y:S04]  /*7e6c0*/  STL [R1+0x5768], R5 ;  /* 0x0057680501007387 */ /* 0x0003e80000100800 */
[----:B------:R1:W-:Y:S04]  /*7e6d0*/  STL [R1+0x5764], R6 ;  /* 0x0057640601007387 */ /* 0x0003e80000100800 */
[----:B------:R1:W-:Y:S04]  /*7e6e0*/  STL [R1+0x5760], R7 ;  /* 0x0057600701007387 */ /* 0x0003e80000100800 */
[----:B0-----:R-:W3:Y:S04]  /*7e6f0*/  LDL.LU R4, [R1+0x5b0] ;  /* 0x0005b00001047983 */ /* 0x001ee80000300800 */
[----:B-1----:R-:W3:Y:S01]  /*7e700*/  LDL.LU R5, [R1+0x5b4] ;  /* 0x0005b40001057983 */ /* 0x002ee20000300800 */
[----:B------:R-:W-:-:S03]  /*7e710*/  IMAD.MOV.U32 R18, RZ, RZ, R14 ;  /* 0x000000ffff127224 */ /* 0x000fc600078e000e */
[----:B------:R-:W3:Y:S01]  /*7e720*/  LDL.LU R6, [R1+0x5b8] ;  /* 0x0005b80001067983 */ /* 0x000ee20000300800 */
[----:B------:R-:W-:-:S03]  /*7e730*/  IMAD.MOV.U32 R17, RZ, RZ, R15 ;  /* 0x000000ffff117224 */ /* 0x000fc600078e000f */
[----:B------:R-:W3:Y:S01]  /*7e740*/  LDL.LU R7, [R1+0x5bc] ;  /* 0x0005bc0001077983 */ /* 0x000ee20000300800 */
[----:B------:R-:W-:-:S03]  /*7e750*/  IMAD.MOV.U32 R19, RZ, RZ, R13 ;  /* 0x000000ffff137224 */ /* 0x000fc600078e000d */
[----:B------:R-:W4:Y:S04]  /*7e760*/  LDL.LU R16, [R1+0x59b0] ;  /* 0x0059b00001107983 */ /* 0x000f280000300800 */
[----:B------:R0:W-:Y:S04]  /*7e770*/  STL [R1+0x5d0], R12 ;  /* 0x0005d00c01007387 */ /* 0x0001e80000100800 */
[----:B------:R-:W4:Y:S04]  /*7e780*/  LDL.LU.64 R14, [R1+0x59a8] ;  /* 0x0059a800010e7983 */ /* 0x000f280000300a00 */
[----:B0-----:R-:W4:Y:S04]  /*7e790*/  LDL.LU.64 R12, [R1+0x59a0] ;  /* 0x0059a000010c7983 */ /* 0x001f280000300a00 */
[----:B------:R0:W-:Y:S04]  /*7e7a0*/  STL [R1+0x54a4], R17 ;  /* 0x0054a41101007387 */ /* 0x0001e80000100800 */
[----:B------:R-:W-:Y:S01]  /*7e7b0*/  STL [R1+0x54a0], R18 ;  /* 0x0054a01201007387 */ /* 0x000fe20000100800 */
[----:B0-----:R-:W-:-:S03]  /*7e7c0*/  IMAD.MOV.U32 R17, RZ, RZ, R29 ;  /* 0x000000ffff117224 */ /* 0x001fc600078e001d */
[----:B------:R4:W-:Y:S04]  /*7e7d0*/  STL [R1+0x549c], R19 ;  /* 0x00549c1301007387 */ /* 0x0009e80000100800 */
[----:B----4-:R-:W-:Y:S01]  /*7e7e0*/  HMMA.16816.F32.BF16 R16, R8, R16, R12 ;  /* 0x000000100810723c */ /* 0x010fe2000004180c */
[----:B------:R-:W3:Y:S04]  /*7e7f0*/  LDL.LU.64 R14, [R1+0x5998] ;  /* 0x00599800010e7983 */ /* 0x000ee80000300a00 */
[----:B------:R-:W3:-:S15]  /*7e800*/  LDL.LU.64 R12, [R1+0x5990] ;  /* 0x00599000010c7983 */ /* 0x000ede0000300a00 */
[----:B------:R-:W-:-:S03]  /*7e810*/  NOP ;  /* 0x0000000000007918 */ /* 0x000fc60000000000 */
[----:B------:R-:W-:Y:S01]  /*7e820*/  STL [R1+0x5c0], R16 ;  /* 0x0005c01001007387 */ /* 0x000fe20000100800 */
[----:B------:R-:W-:Y:S02]  /*7e830*/  IMAD.MOV.U32 R10, RZ, RZ, R17 ;  /* 0x000000ffff0a7224 */ /* 0x000fe400078e0011 */
[----:B------:R-:W-:Y:S02]  /*7e840*/  IMAD.MOV.U32 R9, RZ, RZ, R18 ;  /* 0x000000ffff097224 */ /* 0x000fe400078e0012 */
[----:B------:R-:W-:Y:S01]  /*7e850*/  IMAD.MOV.U32 R8, RZ, RZ, R19 ;  /* 0x000000ffff087224 */ /* 0x000fe200078e0013 */
[----:B------:R0:W-:Y:S01]  /*7e860*/  STL [R1+0x54a8], R10 ;  /* 0x0054a80a01007387 */ /* 0x0001e20000100800 */
[----:B------:R-:W-:-:S03]  /*7e870*/  IMAD.MOV.U32 R28, RZ, RZ, R23 ;  /* 0x000000ffff1c7224 */ /* 0x000fc600078e0017 */
[----:B------:R-:W-:Y:S04]  /*7e880*/  STL.64 [R1+0x5868], R8 ;  /* 0x0058680801007387 */ /* 0x000fe80000100a00 */
[----:B0-----:R-:W4:Y:S01]  /*7e890*/  LDL.LU.64 R10, [R1+0x1a8] ;  /* 0x0001a800010a7983 */ /* 0x001f220000300a00 */
[----:B---3--:R-:W-:Y:S07]  /*7e8a0*/  HMMA.16816.F32.BF16 R16, R12, R22, R4 ;  /* 0x000000160c10723c */ /* 0x008fee0000041804 */
[----:B------:R-:W-:-:S02]  /*7e8b0*/  IMAD.MOV.U32 R7, RZ, RZ, R22 ;  /* 0x000000ffff077224 */ /* 0x000fc400078e0016 */
[----:B------:R-:W2:Y:S04]  /*7e8c0*/  LDL.LU.64 R22, [R1+0x5988] ;  /* 0x0059880001167983 */ /* 0x000ea80000300a00 */
[----:B------:R-:W2:Y:S10]  /*7e8d0*/  LDL.LU.64 R20, [R1+0x5980] ;  /* 0x0059800001147983 */ /* 0x000eb40000300a00 */
[----:B------:R-:W-:Y:S04]  /*7e8e0*/  STL.64 [R1+0x5b0], R16 ;  /* 0x0005b01001007387 */ /* 0x000fe80000100a00 */
[----:B------:R-:W-:Y:S04]  /*7e8f0*/  STL [R1+0x5774], R28 ;  /* 0x0057741c01007387 */ /* 0x000fe80000100800 */
[----:B------:R0:W-:Y:S04]  /*7e900*/  STL [R1+0x5770], R7 ;  /* 0x0057700701007387 */ /* 0x0001e80000100800 */
[----:B------:R-:W4:Y:S04]  /*7e910*/  LDL.LU R4, [R1+0x5a0] ;  /* 0x0005a00001047983 */ /* 0x000f280000300800 */
[----:B------:R-:W4:Y:S04]  /*7e920*/  LDL.LU R5, [R1+0x5a4] ;  /* 0x0005a40001057983 */ /* 0x000f280000300800 */
[----:B------:R-:W4:Y:S04]  /*7e930*/  LDL.LU R6, [R1+0x5a8] ;  /* 0x0005a80001067983 */ /* 0x000f280000300800 */
[----:B0-----:R-:W4:Y:S01]  /*7e940*/  LDL.LU R7, [R1+0x5ac] ;  /* 0x0005ac0001077983 */ /* 0x001f220000300800 */
[----:B------:R-:W-:-:S02]  /*7e950*/  IMAD.MOV.U32 R16, RZ, RZ, R19 ;  /* 0x000000ffff107224 */ /* 0x000fc400078e0013 */
[----:B------:R-:W-:-:S03]  /*7e960*/  IMAD.MOV.U32 R29, RZ, RZ, R18 ;  /* 0x000000ffff1d7224 */ /* 0x000fc600078e0012 */
[----:B------:R4:W-:Y:S04]  /*7e970*/  STL [R1+0x5498], R16 ;  /* 0x0054981001007387 */ /* 0x0009e80000100800 */
[----:B------:R-:W-:Y:S01]  /*7e980*/  STL [R1+0x5494], R29 ;  /* 0x0054941d01007387 */ /* 0x000fe20000100800 */
[----:B----4-:R-:W-:Y:S07]  /*7e990*/  HMMA.16816.F32.BF16 R16, R12, R10, R4 ;  /* 0x0000000a0c10723c */ /* 0x010fee0000041804 */
[----:B------:R-:W-:-:S02]  /*7e9a0*/  IMAD.MOV.U32 R5, RZ, RZ, R10 ;  /* 0x000000ffff057224 */ /* 0x000fc400078e000a */
[----:B------:R-:W-:Y:S02]  /*7e9b0*/  IMAD.MOV.U32 R6, RZ, RZ, R11 ;  /* 0x000000ffff067224 */ /* 0x000fe400078e000b */
[----:B--2---:R-:W-:-:S12]  /*7e9c0*/  HMMA.16816.F32.BF16 R8, R12, R26, R20 ;  /* 0x0000001a0c08723c */ /* 0x004fd80000041814 */
[----:B------:R0:W-:Y:S04]  /*7e9d0*/  STL.64 [R1+0x5a0], R16 ;  /* 0x0005a01001007387 */ /* 0x0001e80000100a00 */
[----:B------:R-:W-:Y:S04]  /*7e9e0*/  STL.64 [R1+0x5a8], R18 ;  /* 0x0005a81201007387 */ /* 0x000fe80000100a00 */
[----:B------:R-:W-:Y:S04]  /*7e9f0*/  STL [R1+0x577c], R6 ;  /* 0x00577c0601007387 */ /* 0x000fe80000100800 */
[----:B------:R-:W-:Y:S01]  /*7ea00*/  STL [R1+0x5778], R5 ;  /* 0x0057780501007387 */ /* 0x000fe20000100800 */
[----:B0-----:R-:W-:-:S02]  /*7ea10*/  IMAD.MOV.U32 R16, RZ, RZ, R10 ;  /* 0x000000ffff107224 */ /* 0x001fc400078e000a */
[----:B------:R-:W-:Y:S01]  /*7ea20*/  IMAD.MOV.U32 R29, RZ, RZ, R11 ;  /* 0x000000ffff1d7224 */ /* 0x000fe200078e000b */
[----:B------:R-:W-:Y:S04]  /*7ea30*/  STL.64 [R1+0x590], R8 ;  /* 0x0005900801007387 */ /* 0x000fe80000100a00 */
[----:B------:R-:W2:Y:S04]  /*7ea40*/  LDL.LU.64 R10, [R1+0x158] ;  /* 0x00015800010a7983 */ /* 0x000ea80000300a00 */
[----:B--2---:R0:W-:Y:S04]  /*7ea50*/  STL.64 [R1+0x5958], R10 ;  /* 0x0059580a01007387 */ /* 0x0041e80000100a00 */
[----:B0-----:R-:W2:Y:S04]  /*7ea60*/  LDL.LU.64 R10, [R1+0x168] ;  /* 0x00016800010a7983 */ /* 0x001ea80000300a00 */
[----:B--2---:R0:W-:Y:S04]  /*7ea70*/  STL.64 [R1+0x5960], R10 ;  /* 0x0059600a01007387 */ /* 0x0041e80000100a00 */
[----:B0-----:R-:W2:Y:S04]  /*7ea80*/  LDL.LU.64 R10, [R1+0x178] ;  /* 0x00017800010a7983 */ /* 0x001ea80000300a00 */
[----:B--2---:R0:W-:Y:S04]  /*7ea90*/  STL.64 [R1+0x5968], R10 ;  /* 0x0059680a01007387 */ /* 0x0041e80000100a00 */
[----:B------:R-:W2:Y:S04]  /*7eaa0*/  LDL.LU R8, [R1+0x580] ;  /* 0x0005800001087983 */ /* 0x000ea80000300800 */
[----:B------:R-:W2:Y:S04]  /*7eab0*/  LDL.LU R9, [R1+0x584] ;  /* 0x0005840001097983 */ /* 0x000ea80000300800 */
[----:B0-----:R-:W2:Y:S04]  /*7eac0*/  LDL.LU R10, [R1+0x588] ;  /* 0x00058800010a7983 */ /* 0x001ea80000300800 */
[----:B------:R-:W2:Y:S04]  /*7ead0*/  LDL.LU R11, [R1+0x58c] ;  /* 0x00058c00010b7983 */ /* 0x000ea80000300800 */
[----:B------:R-:W3:Y:S04]  /*7eae0*/  LDL.LU R20, [R1+0x540] ;  /* 0x0005400001147983 */ /* 0x000ee80000300800 */
[----:B------:R-:W3:Y:S04]  /*7eaf0*/  LDL.LU R21, [R1+0x544] ;  /* 0x0005440001157983 */ /* 0x000ee80000300800 */
[----:B------:R-:W4:Y:S04]  /*7eb00*/  LDL.LU R22, [R1+0x548] ;  /* 0x0005480001167983 */ /* 0x000f280000300800 */
[----:B------:R-:W4:Y:S04]  /*7eb10*/  LDL.LU R23, [R1+0x54c] ;  /* 0x00054c0001177983 */ /* 0x000f280000300800 */
[----:B----4-:R0:W-:Y:S04]  /*7eb20*/  STL.64 [R1+0x5978], R22 ;  /* 0x0059781601007387 */ /* 0x0101e80000100a00 */
[----:B---3--:R-:W-:Y:S04]  /*7eb30*/  STL.64 [R1+0x5970], R20 ;  /* 0x0059701401007387 */ /* 0x008fe80000100a00 */
[----:B0-----:R-:W2:Y:S01]  /*7eb40*/  LDL.LU.64 R22, [R1+0x188] ;  /* 0x0001880001167983 */ /* 0x001ea20000300a00 */
[----:B------:R-:W-:-:S02]  /*7eb50*/  IMAD.MOV.U32 R7, RZ, RZ, R26 ;  /* 0x000000ffff077224 */ /* 0x000fc400078e001a */
[----:B------:R-:W-:Y:S02]  /*7eb60*/  IMAD.MOV.U32 R4, RZ, RZ, R27 ;  /* 0x000000ffff047224 */ /* 0x000fe400078e001b */
[----:B------:R-:W3:Y:S01]  /*7eb70*/  LDL.LU.64 R26, [R1+0x148] ;  /* 0x00014800011a7983 */ /* 0x000ee20000300a00 */
[----:B------:R-:W-:-:S03]  /*7eb80*/  IMAD.MOV.U32 R19, RZ, RZ, R0 ;  /* 0x000000ffff137224 */ /* 0x000fc600078e0000 */
[----:B------:R0:W-:Y:S01]  /*7eb90*/  STL [R1+0x5840], R16 ;  /* 0x0058401001007387 */ /* 0x0001e20000100800 */
[----:B------:R-:W-:-:S03]  /*7eba0*/  IMAD.MOV.U32 R18, RZ, RZ, R2 ;  /* 0x000000ffff127224 */ /* 0x000fc600078e0002 */
[----:B0-----:R-:W4:Y:S04]  /*7ebb0*/  LDL.LU R16, [R1+0x550] ;  /* 0x0005500001107983 */ /* 0x001f280000300800 */
[----:B------:R-:W-:Y:S04]  /*7ebc0*/  STL [R1+0x5788], R29 ;  /* 0x0057881d01007387 */ /* 0x000fe80000100800 */
[----:B------:R0:W-:Y:S04]  /*7ebd0*/  STL [R1+0x5784], R4 ;  /* 0x0057840401007387 */ /* 0x0001e80000100800 */
[----:B------:R-:W-:Y:S01]  /*7ebe0*/  STL [R1+0x5780], R7 ;  /* 0x0057800701007387 */ /* 0x000fe20000100800 */
[----:B--2---:R-:W-:Y:S06]  /*7ebf0*/  HMMA.16816.F32.BF16 R8, R12, R22, R8 ;  /* 0x000000160c08723c */ /* 0x004fec0000041808 */
[----:B------:R-:W-:-:S02]  /*7ec00*/  IMAD.MOV.U32 R5, RZ, RZ, R22 ;  /* 0x000000ffff057224 */ /* 0x000fc400078e0016 */
[----:B------:R-:W-:Y:S02]  /*7ec10*/  IMAD.MOV.U32 R28, RZ, RZ, R23 ;  /* 0x000000ffff1c7224 */ /* 0x000fe400078e0017 */
[----:B------:R-:W3:Y:S04]  /*7ec20*/  LDL.LU.64 R22, [R1+0x5978] ;  /* 0x0059780001167983 */ /* 0x000ee80000300a00 */
[----:B------:R-:W3:Y:S10]  /*7ec30*/  LDL.LU.64 R20, [R1+0x5970] ;  /* 0x0059700001147983 */ /* 0x000ef40000300a00 */
[----:B------:R-:W-:-:S02]  /*7ec40*/  IMAD.MOV.U32 R0, RZ, RZ, R11 ;  /* 0x000000ffff007224 */ /* 0x000fc400078e000b */
[----:B------:R-:W-:Y:S01]  /*7ec50*/  IMAD.MOV.U32 R2, RZ, RZ, R10 ;  /* 0x000000ffff027224 */ /* 0x000fe200078e000a */
[----:B------:R-:W-:Y:S04]  /*7ec60*/  STL [R1+0x580], R8 ;  /* 0x0005800801007387 */ /* 0x000fe80000100800 */
[----:B------:R-:W2:Y:S04]  /*7ec70*/  LDL.LU.64 R10, [R1+0x5968] ;  /* 0x00596800010a7983 */ /* 0x000ea80000300a00 */
[----:B------:R-:W-:Y:S04]  /*7ec80*/  STL [R1+0x5798], R0 ;  /* 0x0057980001007387 */ /* 0x000fe80000100800 */
[----:B------:R-:W-:Y:S04]  /*7ec90*/  STL [R1+0x5794], R2 ;  /* 0x0057940201007387 */ /* 0x000fe80000100800 */
[----:B------:R-:W-:Y:S04]  /*7eca0*/  STL [R1+0x5790], R28 ;  /* 0x0057901c01007387 */ /* 0x000fe80000100800 */
[----:B------:R1:W-:Y:S04]  /*7ecb0*/  STL [R1+0x578c], R5 ;  /* 0x00578c0501007387 */ /* 0x0003e80000100800 */
[----:B0-----:R-:W4:Y:S04]  /*7ecc0*/  LDL.LU R4, [R1+0x570] ;  /* 0x0005700001047983 */ /* 0x001f280000300800 */
[----:B-1----:R-:W4:Y:S04]  /*7ecd0*/  LDL.LU R5, [R1+0x574] ;  /* 0x0005740001057983 */ /* 0x002f280000300800 */
[----:B------:R-:W4:Y:S04]  /*7ece0*/  LDL.LU R6, [R1+0x578] ;  /* 0x0005780001067983 */ /* 0x000f280000300800 */
[----:B------:R-:W4:Y:S01]  /*7ecf0*/  LDL.LU R7, [R1+0x57c] ;  /* 0x00057c0001077983 */ /* 0x000f220000300800 */
[----:B------:R-:W-:-:S02]  /*7ed00*/  IMAD.MOV.U32 R17, RZ, RZ, R3 ;  /* 0x000000ffff117224 */ /* 0x000fc400078e0003 */
[----:B------:R-:W-:-:S05]  /*7ed10*/  IMAD.MOV.U32 R3, RZ, RZ, R9 ;  /* 0x000000ffff037224 */ /* 0x000fca00078e0009 */
[----:B------:R2:W-:Y:S02]  /*7ed20*/  STL [R1+0x5470], R3 ;  /* 0x0054700301007387 */ /* 0x0005e40000100800 */
[----:B--2---:R-:W-:Y:S01]  /*7ed30*/  IMAD.MOV.U32 R3, RZ, RZ, R11 ;  /* 0x000000ffff037224 */ /* 0x004fe200078e000b */
[----:B----4-:R-:W-:-:S15]  /*7ed40*/  HMMA.16816.F32.BF16 R4, R12, R10, R4 ;  /* 0x0000000a0c04723c */ /* 0x010fde0000041804 */
[----:B------:R-:W-:-:S08]  /*7ed50*/  NOP ;  /* 0x0000000000007918 */ /* 0x000fd00000000000 */
[----:B------:R-:W-:Y:S04]  /*7ed60*/  STL.64 [R1+0x570], R4 ;  /* 0x0005700401007387 */ /* 0x000fe80000100a00 */
[----:B------:R0:W-:Y:S02]  /*7ed70*/  STL.64 [R1+0x578], R6 ;  /* 0x0005780601007387 */ /* 0x0001e40000100a00 */
[----:B0-----:R-:W-:Y:S02]  /*7ed80*/  IMAD.MOV.U32 R6, RZ, RZ, R10 ;  /* 0x000000ffff067224 */ /* 0x001fe400078e000a */
[----:B------:R-:W2:Y:S04]  /*7ed90*/  LDL.LU.64 R10, [R1+0x5960] ;  /* 0x00596000010a7983 */ /* 0x000ea80000300a00 */
[----:B------:R-:W-:Y:S04]  /*7eda0*/  STL [R1+0x57a0], R3 ;  /* 0x0057a00301007387 */ /* 0x000fe80000100800 */
[----:B------:R0:W-:Y:S04]  /*7edb0*/  STL [R1+0x579c], R6 ;  /* 0x00579c0601007387 */ /* 0x0001e80000100800 */
[----:B------:R-:W2:Y:S04]  /*7edc0*/  LDL.LU R4, [R1+0x560] ;  /* 0x0005600001047983 */ /* 0x000ea80000300800 */
[----:B------:R-:W2:Y:S04]  /*7edd0*/  LDL.LU R5, [R1+0x564] ;  /* 0x0005640001057983 */ /* 0x000ea80000300800 */
[----:B0-----:R-:W2:Y:S04]  /*7ede0*/  LDL.LU R6, [R1+0x568] ;  /* 0x0005680001067983 */ /* 0x001ea80000300800 */
[----:B------:R-:W2:Y:S02]  /*7edf0*/  LDL.LU R7, [R1+0x56c] ;  /* 0x00056c0001077983 */ /* 0x000ea40000300800 */
[----:B--2---:R-:W-:-:S15]  /*7ee00*/  HMMA.16816.F32.BF16 R4, R12, R10, R4 ;  /* 0x0000000a0c04723c */ /* 0x004fde0000041804 */
[----:B------:R-:W-:-:S08]  /*7ee10*/  NOP ;  /* 0x0000000000007918 */ /* 0x000fd00000000000 */
[----:B------:R0:W-:Y:S04]  /*7ee20*/  STL.64 [R1+0x560], R4 ;  /* 0x0005600401007387 */ /* 0x0001e80000100a00 */
[----:B------:R1:W-:Y:S01]  /*7ee30*/  STL.64 [R1+0x568], R6 ;  /* 0x0005680601007387 */ /* 0x0003e20000100a00 */
[----:B0-----:R-:W-:Y:S02]  /*7ee40*/  IMAD.MOV.U32 R4, RZ, RZ, R10 ;  /* 0x000000ffff047224 */ /* 0x001fe400078e000a */
[----:B-1----:R-:W-:Y:S02]  /*7ee50*/  IMAD.MOV.U32 R7, RZ, RZ, R11 ;  /* 0x000000ffff077224 */ /* 0x002fe400078e000b */
[----:B------:R-:W2:Y:S04]  /*7ee60*/  LDL.LU.64 R10, [R1+0x5958] ;  /* 0x00595800010a7983 */ /* 0x000ea80000300a00 */
[----:B------:R-:W-:Y:S04]  /*7ee70*/  STL [R1+0x57a8], R7 ;  /* 0x0057a80701007387 */ /* 0x000fe80000100800 */
[----:B------:R0:W-:Y:S01]  /*7ee80*/  STL [R1+0x57a4], R4 ;  /* 0x0057a40401007387 */ /* 0x0001e20000100800 */
[----:B--2---:R-:W-:Y:S06]  /*7ee90*/  HMMA.16816.F32.BF16 R16, R12, R10, R16 ;  /* 0x0000000a0c10723c */ /* 0x004fec0000041810 */
[----:B------:R-:W-:-:S02]  /*7eea0*/  IMAD.MOV.U32 R5, RZ, RZ, R10 ;  /* 0x000000ffff057224 */ /* 0x000fc400078e000a */
[----:B------:R-:W-:Y:S02]  /*7eeb0*/  IMAD.MOV.U32 R29, RZ, RZ, R11 ;  /* 0x000000ffff1d7224 */ /* 0x000fe400078e000b */
[----:B---3--:R-:W-:-:S13]  /*7eec0*/  HMMA.16816.F32.BF16 R8, R12, R26, R20 ;  /* 0x0000001a0c08723c */ /* 0x008fda0000041814 */
[----:B------:R-:W-:Y:S04]  /*7eed0*/  STL.64 [R1+0x550], R16 ;  /* 0x0005501001007387 */ /* 0x000fe80000100a00 */
[----:B------:R-:W-:Y:S04]  /*7eee0*/  STL.64 [R1+0x558], R18 ;  /* 0x0005581201007387 */ /* 0x000fe80000100a00 */
[----:B------:R-:W-:Y:S04]  /*7eef0*/  STL [R1+0x57b0], R29 ;  /* 0x0057b01d01007387 */ /* 0x000fe80000100800 */
[----:B------:R1:W-:Y:S04]  /*7ef00*/  STL [R1+0x57ac], R5 ;  /* 0x0057ac0501007387 */ /* 0x0003e80000100800 */
[----:B0-----:R-:W2:Y:S04]  /*7ef10*/  LDL.LU R4, [R1+0x530] ;  /* 0x0005300001047983 */ /* 0x001ea80000300800 */
[----:B-1----:R-:W2:Y:S04]  /*7ef20*/  LDL.LU R5, [R1+0x534] ;  /* 0x0005340001057983 */ /* 0x002ea80000300800 */
[----:B------:R-:W2:Y:S04]  /*7ef30*/  LDL.LU R6, [R1+0x538] ;  /* 0x0005380001067983 */ /* 0x000ea80000300800 */
[----:B------:R-:W2:Y:S04]  /*7ef40*/  LDL.LU R7, [R1+0x53c] ;  /* 0x00053c0001077983 */ /* 0x000ea80000300800 */
[----:B------:R-:W-:Y:S04]  /*7ef50*/  STL.64 [R1+0x540], R8 ;  /* 0x0005400801007387 */ /* 0x000fe80000100a00 */
[----:B------:R-:W-:Y:S04]  /*7ef60*/  STL.64 [R1+0x548], R10 ;  /* 0x0005480a01007387 */ /* 0x000fe80000100a00 */
[----:B------:R-:W3:Y:S04]  /*7ef70*/  LDL.LU R16, [R1+0x4e0] ;  /* 0x0004e00001107983 */ /* 0x000ee80000300800 */
[----:B------:R-:W3:Y:S04]  /*7ef80*/  LDL.LU R17, [R1+0x4e4] ;  /* 0x0004e40001117983 */ /* 0x000ee80000300800 */
[----:B------:R-:W4:Y:S04]  /*7ef90*/  LDL.LU R18, [R1+0x4e8] ;  /* 0x0004e80001127983 */ /* 0x000f280000300800 */
[----:B------:R-:W4:Y:S04]  /*7efa0*/  LDL.LU R19, [R1+0x4ec] ;  /* 0x0004ec0001137983 */ /* 0x000f280000300800 */
[----:B----4-:R0:W-:Y:S04]  /*7efb0*/  STL.64 [R1+0x5928], R18 ;  /* 0x0059281201007387 */ /* 0x0101e80000100a00 */
[----:B---3--:R-:W-:Y:S04]  /*7efc0*/  STL.64 [R1+0x5920], R16 ;  /* 0x0059201001007387 */ /* 0x008fe80000100a00 */
[----:B0-----:R-:W3:Y:S04]  /*7efd0*/  LDL.LU.64 R18, [R1+0xf8] ;  /* 0x0000f80001127983 */ /* 0x001ee80000300a00 */
[----:B---3--:R0:W-:Y:S04]  /*7efe0*/  STL.64 [R1+0x5930], R18 ;  /* 0x0059301201007387 */ /* 0x0081e80000100a00 */
[----:B0-----:R-:W3:Y:S04]  /*7eff0*/  LDL.LU.64 R18, [R1+0x108] ;  /* 0x0001080001127983 */ /* 0x001ee80000300a00 */
[----:B---3--:R0:W-:Y:S04]  /*7f000*/  STL.64 [R1+0x5940], R18 ;  /* 0x0059401201007387 */ /* 0x0081e80000100a00 */
[----:B0-----:R-:W3:Y:S04]  /*7f010*/  LDL.LU.64 R18, [R1+0x118] ;  /* 0x0001180001127983 */ /* 0x001ee80000300a00 */
[----:B---3--:R0:W-:Y:S04]  /*7f020*/  STL.64 [R1+0x5948], R18 ;  /* 0x0059481201007387 */ /* 0x0081e80000100a00 */
[----:B0-----:R-:W3:Y:S04]  /*7f030*/  LDL.LU.64 R18, [R1+0x128] ;  /* 0x0001280001127983 */ /* 0x001ee80000300a00 */
[----:B---3--:R0:W-:Y:S04]  /*7f040*/  STL.64 [R1+0x5950], R18 ;  /* 0x0059501201007387 */ /* 0x0081e80000100a00 */
[----:B0-----:R-:W2:Y:S04]  /*7f050*/  LDL.LU.64 R18, [R1+0x138] ;  /* 0x0001380001127983 */ /* 0x001ea80000300a00 */
[----:B------:R-:W3:Y:S01]  /*7f060*/  LDL.LU.64 R10, [R1+0xe8] ;  /* 0x0000e800010a7983 */ /* 0x000ee20000300a00 */
[----:B------:R-:W-:-:S02]  /*7f070*/  IMAD.MOV.U32 R28, RZ, RZ, R27 ;  /* 0x000000ffff1c7224 */ /* 0x000fc400078e001b */
[----:B------:R-:W-:Y:S01]  /*7f080*/  IMAD.MOV.U32 R2, RZ, RZ, R26 ;  /* 0x000000ffff027224 */ /* 0x000fe200078e001a */
[----:B--2---:R-:W-:Y:S01]  /*7f090*/  HMMA.16816.F32.BF16 R4, R12, R18, R4 ;  /* 0x000000120c04723c */ /* 0x004fe20000041804 */
[----:B---3--:R0:W-:Y:S04]  /*7f0a0*/  STL.64 [R1+0x5938], R10 ;  /* 0x0059380a01007387 */ /* 0x0081e80000100a00 */
[----:B------:R-:W2:Y:S04]  /*7f0b0*/  LDL.LU R8, [R1+0x500] ;  /* 0x0005000001087983 */ /* 0x000ea80000300800 */
[----:B------:R-:W2:Y:S04]  /*7f0c0*/  LDL.LU R9, [R1+0x504] ;  /* 0x0005040001097983 */ /* 0x000ea80000300800 */
[----:B0-----:R-:W2:Y:S04]  /*7f0d0*/  LDL.LU R10, [R1+0x508] ;  /* 0x00050800010a7983 */ /* 0x001ea80000300800 */
[----:B------:R-:W2:Y:S04]  /*7f0e0*/  LDL.LU R11, [R1+0x50c] ;  /* 0x00050c00010b7983 */ /* 0x000ea80000300800 */
[----:B------:R-:W3:Y:S04]  /*7f0f0*/  LDL.LU R20, [R1+0x4d0] ;  /* 0x0004d00001147983 */ /* 0x000ee80000300800 */
[----:B------:R-:W3:Y:S04]  /*7f100*/  LDL.LU R21, [R1+0x4d4] ;  /* 0x0004d40001157983 */ /* 0x000ee80000300800 */
[----:B------:R-:W3:Y:S04]  /*7f110*/  LDL.LU R22, [R1+0x4d8] ;  /* 0x0004d80001167983 */ /* 0x000ee80000300800 */
[----:B------:R-:W3:Y:S04]  /*7f120*/  LDL.LU R23, [R1+0x4dc] ;  /* 0x0004dc0001177983 */ /* 0x000ee80000300800 */
[----:B------:R-:W3:Y:S01]  /*7f130*/  LDL.LU.64 R26, [R1+0xd8] ;  /* 0x0000d800011a7983 */ /* 0x000ee20000300a00 */
[----:B------:R-:W-:-:S03]  /*7f140*/  IMAD.MOV.U32 R0, RZ, RZ, R19 ;  /* 0x000000ffff007224 */ /* 0x000fc600078e0013 */
[----:B------:R-:W-:Y:S04]  /*7f150*/  STL [R1+0x57b8], R28 ;  /* 0x0057b81c01007387 */ /* 0x000fe80000100800 */
[----:B------:R-:W-:Y:S04]  /*7f160*/  STL [R1+0x57b4], R2 ;  /* 0x0057b40201007387 */ /* 0x000fe80000100800 */
[----:B------:R-:W-:Y:S04]  /*7f170*/  STL.64 [R1+0x530], R4 ;  /* 0x0005300401007387 */ /* 0x000fe80000100a00 */
[----:B------:R0:W-:Y:S02]  /*7f180*/  STL.64 [R1+0x538], R6 ;  /* 0x0005380601007387 */ /* 0x0001e40000100a00 */
[----:B0-----:R-:W-:-:S02]  /*7f190*/  IMAD.MOV.U32 R6, RZ, RZ, R18 ;  /* 0x000000ffff067224 */ /* 0x001fc400078e0012 */
[----:B------:R-:W4:Y:S04]  /*7f1a0*/  LDL.LU.64 R18, [R1+0x5950] ;  /* 0x0059500001127983 */ /* 0x000f280000300a00 */
[----:B------:R-:W-:Y:S04]  /*7f1b0*/  STL [R1+0x57c0], R0 ;  /* 0x0057c00001007387 */ /* 0x000fe80000100800 */
[----:B------:R0:W-:Y:S04]  /*7f1c0*/  STL [R1+0x57bc], R6 ;  /* 0x0057bc0601007387 */ /* 0x0001e80000100800 */
[----:B------:R-:W2:Y:S04]  /*7f1d0*/  LDL.LU R4, [R1+0x520] ;  /* 0x0005200001047983 */ /* 0x000ea80000300800 */
[----:B------:R-:W2:Y:S04]  /*7f1e0*/  LDL.LU R5, [R1+0x524] ;  /* 0x0005240001057983 */ /* 0x000ea80000300800 */
[----:B0-----:R-:W2:Y:S04]  /*7f1f0*/  LDL.LU R6, [R1+0x528] ;  /* 0x0005280001067983 */ /* 0x001ea80000300800 */
[----:B------:R-:W2:Y:S01]  /*7f200*/  LDL.LU R7, [R1+0x52c] ;  /* 0x00052c0001077983 */ /* 0x000ea20000300800 */
[----:B----4-:R-:W-:Y:S01]  /*7f210*/  IMAD.MOV.U32 R3, RZ, RZ, R19 ;  /* 0x000000ffff037224 */ /* 0x010fe200078e0013 */
[----:B--2---:R-:W-:-:S15]  /*7f220*/  HMMA.16816.F32.BF16 R4, R12, R18, R4 ;  /* 0x000000120c04723c */ /* 0x004fde0000041804 */
[----:B------:R-:W-:-:S08]  /*7f230*/  NOP ;  /* 0x0000000000007918 */ /* 0x000fd00000000000 */
[----:B------:R0:W-:Y:S04]  /*7f240*/  STL.64 [R1+0x520], R4 ;  /* 0x0005200401007387 */ /* 0x0001e80000100a00 */
[----:B------:R-:W-:Y:S01]  /*7f250*/  STL.64 [R1+0x528], R6 ;  /* 0x0005280601007387 */ /* 0x000fe20000100a00 */
[----:B0-----:R-:W-:-:S03]  /*7f260*/  IMAD.MOV.U32 R4, RZ, RZ, R18 ;  /* 0x000000ffff047224 */ /* 0x001fc600078e0012 */
[----:B------:R-:W2:Y:S04]  /*7f270*/  LDL.LU.64 R18, [R1+0x5948] ;  /* 0x0059480001127983 */ /* 0x000ea80000300a00 */
[----:B------:R-:W-:Y:S04]  /*7f280*/  STL [R1+0x57c8], R3 ;  /* 0x0057c80301007387 */ /* 0x000fe80000100800 */
[----:B------:R0:W-:Y:S04]  /*7f290*/  STL [R1+0x57c4], R4 ;  /* 0x0057c40401007387 */ /* 0x0001e80000100800 */
[----:B0-----:R-:W2:Y:S04]  /*7f2a0*/  LDL.LU R4, [R1+0x510] ;  /* 0x0005100001047983 */ /* 0x001ea80000300800 */
[----:B------:R-:W2:Y:S04]  /*7f2b0*/  LDL.LU R5, [R1+0x514] ;  /* 0x0005140001057983 */ /* 0x000ea80000300800 */
[----:B------:R-:W2:Y:S04]  /*7f2c0*/  LDL.LU R6, [R1+0x518] ;  /* 0x0005180001067983 */ /* 0x000ea80000300800 */
        /* <DEDUP_REMOVED lines=9> */
[----:B------:R0:W-:Y:S04]  /*7f360*/  STL [R1+0x57cc], R5 ;  /* 0x0057cc0501007387 */ /* 0x0001e80000100800 */
[----:B------:R-:W4:Y:S04]  /*7f370*/  LDL.LU R4, [R1+0x4f0] ;  /* 0x0004f00001047983 */ /* 0x000f280000300800 */
[----:B0-----:R-:W4:Y:S04]  /*7f380*/  LDL.LU R5, [R1+0x4f4] ;  /* 0x0004f40001057983 */ /* 0x001f280000300800 */
[----:B------:R-:W4:Y:S04]  /*7f390*/  LDL.LU R6, [R1+0x4f8] ;  /* 0x0004f80001067983 */ /* 0x000f280000300800 */
[----:B------:R-:W4:Y:S01]  /*7f3a0*/  LDL.LU R7, [R1+0x4fc] ;  /* 0x0004fc0001077983 */ /* 0x000f220000300800 */
[----:B--2---:R-:W-:Y:S06]  /*7f3b0*/  HMMA.16816.F32.BF16 R8, R12, R18, R8 ;  /* 0x000000120c08723c */ /* 0x004fec0000041808 */
[----:B------:R-:W-:-:S02]  /*7f3c0*/  IMAD.MOV.U32 R2, RZ, RZ, R18 ;  /* 0x000000ffff027224 */ /* 0x000fc400078e0012 */
[----:B------:R-:W-:-:S15]  /*7f3d0*/  IMAD.MOV.U32 R29, RZ, RZ, R19 ;  /* 0x000000ffff1d7224 */ /* 0x000fde00078e0013 */
[----:B------:R-:W-:Y:S04]  /*7f3e0*/  STL.64 [R1+0x500], R8 ;  /* 0x0005000801007387 */ /* 0x000fe80000100a00 */
[----:B------:R0:W-:Y:S04]  /*7f3f0*/  STL.64 [R1+0x508], R10 ;  /* 0x0005080a01007387 */ /* 0x0001e80000100a00 */
[----:B0-----:R-:W2:Y:S04]  /*7f400*/  LDL.LU.64 R10, [R1+0x5938] ;  /* 0x00593800010a7983 */ /* 0x001ea80000300a00 */
[----:B------:R-:W4:Y:S04]  /*7f410*/  LDL.LU.64 R18, [R1+0x5930] ;  /* 0x0059300001127983 */ /* 0x000f280000300a00 */
[----:B------:R-:W-:Y:S04]  /*7f420*/  STL [R1+0x57d8], R29 ;  /* 0x0057d81d01007387 */ /* 0x000fe80000100800 */
[----:B------:R-:W-:Y:S01]  /*7f430*/  STL [R1+0x57d4], R2 ;  /* 0x0057d40201007387 */ /* 0x000fe20000100800 */
[----:B----4-:R-:W-:Y:S06]  /*7f440*/  HMMA.16816.F32.BF16 R4, R12, R18, R4 ;  /* 0x000000120c04723c */ /* 0x010fec0000041804 */
[----:B------:R-:W-:-:S15]  /*7f450*/  IMAD.MOV.U32 R28, RZ, RZ, R19 ;  /* 0x000000ffff1c7224 */ /* 0x000fde00078e0013 */
[----:B------:R-:W-:-:S02]  /*7f460*/  NOP ;  /* 0x0000000000007918 */ /* 0x000fc40000000000 */
[----:B------:R-:W-:Y:S04]  /*7f470*/  STL.64 [R1+0x4f0], R4 ;  /* 0x0004f00401007387 */ /* 0x000fe80000100a00 */
[----:B------:R0:W-:Y:S02]  /*7f480*/  STL.64 [R1+0x4f8], R6 ;  /* 0x0004f80601007387 */ /* 0x0001e40000100a00 */
[----:B0-----:R-:W-:Y:S02]  /*7f490*/  IMAD.MOV.U32 R6, RZ, RZ, R18 ;  /* 0x000000ffff067224 */ /* 0x001fe400078e0012 */
[----:B------:R-:W4:Y:S04]  /*7f4a0*/  LDL.LU.64 R18, [R1+0x5928] ;  /* 0x0059280001127983 */ /* 0x000f280000300a00 */
[----:B------:R-:W4:Y:S01]  /*7f4b0*/  LDL.LU.64 R16, [R1+0x5920] ;  /* 0x0059200001107983 */ /* 0x000f220000300a00 */
[----:B--2---:R-:W-:-:S02]  /*7f4c0*/  IMAD.MOV.U32 R4, RZ, RZ, R10 ;  /* 0x000000ffff047224 */ /* 0x004fc400078e000a */
[----:B------:R-:W-:Y:S01]  /*7f4d0*/  IMAD.MOV.U32 R0, RZ, RZ, R11 ;  /* 0x000000ffff007224 */ /* 0x000fe200078e000b */
[----:B------:R-:W-:Y:S04]  /*7f4e0*/  STL [R1+0x57e0], R28 ;  /* 0x0057e01c01007387 */ /* 0x000fe80000100800 */
[----:B------:R-:W-:Y:S01]  /*7f4f0*/  STL [R1+0x57dc], R6 ;  /* 0x0057dc0601007387 */ /* 0x000fe20000100800 */
[C---:B----4-:R-:W-:Y:S06]  /*7f500*/  HMMA.16816.F32.BF16 R16, R12.reuse, R10, R16 ;  /* 0x0000000a0c10723c */ /* 0x050fec0000041810 */
[----:B---3--:R-:W-:-:S15]  /*7f510*/  HMMA.16816.F32.BF16 R8, R12, R26, R20 ;  /* 0x0000001a0c08723c */ /* 0x008fde0000041814 */
[----:B------:R-:W-:-:S02]  /*7f520*/  NOP ;  /* 0x0000000000007918 */ /* 0x000fc40000000000 */
[----:B------:R0:W-:Y:S04]  /*7f530*/  STL.64 [R1+0x4e0], R16 ;  /* 0x0004e01001007387 */ /* 0x0001e80000100a00 */
[----:B------:R1:W-:Y:S04]  /*7f540*/  STL.64 [R1+0x4e8], R18 ;  /* 0x0004e81201007387 */ /* 0x0003e80000100a00 */
[----:B------:R-:W-:Y:S04]  /*7f550*/  STL [R1+0x57e8], R0 ;  /* 0x0057e80001007387 */ /* 0x000fe80000100800 */
[----:B------:R-:W-:Y:S04]  /*7f560*/  STL [R1+0x57e4], R4 ;  /* 0x0057e40401007387 */ /* 0x000fe80000100800 */
[----:B------:R-:W-:Y:S04]  /*7f570*/  STL.64 [R1+0x4d0], R8 ;  /* 0x0004d00801007387 */ /* 0x000fe80000100a00 */
[----:B------:R-:W-:Y:S04]  /*7f580*/  STL.64 [R1+0x4d8], R10 ;  /* 0x0004d80a01007387 */ /* 0x000fe80000100a00 */
[----:B0-----:R-:W2:Y:S04]  /*7f590*/  LDL.LU R16, [R1+0x470] ;  /* 0x0004700001107983 */ /* 0x001ea80000300800 */
[----:B------:R-:W2:Y:S04]  /*7f5a0*/  LDL.LU R17, [R1+0x474] ;  /* 0x0004740001117983 */ /* 0x000ea80000300800 */
[----:B-1----:R-:W3:Y:S04]  /*7f5b0*/  LDL.LU R18, [R1+0x478] ;  /* 0x0004780001127983 */ /* 0x002ee80000300800 */
[----:B------:R-:W3:Y:S04]  /*7f5c0*/  LDL.LU R19, [R1+0x47c] ;  /* 0x00047c0001137983 */ /* 0x000ee80000300800 */
[----:B---3--:R-:W-:Y:S04]  /*7f5d0*/  STL.64 [R1+0x58f0], R18 ;  /* 0x0058f01201007387 */ /* 0x008fe80000100a00 */
[----:B--2---:R0:W-:Y:S04]  /*7f5e0*/  STL.64 [R1+0x58e8], R16 ;  /* 0x0058e81001007387 */ /* 0x0041e80000100a00 */
[----:B0-----:R-:W2:Y:S04]  /*7f5f0*/  LDL.LU R16, [R1+0x480] ;  /* 0x0004800001107983 */ /* 0x001ea80000300800 */
[----:B------:R-:W2:Y:S04]  /*7f600*/  LDL.LU R17, [R1+0x484] ;  /* 0x0004840001117983 */ /* 0x000ea80000300800 */
[----:B------:R-:W3:Y:S04]  /*7f610*/  LDL.LU R18, [R1+0x488] ;  /* 0x0004880001127983 */ /* 0x000ee80000300800 */
[----:B------:R-:W3:Y:S04]  /*7f620*/  LDL.LU R19, [R1+0x48c] ;  /* 0x00048c0001137983 */ /* 0x000ee80000300800 */
[----:B---3--:R0:W-:Y:S04]  /*7f630*/  STL.64 [R1+0x5900], R18 ;  /* 0x0059001201007387 */ /* 0x0081e80000100a00 */
[----:B--2---:R-:W-:Y:S04]  /*7f640*/  STL.64 [R1+0x58f8], R16 ;  /* 0x0058f81001007387 */ /* 0x004fe80000100a00 */
[----:B0-----:R-:W2:Y:S04]  /*7f650*/  LDL.LU.64 R18, [R1+0x98] ;  /* 0x0000980001127983 */ /* 0x001ea80000300a00 */
[----:B--2---:R0:W-:Y:S04]  /*7f660*/  STL.64 [R1+0x5908], R18 ;  /* 0x0059081201007387 */ /* 0x0041e80000100a00 */
[----:B0-----:R-:W2:Y:S04]  /*7f670*/  LDL.LU.64 R18, [R1+0xa8] ;  /* 0x0000a80001127983 */ /* 0x001ea80000300a00 */
[----:B--2---:R0:W-:Y:S04]  /*7f680*/  STL.64 [R1+0x5910], R18 ;  /* 0x0059101201007387 */ /* 0x0041e80000100a00 */
[----:B0-----:R-:W2:Y:S01]  /*7f690*/  LDL.LU.64 R18, [R1+0xb8] ;  /* 0x0000b80001127983 */ /* 0x001ea20000300a00 */
[----:B------:R-:W-:-:S02]  /*7f6a0*/  IMAD.MOV.U32 R3, RZ, RZ, R27 ;  /* 0x000000ffff037224 */ /* 0x000fc400078e001b */
[----:B------:R-:W-:Y:S01]  /*7f6b0*/  IMAD.MOV.U32 R5, RZ, RZ, R26 ;  /* 0x000000ffff057224 */ /* 0x000fe200078e001a */
[----:B--2---:R0:W-:Y:S04]  /*7f6c0*/  STL.64 [R1+0x5918], R18 ;  /* 0x0059181201007387 */ /* 0x0041e80000100a00 */
[----:B------:R-:W2:Y:S04]  /*7f6d0*/  LDL.LU R16, [R1+0x4c0] ;  /* 0x0004c00001107983 */ /* 0x000ea80000300800 */
[----:B------:R-:W2:Y:S04]  /*7f6e0*/  LDL.LU R17, [R1+0x4c4] ;  /* 0x0004c40001117983 */ /* 0x000ea80000300800 */
[----:B0-----:R-:W2:Y:S04]  /*7f6f0*/  LDL.LU R18, [R1+0x4c8] ;  /* 0x0004c80001127983 */ /* 0x001ea80000300800 */
[----:B------:R-:W2:Y:S04]  /*7f700*/  LDL.LU R19, [R1+0x4cc] ;  /* 0x0004cc0001137983 */ /* 0x000ea80000300800 */
[----:B------:R-:W3:Y:S04]  /*7f710*/  LDL.LU.64 R10, [R1+0x78] ;  /* 0x00007800010a7983 */ /* 0x000ee80000300a00 */
[----:B------:R-:W4:Y:S04]  /*7f720*/  LDL.LU R20, [R1+0x460] ;  /* 0x0004600001147983 */ /* 0x000f280000300800 */
[----:B------:R-:W4:Y:S04]  /*7f730*/  LDL.LU R21, [R1+0x464] ;  /* 0x0004640001157983 */ /* 0x000f280000300800 */
[----:B------:R-:W4:Y:S04]  /*7f740*/  LDL.LU R22, [R1+0x468] ;  /* 0x0004680001167983 */ /* 0x000f280000300800 */
[----:B------:R-:W4:Y:S04]  /*7f750*/  LDL.LU R23, [R1+0x46c] ;  /* 0x00046c0001177983 */ /* 0x000f280000300800 */
[----:B------:R-:W4:Y:S04]  /*7f760*/  LDL.LU.64 R26, [R1+0x68] ;  /* 0x00006800011a7983 */ /* 0x000f280000300a00 */
[----:B------:R-:W-:Y:S04]  /*7f770*/  STL [R1+0x57f0], R3 ;  /* 0x0057f00301007387 */ /* 0x000fe80000100800 */
[----:B------:R-:W-:Y:S04]  /*7f780*/  STL [R1+0x57ec], R5 ;  /* 0x0057ec0501007387 */ /* 0x000fe80000100800 */
[----:B------:R-:W2:Y:S02]  /*7f790*/  LDL.LU.64 R6, [R1+0xc8] ;  /* 0x0000c80001067983 */ /* 0x000ea40000300a00 */
[----:B--2---:R-:W-:Y:S06]  /*7f7a0*/  HMMA.16816.F32.BF16 R16, R12, R6, R16 ;  /* 0x000000060c10723c */ /* 0x004fec0000041810 */
[----:B------:R-:W-:-:S15]  /*7f7b0*/  IMAD.MOV.U32 R2, RZ, RZ, R6 ;  /* 0x000000ffff027224 */ /* 0x000fde00078e0006 */
[----:B------:R-:W-:-:S02]  /*7f7c0*/  NOP ;  /* 0x0000000000007918 */ /* 0x000fc40000000000 */
[----:B------:R-:W-:Y:S04]  /*7f7d0*/  STL.64 [R1+0x4c0], R16 ;  /* 0x0004c01001007387 */ /* 0x000fe80000100a00 */
[----:B------:R0:W-:Y:S04]  /*7f7e0*/  STL.64 [R1+0x4c8], R18 ;  /* 0x0004c81201007387 */ /* 0x0001e80000100a00 */
[----:B0-----:R-:W2:Y:S04]  /*7f7f0*/  LDL.LU.64 R18, [R1+0x5918] ;  /* 0x0059180001127983 */ /* 0x001ea80000300a00 */
[----:B------:R0:W-:Y:S04]  /*7f800*/  STL [R1+0x57f8], R7 ;  /* 0x0057f80701007387 */ /* 0x0001e80000100800 */
[----:B------:R-:W2:Y:S04]  /*7f810*/  LDL.LU R4, [R1+0x4b0] ;  /* 0x0004b00001047983 */ /* 0x000ea80000300800 */
[----:B------:R-:W2:Y:S04]  /*7f820*/  LDL.LU R5, [R1+0x4b4] ;  /* 0x0004b40001057983 */ /* 0x000ea80000300800 */
[----:B------:R-:W2:Y:S04]  /*7f830*/  LDL.LU R6, [R1+0x4b8] ;  /* 0x0004b80001067983 */ /* 0x000ea80000300800 */
[----:B0-----:R-:W2:Y:S04]  /*7f840*/  LDL.LU R7, [R1+0x4bc] ;  /* 0x0004bc0001077983 */ /* 0x001ea80000300800 */
[----:B------:R-:W-:Y:S01]  /*7f850*/  STL [R1+0x57f4], R2 ;  /* 0x0057f40201007387 */ /* 0x000fe20000100800 */
[----:B--2---:R-:W-:Y:S06]  /*7f860*/  HMMA.16816.F32.BF16 R4, R12, R18, R4 ;  /* 0x000000120c04723c */ /* 0x004fec0000041804 */
[----:B------:R-:W-:-:S15]  /*7f870*/  IMAD.MOV.U32 R29, RZ, RZ, R19 ;  /* 0x000000ffff1d7224 */ /* 0x000fde00078e0013 */
[----:B------:R-:W-:-:S02]  /*7f880*/  NOP ;  /* 0x0000000000007918 */ /* 0x000fc40000000000 */
[----:B------:R-:W-:Y:S04]  /*7f890*/  STL.64 [R1+0x4b0], R4 ;  /* 0x0004b00401007387 */ /* 0x000fe80000100a00 */
[----:B------:R0:W-:Y:S02]  /*7f8a0*/  STL.64 [R1+0x4b8], R6 ;  /* 0x0004b80601007387 */ /* 0x0001e40000100a00 */
[----:B0-----:R-:W-:Y:S02]  /*7f8b0*/  IMAD.MOV.U32 R6, RZ, RZ, R18 ;  /* 0x000000ffff067224 */ /* 0x001fe400078e0012 */
[----:B------:R-:W2:Y:S04]  /*7f8c0*/  LDL.LU.64 R18, [R1+0x5910] ;  /* 0x0059100001127983 */ /* 0x000ea80000300a00 */
[----:B------:R-:W-:Y:S04]  /*7f8d0*/  STL [R1+0x5800], R29 ;  /* 0x0058001d01007387 */ /* 0x000fe80000100800 */
[----:B------:R0:W-:Y:S04]  /*7f8e0*/  STL [R1+0x57fc], R6 ;  /* 0x0057fc0601007387 */ /* 0x0001e80000100800 */
[----:B------:R-:W3:Y:S04]  /*7f8f0*/  LDL.LU R4, [R1+0x4a0] ;  /* 0x0004a00001047983 */ /* 0x000ee80000300800 */
[----:B------:R-:W3:Y:S04]  /*7f900*/  LDL.LU R5, [R1+0x4a4] ;  /* 0x0004a40001057983 */ /* 0x000ee80000300800 */
[----:B0-----:R-:W3:Y:S04]  /*7f910*/  LDL.LU R6, [R1+0x4a8] ;  /* 0x0004a80001067983 */ /* 0x001ee80000300800 */
[----:B------:R-:W3:Y:S01]  /*7f920*/  LDL.LU R7, [R1+0x4ac] ;  /* 0x0004ac0001077983 */ /* 0x000ee20000300800 */
[----:B--2---:R-:W-:Y:S01]  /*7f930*/  IMAD.MOV.U32 R28, RZ, RZ, R19 ;  /* 0x000000ffff1c7224 */ /* 0x004fe200078e0013 */
[----:B---3--:R-:W-:-:S15]  /*7f940*/  HMMA.16816.F32.BF16 R4, R12, R18, R4 ;  /* 0x000000120c04723c */ /* 0x008fde0000041804 */
[----:B------:R-:W-:-:S08]  /*7f950*/  NOP ;  /* 0x0000000000007918 */ /* 0x000fd00000000000 */
[----:B------:R0:W-:Y:S04]  /*7f960*/  STL.64 [R1+0x4a0], R4 ;  /* 0x0004a00401007387 */ /* 0x0001e80000100a00 */
[----:B------:R-:W-:Y:S01]  /*7f970*/  STL.64 [R1+0x4a8], R6 ;  /* 0x0004a80601007387 */ /* 0x000fe20000100a00 */
[----:B0-----:R-:W-:-:S03]  /*7f980*/  IMAD.MOV.U32 R4, RZ, RZ, R18 ;  /* 0x000000ffff047224 */ /* 0x001fc600078e0012 */
[----:B------:R-:W2:Y:S04]  /*7f990*/  LDL.LU.64 R18, [R1+0x5908] ;  /* 0x0059080001127983 */ /* 0x000ea80000300a00 */
[----:B------:R-:W-:Y:S04]  /*7f9a0*/  STL [R1+0x5808], R28 ;  /* 0x0058081c01007387 */ /* 0x000fe80000100800 */
[----:B------:R0:W-:Y:S04]  /*7f9b0*/  STL [R1+0x5804], R4 ;  /* 0x0058040401007387 */ /* 0x0001e80000100800 */
[----:B0-----:R-:W3:Y:S04]  /*7f9c0*/  LDL.LU R4, [R1+0x490] ;  /* 0x0004900001047983 */ /* 0x001ee80000300800 */
[----:B------:R-:W3:Y:S04]  /*7f9d0*/  LDL.LU R5, [R1+0x494] ;  /* 0x0004940001057983 */ /* 0x000ee80000300800 */
[----:B------:R-:W3:Y:S04]  /*7f9e0*/  LDL.LU R6, [R1+0x498] ;  /* 0x0004980001067983 */ /* 0x000ee80000300800 */
[----:B------:R-:W3:Y:S01]  /*7f9f0*/  LDL.LU R7, [R1+0x49c] ;  /* 0x00049c0001077983 */ /* 0x000ee20000300800 */
[----:B--2---:R-:W-:Y:S01]  /*7fa00*/  IMAD.MOV.U32 R0, RZ, RZ, R19 ;  /* 0x000000ffff007224 */ /* 0x004fe200078e0013 */
[----:B---3--:R-:W-:-:S15]  /*7fa10*/  HMMA.16816.F32.BF16 R4, R12, R18, R4 ;  /* 0x000000120c04723c */ /* 0x008fde0000041804 */
[----:B------:R-:W-:-:S08]  /*7fa20*/  NOP ;  /* 0x0000000000007918 */ /* 0x000fd00000000000 */
[----:B------:R0:W-:Y:S04]  /*7fa30*/  STL.64 [R1+0x490], R4 ;  /* 0x0004900401007387 */ /* 0x0001e80000100a00 */
[----:B------:R1:W-:Y:S01]  /*7fa40*/  STL.64 [R1+0x498], R6 ;  /* 0x0004980601007387 */ /* 0x0003e20000100a00 */
[----:B0-----:R-:W-:-:S03]  /*7fa50*/  IMAD.MOV.U32 R5, RZ, RZ, R18 ;  /* 0x000000ffff057224 */ /* 0x001fc600078e0012 */
[----:B------:R-:W2:Y:S04]  /*7fa60*/  LDL.LU.64 R18, [R1+0x5900] ;  /* 0x0059000001127983 */ /* 0x000ea80000300a00 */
[----:B------:R-:W2:Y:S04]  /*7fa70*/  LDL.LU.64 R16, [R1+0x58f8] ;  /* 0x0058f80001107983 */ /* 0x000ea80000300a00 */
[----:B------:R-:W-:Y:S04]  /*7fa80*/  STL [R1+0x5810], R0 ;  /* 0x0058100001007387 */ /* 0x000fe80000100800 */
[----:B------:R-:W-:Y:S04]  /*7fa90*/  STL [R1+0x580c], R5 ;  /* 0x00580c0501007387 */ /* 0x000fe80000100800 */
[----:B-1----:R-:W2:Y:S02]  /*7faa0*/  LDL.LU.64 R6, [R1+0x88] ;  /* 0x0000880001067983 */ /* 0x002ea40000300a00 */
[----:B--2---:R-:W-:-:S15]  /*7fab0*/  HMMA.16816.F32.BF16 R16, R12, R6, R16 ;  /* 0x000000060c10723c */ /* 0x004fde0000041810 */
[----:B------:R-:W-:-:S08]  /*7fac0*/  NOP ;  /* 0x0000000000007918 */ /* 0x000fd00000000000 */
[----:B------:R-:W-:Y:S04]  /*7fad0*/  STL.64 [R1+0x480], R16 ;  /* 0x0004801001007387 */ /* 0x000fe80000100a00 */
[----:B------:R0:W-:Y:S04]  /*7fae0*/  STL.64 [R1+0x488], R18 ;  /* 0x0004881201007387 */ /* 0x0001e80000100a00 */
[----:B0-----:R-:W2:Y:S04]  /*7faf0*/  LDL.LU.64 R18, [R1+0x58f0] ;  /* 0x0058f00001127983 */ /* 0x001ea80000300a00 */
[----:B------:R-:W2:Y:S01]  /*7fb00*/  LDL.LU.64 R16, [R1+0x58e8] ;  /* 0x0058e80001107983 */ /* 0x000ea20000300a00 */
[----:B------:R-:W-:-:S02]  /*7fb10*/  IMAD.MOV.U32 R2, RZ, RZ, R6 ;  /* 0x000000ffff027224 */ /* 0x000fc400078e0006 */
[----:B------:R-:W-:Y:S02]  /*7fb20*/  IMAD.MOV.U32 R3, RZ, RZ, R7 ;  /* 0x000000ffff037224 */ /* 0x000fe400078e0007 */
[----:B------:R-:W-:Y:S02]  /*7fb30*/  IMAD.MOV.U32 R6, RZ, RZ, R10 ;  /* 0x000000ffff067224 */ /* 0x000fe400078e000a */
[----:B------:R-:W-:Y:S01]  /*7fb40*/  IMAD.MOV.U32 R7, RZ, RZ, R11 ;  /* 0x000000ffff077224 */ /* 0x000fe200078e000b */
[----:B------:R-:W-:Y:S04]  /*7fb50*/  STL [R1+0x5818], R3 ;  /* 0x0058180301007387 */ /* 0x000fe80000100800 */
[----:B------:R-:W-:Y:S01]  /*7fb60*/  STL [R1+0x5814], R2 ;  /* 0x0058140201007387 */ /* 0x000fe20000100800 */
[C---:B--2---:R-:W-:Y:S06]  /*7fb70*/  HMMA.16816.F32.BF16 R16, R12.reuse, R10, R16 ;  /* 0x0000000a0c10723c */ /* 0x044fec0000041810 */
[----:B----4-:R-:W-:-:S15]  /*7fb80*/  HMMA.16816.F32.BF16 R8, R12, R26, R20 ;  /* 0x0000001a0c08723c */ /* 0x010fde0000041814 */
[----:B------:R-:W-:-:S02]  /*7fb90*/  NOP ;  /* 0x0000000000007918 */ /* 0x000fc40000000000 */
[----:B------:R-:W-:Y:S04]  /*7fba0*/  STL.64 [R1+0x470], R16 ;  /* 0x0004701001007387 */ /* 0x000fe80000100a00 */
[----:B------:R0:W-:Y:S04]  /*7fbb0*/  STL.64 [R1+0x478], R18 ;  /* 0x0004781201007387 */ /* 0x0001e80000100a00 */
[----:B------:R-:W-:Y:S04]  /*7fbc0*/  STL [R1+0x5820], R7 ;  /* 0x0058200701007387 */ /* 0x000fe80000100800 */
[----:B------:R-:W-:Y:S04]  /*7fbd0*/  STL [R1+0x581c], R6 ;  /* 0x00581c0601007387 */ /* 0x000fe80000100800 */
[----:B------:R-:W-:Y:S04]  /*7fbe0*/  STL.64 [R1+0x460], R8 ;  /* 0x0004600801007387 */ /* 0x000fe80000100a00 */
[----:B------:R-:W-:Y:S04]  /*7fbf0*/  STL.64 [R1+0x468], R10 ;  /* 0x0004680a01007387 */ /* 0x000fe80000100a00 */
[----:B0-----:R-:W2:Y:S04]  /*7fc00*/  LDL.LU.64 R18, [R1+0x398] ;  /* 0x0003980001127983 */ /* 0x001ea80000300a00 */
[----:B--2---:R0:W-:Y:S04]  /*7fc10*/  STL.64 [R1+0x5858], R18 ;  /* 0x0058581201007387 */ /* 0x0041e80000100a00 */
[----:B------:R-:W2:Y:S04]  /*7fc20*/  LDL.LU R16, [R1+0x3e0] ;  /* 0x0003e00001107983 */ /* 0x000ea80000300800 */
[----:B------:R-:W2:Y:S04]  /*7fc30*/  LDL.LU R17, [R1+0x3e4] ;  /* 0x0003e40001117983 */ /* 0x000ea80000300800 */
[----:B0-----:R-:W3:Y:S04]  /*7fc40*/  LDL.LU R18, [R1+0x3e8] ;  /* 0x0003e80001127983 */ /* 0x001ee80000300800 */
[----:B------:R-:W3:Y:S01]  /*7fc50*/  LDL.LU R19, [R1+0x3ec] ;  /* 0x0003ec0001137983 */ /* 0x000ee20000300800 */
[----:B------:R-:W-:-:S02]  /*7fc60*/  IMAD.MOV.U32 R4, RZ, RZ, R26 ;  /* 0x000000ffff047224 */ /* 0x000fc400078e001a */
[----:B------:R-:W-:Y:S01]  /*7fc70*/  IMAD.MOV.U32 R29, RZ, RZ, R27 ;  /* 0x000000ffff1d7224 */ /* 0x000fe200078e001b */
[----:B---3--:R-:W-:Y:S04]  /*7fc80*/  STL.64 [R1+0x5878], R18 ;  /* 0x0058781201007387 */ /* 0x008fe80000100a00 */
[----:B--2---:R0:W-:Y:S04]  /*7fc90*/  STL.64 [R1+0x5870], R16 ;  /* 0x0058701001007387 */ /* 0x0041e80000100a00 */
[----:B0-----:R-:W2:Y:S04]  /*7fca0*/  LDL.LU R16, [R1+0x400] ;  /* 0x0004000001107983 */ /* 0x001ea80000300800 */
[----:B------:R-:W2:Y:S04]  /*7fcb0*/  LDL.LU R17, [R1+0x404] ;  /* 0x0004040001117983 */ /* 0x000ea80000300800 */
[----:B------:R-:W3:Y:S04]  /*7fcc0*/  LDL.LU R18, [R1+0x408] ;  /* 0x0004080001127983 */ /* 0x000ee80000300800 */
[----:B------:R-:W3:Y:S04]  /*7fcd0*/  LDL.LU R19, [R1+0x40c] ;  /* 0x00040c0001137983 */ /* 0x000ee80000300800 */
[----:B------:R-:W4:Y:S04]  /*7fce0*/  LDL.LU R24, [R1+0x430] ;  /* 0x0004300001187983 */ /* 0x000f280000300800 */
[----:B------:R-:W4:Y:S04]  /*7fcf0*/  LDL.LU R25, [R1+0x434] ;  /* 0x0004340001197983 */ /* 0x000f280000300800 */
[----:B------:R-:W2:Y:S04]  /*7fd00*/  LDL.LU R26, [R1+0x438] ;  /* 0x00043800011a7983 */ /* 0x000ea80000300800 */
[----:B------:R-:W2:Y:S04]  /*7fd10*/  LDL.LU R27, [R1+0x43c] ;  /* 0x00043c00011b7983 */ /* 0x000ea80000300800 */
[----:B--2---:R0:W-:Y:S04]  /*7fd20*/  STL.64 [R1+0x58d0], R26 ;  /* 0x0058d01a01007387 */ /* 0x0041e80000100a00 */
[----:B----4-:R-:W-:Y:S04]  /*7fd30*/  STL.64 [R1+0x58c8], R24 ;  /* 0x0058c81801007387 */ /* 0x010fe80000100a00 */
[----:B0-----:R-:W2:Y:S04]  /*7fd40*/  LDL.LU.64 R26, [R1+0x48] ;  /* 0x00004800011a7983 */ /* 0x001ea80000300a00 */
[----:B--2---:R0:W-:Y:S04]  /*7fd50*/  STL.64 [R1+0x58e0], R26 ;  /* 0x0058e01a01007387 */ /* 0x0041e80000100a00 */
[----:B0-----:R-:W2:Y:S04]  /*7fd60*/  LDL.LU.64 R26, [R1+0x58] ;  /* 0x00005800011a7983 */ /* 0x001ea80000300a00 */
[----:B---3--:R0:W-:Y:S04]  /*7fd70*/  STL.64 [R1+0x5890], R18 ;  /* 0x0058901201007387 */ /* 0x0081e80000100a00 */
[----:B------:R-:W-:Y:S04]  /*7fd80*/  STL.64 [R1+0x5888], R16 ;  /* 0x0058881001007387 */ /* 0x000fe80000100a00 */
[----:B0-----:R-:W3:Y:S04]  /*7fd90*/  LDL.LU.64 R18, [R1+0x18] ;  /* 0x0000180001127983 */ /* 0x001ee80000300a00 */
[----:B---3--:R0:W-:Y:S04]  /*7fda0*/  STL.64 [R1+0x58a0], R18 ;  /* 0x0058a01201007387 */ /* 0x0081e80000100a00 */
[----:B0-----:R-:W3:Y:S04]  /*7fdb0*/  LDL.LU.64 R18, [R1+0x28] ;  /* 0x0000280001127983 */ /* 0x001ee80000300a00 */
[----:B---3--:R0:W-:Y:S04]  /*7fdc0*/  STL.64 [R1+0x58b8], R18 ;  /* 0x0058b81201007387 */ /* 0x0081e80000100a00 */
[----:B0-----:R-:W3:Y:S04]  /*7fdd0*/  LDL.LU.64 R18, [R1+0x38] ;  /* 0x0000380001127983 */ /* 0x001ee80000300a00 */
[----:B---3--:R0:W-:Y:S04]  /*7fde0*/  STL.64 [R1+0x58d8], R18 ;  /* 0x0058d81201007387 */ /* 0x0081e80000100a00 */
[----:B------:R-:W3:Y:S04]  /*7fdf0*/  LDL.LU R16, [R1+0x440] ;  /* 0x0004400001107983 */ /* 0x000ee80000300800 */
[----:B------:R-:W3:Y:S04]  /*7fe00*/  LDL.LU R17, [R1+0x444] ;  /* 0x0004440001117983 */ /* 0x000ee80000300800 */
[----:B0-----:R-:W3:Y:S04]  /*7fe10*/  LDL.LU R18, [R1+0x448] ;  /* 0x0004480001127983 */ /* 0x001ee80000300800 */
[----:B------:R-:W3:Y:S04]  /*7fe20*/  LDL.LU R19, [R1+0x44c] ;  /* 0x00044c0001137983 */ /* 0x000ee80000300800 */
[----:B------:R-:W4:Y:S04]  /*7fe30*/  LDL.LU.64 R10, [R1+0x8] ;  /* 0x00000800010a7983 */ /* 0x000f280000300a00 */
[----:B----4-:R0:W-:Y:S04]  /*7fe40*/  STL.64 [R1+0x5898], R10 ;  /* 0x0058980a01007387 */ /* 0x0101e80000100a00 */
[----:B------:R-:W4:Y:S04]  /*7fe50*/  LDL.LU R8, [R1+0x410] ;  /* 0x0004100001087983 */ /* 0x000f280000300800 */
[----:B------:R-:W4:Y:S04]  /*7fe60*/  LDL.LU R9, [R1+0x414] ;  /* 0x0004140001097983 */ /* 0x000f280000300800 */
[----:B0-----:R-:W2:Y:S04]  /*7fe70*/  LDL.LU R10, [R1+0x418] ;  /* 0x00041800010a7983 */ /* 0x001ea80000300800 */
[----:B------:R-:W2:Y:S04]  /*7fe80*/  LDL.LU R11, [R1+0x41c] ;  /* 0x00041c00010b7983 */ /* 0x000ea80000300800 */
[----:B--2---:R-:W-:Y:S04]  /*7fe90*/  STL.64 [R1+0x58b0], R10 ;  /* 0x0058b00a01007387 */ /* 0x004fe80000100a00 */
[----:B----4-:R0:W-:Y:S04]  /*7fea0*/  STL.64 [R1+0x58a8], R8 ;  /* 0x0058a80801007387 */ /* 0x0101e80000100a00 */
[----:B0-----:R-:W2:Y:S04]  /*7feb0*/  LDL.LU R8, [R1+0x420] ;  /* 0x0004200001087983 */ /* 0x001ea80000300800 */
[----:B------:R-:W2:Y:S04]  /*7fec0*/  LDL.LU R9, [R1+0x424] ;  /* 0x0004240001097983 */ /* 0x000ea80000300800 */
[----:B------:R-:W2:Y:S04]  /*7fed0*/  LDL.LU R10, [R1+0x428] ;  /* 0x00042800010a7983 */ /* 0x000ea80000300800 */
[----:B------:R-:W2:Y:S04]  /*7fee0*/  LDL.LU R11, [R1+0x42c] ;  /* 0x00042c00010b7983 */ /* 0x000ea80000300800 */
[----:B------:R-:W4:Y:S04]  /*7fef0*/  LDL.LU R20, [R1+0x3f0] ;  /* 0x0003f00001147983 */ /* 0x000f280000300800 */
[----:B------:R-:W4:Y:S04]  /*7ff00*/  LDL.LU R21, [R1+0x3f4] ;  /* 0x0003f40001157983 */ /* 0x000f280000300800 */
[----:B------:R-:W4:Y:S04]  /*7ff10*/  LDL.LU R22, [R1+0x3f8] ;  /* 0x0003f80001167983 */ /* 0x000f280000300800 */
[----:B------:R-:W4:Y:S04]  /*7ff20*/  LDL.LU R23, [R1+0x3fc] ;  /* 0x0003fc0001177983 */ /* 0x000f280000300800 */
[----:B------:R-:W-:Y:S04]  /*7ff30*/  STL [R1+0x5828], R29 ;  /* 0x0058281d01007387 */ /* 0x000fe80000100800 */
[----:B------:R0:W-:Y:S04]  /*7ff40*/  STL [R1+0x5824], R4 ;  /* 0x0058240401007387 */ /* 0x0001e80000100800 */
[----:B0-----:R-:W3:Y:S04]  /*7ff50*/  LDL.LU R4, [R1+0x450] ;  /* 0x0004500001047983 */ /* 0x001ee80000300800 */
[----:B------:R-:W3:Y:S04]  /*7ff60*/  LDL.LU R5, [R1+0x454] ;  /* 0x0004540001057983 */ /* 0x000ee80000300800 */
[----:B------:R-:W3:Y:S04]  /*7ff70*/  LDL.LU R6, [R1+0x458] ;  /* 0x0004580001067983 */ /* 0x000ee80000300800 */
[----:B------:R-:W3:Y:S01]  /*7ff80*/  LDL.LU R7, [R1+0x45c] ;  /* 0x00045c0001077983 */ /* 0x000ee20000300800 */
[----:B------:R-:W-:Y:S01]  /*7ff90*/  IMAD.MOV.U32 R28, RZ, RZ, R27 ;  /* 0x000000ffff1c7224 */ /* 0x000fe200078e001b */
[----:B---3--:R-:W-:-:S15]  /*7ffa0*/  HMMA.16816.F32.BF16 R4, R12, R26, R4 ;  /* 0x0000001a0c04723c */ /* 0x008fde0000041804 */
[----:B------:R-:W-:-:S08]  /*7ffb0*/  NOP ;  /* 0x0000000000007918 */ /* 0x000fd00000000000 */
[----:B------:R0:W-:Y:S04]  /*7ffc0*/  STL.64 [R1+0x450], R4 ;  /* 0x0004500401007387 */ /* 0x0001e80000100a00 */
[----:B------:R-:W-:Y:S01]  /*7ffd0*/  STL.64 [R1+0x458], R6 ;  /* 0x0004580601007387 */ /* 0x000fe20000100a00 */
[----:B0-----:R-:W-:-:S03]  /*7ffe0*/  IMAD.MOV.U32 R5, RZ, RZ, R26 ;  /* 0x000000ffff057224 */ /* 0x001fc600078e001a */
[----:B------:R-:W3:Y:S02]  /*7fff0*/  LDL.LU.64 R26, [R1+0x58e0] ;  /* 0x0058e000011a7983 */ /* 0x000ee40000300a00 */
[----:B---3--:R-:W-:Y:S06]  /*80000*/  HMMA.16816.F32.BF16 R16, R12, R26, R16 ;  /* 0x0000001a0c10723c */ /* 0x008fec0000041810 */
[----:B------:R-:W-:Y:S02]  /*80010*/  IMAD.MOV.U32 R2, RZ, RZ, R26 ;  /* 0x000000ffff027224 */ /* 0x000fe400078e001a */
[----:B------:R-:W-:-:S15]  /*80020*/  IMAD.MOV.U32 R0, RZ, RZ, R27 ;  /* 0x000000ffff007224 */ /* 0x000fde00078e001b */
        /* <DEDUP_REMOVED lines=8> */
[----:B------:R1:W-:Y:S01]  /*800b0*/  STL.64 [R1+0x438], R26 ;  /* 0x0004381a01007387 */ /* 0x0003e20000100a00 */
[----:B0-----:R-:W-:Y:S02]  /*800c0*/  IMAD.MOV.U32 R25, RZ, RZ, R18 ;  /* 0x000000ffff197224 */ /* 0x001fe400078e0012 */
[----:B------:R-:W-:Y:S01]  /*800d0*/  IMAD.MOV.U32 R24, RZ, RZ, R19 ;  /* 0x000000ffff187224 */ /* 0x000fe200078e0013 */
[----:B-1----:R-:W3:Y:S04]  /*800e0*/  LDL.LU.64 R26, [R1+0x58c0] ;  /* 0x0058c000011a7983 */ /* 0x002ee80000300a00 */
[----:B------:R-:W2:Y:S02]  /*800f0*/  LDL.LU.64 R18, [R1+0x58b8] ;  /* 0x0058b80001127983 */ /* 0x000ea40000300a00 */
[----:B--2---:R-:W-:Y:S06]  /*80100*/  HMMA.16816.F32.BF16 R8, R12, R18, R8 ;  /* 0x000000120c08723c */ /* 0x004fec0000041808 */
[----:B------:R-:W-:-:S02]  /*80110*/  IMAD.MOV.U32 R6, RZ, RZ, R18 ;  /* 0x000000ffff067224 */ /* 0x000fc400078e0012 */
[----:B------:R-:W-:-:S15]  /*80120*/  IMAD.MOV.U32 R3, RZ, RZ, R19 ;  /* 0x000000ffff037224 */ /* 0x000fde00078e0013 */
[----:B------:R-:W-:Y:S04]  /*80130*/  STL.64 [R1+0x420], R8 ;  /* 0x0004200801007387 */ /* 0x000fe80000100a00 */
[----:B------:R0:W-:Y:S04]  /*80140*/  STL.64 [R1+0x428], R10 ;  /* 0x0004280a01007387 */ /* 0x0001e80000100a00 */
[----:B0-----:R-:W2:Y:S04]  /*80150*/  LDL.LU.64 R10, [R1+0x58b0] ;  /* 0x0058b000010a7983 */ /* 0x001ea80000300a00 */
[----:B------:R-:W2:Y:S04]  /*80160*/  LDL.LU.64 R8, [R1+0x58a8] ;  /* 0x0058a80001087983 */ /* 0x000ea80000300a00 */
        /* <DEDUP_REMOVED lines=8> */
[----:B------:R-:W2:Y:S04]  /*801f0*/  LDL.LU.64 R16, [R1+0x5888] ;  /* 0x0058880001107983 */ /* 0x000ea80000300a00 */
[----:B------:R-:W-:Y:S04]  /*80200*/  STL.64 [R1+0x5838], R6 ;  /* 0x0058380601007387 */ /* 0x000fe80000100a00 */
[----:B------:R0:W-:Y:S04]  /*80210*/  STL.64 [R1+0x5830], R4 ;  /* 0x0058300401007387 */ /* 0x0001e80000100a00 */
[----:B0-----:R-:W4:Y:S04]  /*80220*/  LDL.LU R4, [R1+0x3c0] ;  /* 0x0003c00001047983 */ /* 0x001f280000300800 */
[----:B------:R-:W4:Y:S04]  /*80230*/  LDL.LU R5, [R1+0x3c4] ;  /* 0x0003c40001057983 */ /* 0x000f280000300800 */
[----:B------:R-:W3:Y:S04]  /*80240*/  LDL.LU R6, [R1+0x3c8] ;  /* 0x0003c80001067983 */ /* 0x000ee80000300800 */
[----:B------:R-:W3:Y:S04]  /*80250*/  LDL.LU R7, [R1+0x3cc] ;  /* 0x0003cc0001077983 */ /* 0x000ee80000300800 */
[----:B---3--:R0:W-:Y:S04]  /*80260*/  STL.64 [R1+0x5850], R6 ;  /* 0x0058500601007387 */ /* 0x0081e80000100a00 */
[----:B----4-:R1:W-:Y:S01]  /*80270*/  STL.64 [R1+0x5848], R4 ;  /* 0x0058480401007387 */ /* 0x0103e20000100a00 */
[----:B0-----:R-:W-:-:S03]  /*80280*/  IMAD.MOV.U32 R6, RZ, RZ, R27 ;  /* 0x000000ffff067224 */ /* 0x001fc600078e001b */
[----:B-1----:R-:W3:Y:S01]  /*80290*/  LDL.LU R4, [R1+0x3d0] ;  /* 0x0003d00001047983 */ /* 0x002ee20000300800 */
[----:B------:R-:W-:-:S03]  /*802a0*/  IMAD.MOV.U32 R5, RZ, RZ, R26 ;  /* 0x000000ffff057224 */ /* 0x000fc600078e001a */
[----:B------:R-:W4:Y:S04]  /*802b0*/  LDL.LU R26, [R1+0x5884] ;  /* 0x00588400011a7983 */ /* 0x000f280000300800 */
[----:B------:R-:W4:Y:S01]  /*802c0*/  LDL.LU R27, [R1+0x5880] ;  /* 0x00588000011b7983 */ /* 0x000f220000300800 */
[----:B--2---:R-:W-:Y:S03]  /*802d0*/  HMMA.16816.F32.BF16 R16, R12, R10, R16 ;  /* 0x0000000a0c10723c */ /* 0x004fe60000041810 */
[----:B------:R-:W3:-:S15]  /*802e0*/  LDL.LU R7, [R1+0x3dc] ;  /* 0x0003dc0001077983 */ /* 0x000ede0000300800 */
[----:B------:R-:W-:-:S05]  /*802f0*/  NOP ;  /* 0x0000000000007918 */ /* 0x000fca0000000000 */
[----:B------:R-:W-:Y:S04]  /*80300*/  STL.64 [R1+0x400], R16 ;  /* 0x0004001001007387 */ /* 0x000fe80000100a00 */
[----:B------:R0:W-:Y:S04]  /*80310*/  STL.64 [R1+0x408], R18 ;  /* 0x0004081201007387 */ /* 0x0001e80000100a00 */
[----:B0-----:R-:W2:Y:S04]  /*80320*/  LDL.LU.64 R18, [R1+0x5878] ;  /* 0x0058780001127983 */ /* 0x001ea80000300a00 */
[----:B------:R-:W2:Y:S04]  /*80330*/  LDL.LU.64 R16, [R1+0x5870] ;  /* 0x0058700001107983 */ /* 0x000ea80000300a00 */
[----:B------:R-:W3:Y:S01]  /*80340*/  LDL.LU.64 R8, [R1+0x5868] ;  /* 0x0058680001087983 */ /* 0x000ee20000300a00 */
[----:B----4-:R-:W-:-:S15]  /*80350*/  HMMA.16816.F32.BF16 R20, R12, R26, R20 ;  /* 0x0000001a0c14723c */ /* 0x010fde0000041814 */
[----:B------:R-:W-:-:S08]  /*80360*/  NOP ;  /* 0x0000000000007918 */ /* 0x000fd00000000000 */
[----:B------:R-:W-:Y:S04]  /*80370*/  STL.64 [R1+0x3f0], R20 ;  /* 0x0003f01401007387 */ /* 0x000fe80000100a00 */
[----:B------:R0:W-:Y:S04]  /*80380*/  STL.64 [R1+0x3f8], R22 ;  /* 0x0003f81601007387 */ /* 0x0001e80000100a00 */
[----:B0-----:R-:W2:Y:S04]  /*80390*/  LDL.LU.64 R22, [R1+0x5860] ;  /* 0x0058600001167983 */ /* 0x001ea80000300a00 */
[----:B------:R-:W-:Y:S01]  /*803a0*/  STL.64 [R1+0x54b8], R26 ;  /* 0x0054b81a01007387 */ /* 0x000fe20000100a00 */
[----:B--2---:R-:W-:-:S15]  /*803b0*/  HMMA.16816.F32.BF16 R16, R12, R22, R16 ;  /* 0x000000160c10723c */ /* 0x004fde0000041810 */
[----:B------:R-:W-:-:S08]  /*803c0*/  NOP ;  /* 0x0000000000007918 */ /* 0x000fd00000000000 */
[----:B------:R-:W-:Y:S04]  /*803d0*/  STL.64 [R1+0x3e0], R16 ;  /* 0x0003e01001007387 */ /* 0x000fe80000100a00 */
[----:B------:R0:W-:Y:S04]  /*803e0*/  STL.64 [R1+0x3e8], R18 ;  /* 0x0003e81201007387 */ /* 0x0001e80000100a00 */
[----:B0-----:R-:W3:Y:S04]  /*803f0*/  LDL.LU.64 R18, [R1+0x5858] ;  /* 0x0058580001127983 */ /* 0x001ee80000300a00 */
[----:B------:R0:W-:Y:S04]  /*80400*/  STL.64 [R1+0x54b0], R22 ;  /* 0x0054b01601007387 */ /* 0x0001e80000100a00 */
[----:B0-----:R-:W2:Y:S01]  /*80410*/  LDL.LU.64 R22, [R1+0x378] ;  /* 0x0003780001167983 */ /* 0x001ea20000300a00 */
[----:B---3--:R-:W-:-:S15]  /*80420*/  HMMA.16816.F32.BF16 R4, R12, R18, R4 ;  /* 0x000000120c04723c */ /* 0x008fde0000041804 */
[----:B------:R-:W-:-:S08]  /*80430*/  NOP ;  /* 0x0000000000007918 */ /* 0x000fd00000000000 */
[----:B------:R-:W-:Y:S04]  /*80440*/  STL.64 [R1+0x3d0], R4 ;  /* 0x0003d00401007387 */ /* 0x000fe80000100a00 */
[----:B------:R0:W-:Y:S04]  /*80450*/  STL.64 [R1+0x3d8], R6 ;  /* 0x0003d80601007387 */ /* 0x0001e80000100a00 */
[----:B0-----:R-:W3:Y:S04]  /*80460*/  LDL.LU.64 R6, [R1+0x5850] ;  /* 0x0058500001067983 */ /* 0x001ee80000300a00 */
[----:B------:R-:W3:Y:S04]  /*80470*/  LDL.LU.64 R4, [R1+0x5848] ;  /* 0x0058480001047983 */ /* 0x000ee80000300a00 */
[----:B------:R-:W4:Y:S01]  /*80480*/  LDL.LU R16, [R1+0x5840] ;  /* 0x0058400001107983 */ /* 0x000f220000300800 */
[----:B------:R-:W-:-:S02]  /*80490*/  IMAD.MOV.U32 R29, RZ, RZ, R10 ;  /* 0x000000ffff1d7224 */ /* 0x000fc400078e000a */
[----:B------:R-:W-:Y:S02]  /*804a0*/  IMAD.MOV.U32 R10, RZ, RZ, R18 ;  /* 0x000000ffff0a7224 */ /* 0x000fe400078e0012 */
[----:B------:R-:W-:Y:S02]  /*804b0*/  IMAD.MOV.U32 R17, RZ, RZ, R19 ;  /* 0x000000ffff117224 */ /* 0x000fe400078e0013 */
[----:B--2---:R-:W-:Y:S01]  /*804c0*/  IMAD.MOV.U32 R18, RZ, RZ, R22 ;  /* 0x000000ffff127224 */ /* 0x004fe200078e0016 */
[----:B------:R-:W-:Y:S01]  /*804d0*/  STL [R1+0x54c8], R10 ;  /* 0x0054c80a01007387 */ /* 0x000fe20000100800 */
[----:B------:R-:W-:-:S03]  /*804e0*/  IMAD.MOV.U32 R19, RZ, RZ, R23 ;  /* 0x000000ffff137224 */ /* 0x000fc600078e0017 */
[----:B------:R0:W-:Y:S01]  /*804f0*/  STL.64 [R1+0x54c0], R8 ;  /* 0x0054c00801007387 */ /* 0x0001e20000100a00 */
[----:B---3--:R-:W-:Y:S03]  /*80500*/  HMMA.16816.F32.BF16 R12, R12, R22, R4 ;  /* 0x000000160c0c723c */ /* 0x008fe60000041804 */
[----:B------:R-:W2:Y:S04]  /*80510*/  LDL.LU.64 R6, [R1+0x5838] ;  /* 0x0058380001067983 */ /* 0x000ea80000300a00 */
[----:B------:R-:W3:-:S15]  /*80520*/  LDL.LU.64 R4, [R1+0x5830] ;  /* 0x0058300001047983 */ /* 0x000ede0000300a00 */
[----:B------:R-:W-:-:S01]  /*80530*/  NOP ;  /* 0x0000000000007918 */ /* 0x000fc20000000000 */
[----:B------:R-:W-:Y:S04]  /*80540*/  STL.64 [R1+0x610], R12 ;  /* 0x0006100c01007387 */ /* 0x000fe80000100a00 */
[----:B------:R-:W-:Y:S04]  /*80550*/  STL.64 [R1+0x618], R14 ;  /* 0x0006180e01007387 */ /* 0x000fe80000100a00 */
[----:B------:R3:W-:Y:S04]  /*80560*/  STL.64 [R1+0x54d8], R18 ;  /* 0x0054d81201007387 */ /* 0x0007e80000100a00 */
[----:B----4-:R-:W-:Y:S04]  /*80570*/  STL.64 [R1+0x54d0], R16 ;  /* 0x0054d01001007387 */ /* 0x010fe80000100a00 */
[----:B------:R-:W4:Y:S04]  /*80580*/  LDL.LU R20, [R1+0x1d0] ;  /* 0x0001d00001147983 */ /* 0x000f280000300800 */
[----:B------:R-:W4:Y:S04]  /*80590*/  LDL.LU R21, [R1+0x1d4] ;  /* 0x0001d40001157983 */ /* 0x000f280000300800 */
[----:B------:R-:W2:Y:S04]  /*805a0*/  LDL.LU R22, [R1+0x1d8] ;  /* 0x0001d80001167983 */ /* 0x000ea80000300800 */
[----:B------:R-:W2:Y:S01]  /*805b0*/  LDL.LU R23, [R1+0x1dc] ;  /* 0x0001dc0001177983 */ /* 0x000ea20000300800 */
[----:B------:R-:W-:-:S02]  /*805c0*/  IMAD.MOV.U32 R26, RZ, RZ, R29 ;  /* 0x000000ffff1a7224 */ /* 0x000fc400078e001d */
[----:B------:R-:W-:Y:S01]  /*805d0*/  IMAD.MOV.U32 R27, RZ, RZ, R11 ;  /* 0x000000ffff1b7224 */ /* 0x000fe200078e000b */
[----:B--2---:R-:W-:Y:S04]  /*805e0*/  STL.64 [R1+0x54e8], R22 ;  /* 0x0054e81601007387 */ /* 0x004fe80000100a00 */
[----:B----4-:R-:W-:Y:S04]  /*805f0*/  STL.64 [R1+0x54e0], R20 ;  /* 0x0054e01401007387 */ /* 0x010fe80000100a00 */
[----:B------:R-:W2:Y:S04]  /*80600*/  LDL.LU R29, [R1+0x5828] ;  /* 0x00582800011d7983 */ /* 0x000ea80000300800 */
[----:B------:R1:W-:Y:S04]  /*80610*/  STL.64 [R1+0x54f0], R26 ;  /* 0x0054f01a01007387 */ /* 0x0003e80000100a00 */
[----:B0-----:R-:W4:Y:S04]  /*80620*/  LDL.LU R8, [R1+0x1e0] ;  /* 0x0001e00001087983 */ /* 0x001f280000300800 */
[----:B------:R-:W4:Y:S04]  /*80630*/  LDL.LU R9, [R1+0x1e4] ;  /* 0x0001e40001097983 */ /* 0x000f280000300800 */
[----:B------:R-:W2:Y:S04]  /*80640*/  LDL.LU R10, [R1+0x1e8] ;  /* 0x0001e800010a7983 */ /* 0x000ea80000300800 */
[----:B------:R-:W2:Y:S01]  /*80650*/  LDL.LU R11, [R1+0x1ec] ;  /* 0x0001ec00010b7983 */ /* 0x000ea20000300800 */
[----:B---3--:R-:W-:-:S02]  /*80660*/  IMAD.MOV.U32 R18, RZ, RZ, R4 ;  /* 0x000000ffff127224 */ /* 0x008fc400078e0004 */
[----:B------:R-:W-:Y:S02]  /*80670*/  IMAD.MOV.U32 R19, RZ, RZ, R7 ;  /* 0x000000ffff137224 */ /* 0x000fe400078e0007 */
[----:B-1----:R-:W-:Y:S02]  /*80680*/  IMAD.MOV.U32 R26, RZ, RZ, R6 ;  /* 0x000000ffff1a7224 */ /* 0x002fe400078e0006 */
[----:B------:R-:W-:Y:S01]  /*80690*/  IMAD.MOV.U32 R27, RZ, RZ, R3 ;  /* 0x000000ffff1b7224 */ /* 0x000fe200078e0003 */
[----:B--2---:R-:W-:Y:S04]  /*806a0*/  STL.64 [R1+0x5500], R10 ;  /* 0x0055000a01007387 */ /* 0x004fe80000100a00 */
[----:B----4-:R0:W-:Y:S04]  /*806b0*/  STL.64 [R1+0x54f8], R8 ;  /* 0x0054f80801007387 */ /* 0x0101e80000100a00 */
[----:B------:R-:W2:Y:S04]  /*806c0*/  LDL.LU R4, [R1+0x5824] ;  /* 0x0058240001047983 */ /* 0x000ea80000300800 */
[----:B------:R-:W3:Y:S04]  /*806d0*/  LDL.LU R7, [R1+0x5820] ;  /* 0x0058200001077983 */ /* 0x000ee80000300800 */
[----:B------:R1:W-:Y:S04]  /*806e0*/  STL.64 [R1+0x5508], R18 ;  /* 0x0055081201007387 */ /* 0x0003e80000100a00 */
[----:B------:R-:W4:Y:S04]  /*806f0*/  LDL.LU R6, [R1+0x581c] ;  /* 0x00581c0001067983 */ /* 0x000f280000300800 */
[----:B------:R-:W3:Y:S04]  /*80700*/  LDL.LU R3, [R1+0x5818] ;  /* 0x0058180001037983 */ /* 0x000ee80000300800 */
[----:B------:R2:W-:Y:S04]  /*80710*/  STL.64 [R1+0x5510], R26 ;  /* 0x0055101a01007387 */ /* 0x0005e80000100a00 */
[----:B0-----:R-:W2:Y:S04]  /*80720*/  LDL.LU R8, [R1+0x200] ;  /* 0x0002000001087983 */ /* 0x001ea80000300800 */
[----:B------:R-:W2:Y:S04]  /*80730*/  LDL.LU R9, [R1+0x204] ;  /* 0x0002040001097983 */ /* 0x000ea80000300800 */
[----:B------:R-:W4:Y:S04]  /*80740*/  LDL.LU R10, [R1+0x208] ;  /* 0x00020800010a7983 */ /* 0x000f280000300800 */
[----:B------:R-:W4:Y:S01]  /*80750*/  LDL.LU R11, [R1+0x20c] ;  /* 0x00020c00010b7983 */ /* 0x000f220000300800 */
[----:B-1----:R-:W-:-:S02]  /*80760*/  IMAD.MOV.U32 R18, RZ, RZ, R25 ;  /* 0x000000ffff127224 */ /* 0x002fc400078e0019 */
[----:B------:R-:W-:Y:S01]  /*80770*/  IMAD.MOV.U32 R19, RZ, RZ, R24 ;  /* 0x000000ffff137224 */ /* 0x000fe200078e0018 */
[----:B----4-:R0:W-:Y:S04]  /*80780*/  STL.64 [R1+0x5520], R10 ;  /* 0x0055200a01007387 */ /* 0x0101e80000100a00 */
[----:B--2---:R-:W-:Y:S04]  /*80790*/  STL.64 [R1+0x5518], R8 ;  /* 0x0055180801007387 */ /* 0x004fe80000100a00 */
[----:B------:R1:W-:Y:S04]  /*807a0*/  STL.64 [R1+0x5528], R18 ;  /* 0x0055281201007387 */ /* 0x0003e80000100a00 */
[----:B------:R-:W2:Y:S04]  /*807b0*/  LDL.LU R24, [R1+0x210] ;  /* 0x0002100001187983 */ /* 0x000ea80000300800 */
[----:B------:R-:W2:Y:S04]  /*807c0*/  LDL.LU R25, [R1+0x214] ;  /* 0x0002140001197983 */ /* 0x000ea80000300800 */
[----:B------:R-:W4:Y:S04]  /*807d0*/  LDL.LU R26, [R1+0x218] ;  /* 0x00021800011a7983 */ /* 0x000f280000300800 */
[----:B------:R-:W4:Y:S01]  /*807e0*/  LDL.LU R27, [R1+0x21c] ;  /* 0x00021c00011b7983 */ /* 0x000f220000300800 */
[----:B0-----:R-:W-:-:S02]  /*807f0*/  IMAD.MOV.U32 R10, RZ, RZ, R2 ;  /* 0x000000ffff0a7224 */ /* 0x001fc400078e0002 */
[----:B------:R-:W-:Y:S01]  /*80800*/  IMAD.MOV.U32 R11, RZ, RZ, R0 ;  /* 0x000000ffff0b7224 */ /* 0x000fe200078e0000 */
[----:B----4-:R0:W-:Y:S04]  /*80810*/  STL.64 [R1+0x5538], R26 ;  /* 0x0055381a01007387 */ /* 0x0101e80000100a00 */
[----:B--2---:R-:W-:Y:S04]  /*80820*/  STL.64 [R1+0x5530], R24 ;  /* 0x0055301801007387 */ /* 0x004fe80000100a00 */
[----:B------:R-:W2:Y:S04]  /*80830*/  LDL.LU R2, [R1+0x5814] ;  /* 0x0058140001027983 */ /* 0x000ea80000300800 */
[----:B------:R-:W4:Y:S04]  /*80840*/  LDL.LU R0, [R1+0x5810] ;  /* 0x0058100001007983 */ /* 0x000f280000300800 */
[----:B------:R-:W-:Y:S04]  /*80850*/  STL.64 [R1+0x5540], R10 ;  /* 0x0055400a01007387 */ /* 0x000fe80000100a00 */
[----:B------:R-:W3:Y:S04]  /*80860*/  LDL.LU R16, [R1+0x220] ;  /* 0x0002200001107983 */ /* 0x000ee80000300800 */
[----:B------:R-:W3:Y:S04]  /*80870*/  LDL.LU R17, [R1+0x224] ;  /* 0x0002240001117983 */ /* 0x000ee80000300800 */
[----:B-1----:R-:W2:Y:S04]  /*80880*/  LDL.LU R18, [R1+0x228] ;  /* 0x0002280001127983 */ /* 0x002ea80000300800 */
[----:B------:R-:W2:Y:S01]  /*80890*/  LDL.LU R19, [R1+0x22c] ;  /* 0x00022c0001137983 */ /* 0x000ea20000300800 */
[----:B0-----:R-:W-:-:S02]  /*808a0*/  IMAD.MOV.U32 R26, RZ, RZ, R5 ;  /* 0x000000ffff1a7224 */ /* 0x001fc400078e0005 */
[----:B------:R-:W-:Y:S01]  /*808b0*/  IMAD.MOV.U32 R27, RZ, RZ, R28 ;  /* 0x000000ffff1b7224 */ /* 0x000fe200078e001c */
[----:B--2---:R0:W-:Y:S04]  /*808c0*/  STL.64 [R1+0x5550], R18 ;  /* 0x0055501201007387 */ /* 0x0041e80000100a00 */
[----:B---3--:R-:W-:Y:S04]  /*808d0*/  STL.64 [R1+0x5548], R16 ;  /* 0x0055481001007387 */ /* 0x008fe80000100a00 */
[----:B------:R-:W2:Y:S01]  /*808e0*/  LDL.LU R5, [R1+0x580c] ;  /* 0x00580c0001057983 */ /* 0x000ea20000300800 */
[----:B0-----:R-:W-:-:S03]  /*808f0*/  IMAD.MOV.U32 R18, RZ, RZ, R4 ;  /* 0x000000ffff127224 */ /* 0x001fc600078e0004 */
[----:B------:R-:W3:Y:S01]  /*80900*/  LDL.LU R28, [R1+0x5808] ;  /* 0x00580800011c7983 */ /* 0x000ee20000300800 */
[----:B------:R-:W-:-:S03]  /*80910*/  IMAD.MOV.U32 R19, RZ, RZ, R29 ;  /* 0x000000ffff137224 */ /* 0x000fc600078e001d */
[----:B------:R0:W-:Y:S04]  /*80920*/  STL.64 [R1+0x5558], R26 ;  /* 0x0055581a01007387 */ /* 0x0001e80000100a00 */
[----:B------:R-:W3:Y:S04]  /*80930*/  LDL.LU R4, [R1+0x5804] ;  /* 0x0058040001047983 */ /* 0x000ee80000300800 */
[----:B------:R-:W3:Y:S04]  /*80940*/  LDL.LU R29, [R1+0x5800] ;  /* 0x00580000011d7983 */ /* 0x000ee80000300800 */
[----:B------:R1:W-:Y:S04]  /*80950*/  STL.64 [R1+0x5560], R18 ;  /* 0x0055601201007387 */ /* 0x0003e80000100a00 */
[----:B------:R-:W4:Y:S04]  /*80960*/  LDL.LU R24, [R1+0x240] ;  /* 0x0002400001187983 */ /* 0x000f280000300800 */
[----:B------:R-:W4:Y:S04]  /*80970*/  LDL.LU R25, [R1+0x244] ;  /* 0x0002440001197983 */ /* 0x000f280000300800 */
[----:B0-----:R-:W2:Y:S04]  /*80980*/  LDL.LU R26, [R1+0x248] ;  /* 0x00024800011a7983 */ /* 0x001ea80000300800 */
[----:B------:R-:W2:Y:S01]  /*80990*/  LDL.LU R27, [R1+0x24c] ;  /* 0x00024c00011b7983 */ /* 0x000ea20000300800 */
[----:B-1----:R-:W-:-:S02]  /*809a0*/  IMAD.MOV.U32 R18, RZ, RZ, R6 ;  /* 0x000000ffff127224 */ /* 0x002fc400078e0006 */
[----:B------:R-:W-:Y:S01]  /*809b0*/  IMAD.MOV.U32 R19, RZ, RZ, R7 ;  /* 0x000000ffff137224 */ /* 0x000fe200078e0007 */
[----:B--2---:R-:W-:Y:S04]  /*809c0*/  STL.64 [R1+0x5570], R26 ;  /* 0x0055701a01007387 */ /* 0x004fe80000100a00 */
[----:B----4-:R0:W-:Y:S04]  /*809d0*/  STL.64 [R1+0x5568], R24 ;  /* 0x0055681801007387 */ /* 0x0101e80000100a00 */
[----:B------:R-:W2:Y:S04]  /*809e0*/  LDL.LU R6, [R1+0x57fc] ;  /* 0x0057fc0001067983 */ /* 0x000ea80000300800 */
[----:B------:R-:W4:Y:S04]  /*809f0*/  LDL.LU R7, [R1+0x57f8] ;  /* 0x0057f80001077983 */ /* 0x000f280000300800 */
[----:B------:R1:W-:Y:S04]  /*80a00*/  STL.64 [R1+0x5578], R18 ;  /* 0x0055781201007387 */ /* 0x0003e80000100a00 */
[----:B0-----:R-:W3:Y:S04]  /*80a10*/  LDL.LU R24, [R1+0x250] ;  /* 0x0002500001187983 */ /* 0x001ee80000300800 */
[----:B------:R-:W3:Y:S04]  /*80a20*/  LDL.LU R25, [R1+0x254] ;  /* 0x0002540001197983 */ /* 0x000ee80000300800 */
[----:B------:R-:W2:Y:S04]  /*80a30*/  LDL.LU R26, [R1+0x258] ;  /* 0x00025800011a7983 */ /* 0x000ea80000300800 */
[----:B------:R-:W2:Y:S01]  /*80a40*/  LDL.LU R27, [R1+0x25c] ;  /* 0x00025c00011b7983 */ /* 0x000ea20000300800 */
[----:B-1----:R-:W-:-:S02]  /*80a50*/  IMAD.MOV.U32 R18, RZ, RZ, R2 ;  /* 0x000000ffff127224 */ /* 0x002fc400078e0002 */
[----:B------:R-:W-:Y:S01]  /*80a60*/  IMAD.MOV.U32 R19, RZ, RZ, R3 ;  /* 0x000000ffff137224 */ /* 0x000fe200078e0003 */
[----:B--2---:R-:W-:Y:S04]  /*80a70*/  STL.64 [R1+0x5588], R26 ;  /* 0x0055881a01007387 */ /* 0x004fe80000100a00 */
[----:B---3--:R0:W-:Y:S04]  /*80a80*/  STL.64 [R1+0x5580], R24 ;  /* 0x0055801801007387 */ /* 0x0081e80000100a00 */
[----:B------:R-:W2:Y:S04]  /*80a90*/  LDL.LU R2, [R1+0x57f4] ;  /* 0x0057f40001027983 */ /* 0x000ea80000300800 */
[----:B------:R-:W3:Y:S04]  /*80aa0*/  LDL.LU R3, [R1+0x57f0] ;  /* 0x0057f00001037983 */ /* 0x000ee80000300800 */
[----:B------:R1:W-:Y:S04]  /*80ab0*/  STL.64 [R1+0x5590], R18 ;  /* 0x0055901201007387 */ /* 0x0003e80000100a00 */
[----:B0-----:R-:W4:Y:S04]  /*80ac0*/  LDL.LU R24, [R1+0x260] ;  /* 0x0002600001187983 */ /* 0x001f280000300800 */
[----:B------:R-:W4:Y:S04]  /*80ad0*/  LDL.LU R25, [R1+0x264] ;  /* 0x0002640001197983 */ /* 0x000f280000300800 */
[----:B------:R-:W2:Y:S04]  /*80ae0*/  LDL.LU R26, [R1+0x268] ;  /* 0x00026800011a7983 */ /* 0x000ea80000300800 */
[----:B------:R-:W2:Y:S01]  /*80af0*/  LDL.LU R27, [R1+0x26c] ;  /* 0x00026c00011b7983 */ /* 0x000ea20000300800 */
[----:B-1----:R-:W-:-:S02]  /*80b00*/  IMAD.MOV.U32 R18, RZ, RZ, R5 ;  /* 0x000000ffff127224 */ /* 0x002fc400078e0005 */
[----:B------:R-:W-:Y:S01]  /*80b10*/  IMAD.MOV.U32 R19, RZ, RZ, R0 ;  /* 0x000000ffff137224 */ /* 0x000fe200078e0000 */
[----:B--2---:R-:W-:Y:S04]  /*80b20*/  STL.64 [R1+0x55a0], R26 ;  /* 0x0055a01a01007387 */ /* 0x004fe80000100a00 */
[----:B----4-:R-:W-:Y:S04]  /*80b30*/  STL.64 [R1+0x5598], R24 ;  /* 0x0055981801007387 */ /* 0x010fe80000100a00 */
[----:B------:R-:W2:Y:S04]  /*80b40*/  LDL.LU R5, [R1+0x57ec] ;  /* 0x0057ec0001057983 */ /* 0x000ea80000300800 */
[----:B------:R-:W4:Y:S04]  /*80b50*/  LDL.LU R0, [R1+0x57e8] ;  /* 0x0057e80001007983 */ /* 0x000f280000300800 */
[----:B------:R0:W-:Y:S02]  /*80b60*/  STL.64 [R1+0x55a8], R18 ;  /* 0x0055a81201007387 */ /* 0x0001e40000100a00 */
[----:B0-----:R-:W-:-:S02]  /*80b70*/  IMAD.MOV.U32 R18, RZ, RZ, R4 ;  /* 0x000000ffff127224 */ /* 0x001fc400078e0004 */
[----:B------:R-:W-:Y:S01]  /*80b80*/  IMAD.MOV.U32 R19, RZ, RZ, R28 ;  /* 0x000000ffff137224 */ /* 0x000fe200078e001c */
[----:B------:R-:W4:Y:S04]  /*80b90*/  LDL.LU R4, [R1+0x57e4] ;  /* 0x0057e40001047983 */ /* 0x000f280000300800 */
[----:B------:R-:W4:Y:S04]  /*80ba0*/  LDL.LU R28, [R1+0x57e0] ;  /* 0x0057e000011c7983 */ /* 0x000f280000300800 */
[----:B------:R0:W-:Y:S04]  /*80bb0*/  STL.64 [R1+0x55c0], R18 ;  /* 0x0055c01201007387 */ /* 0x0001e80000100a00 */
[----:B------:R-:W3:Y:S04]  /*80bc0*/  LDL.LU R24, [R1+0x270] ;  /* 0x0002700001187983 */ /* 0x000ee80000300800 */
[----:B------:R-:W3:Y:S04]  /*80bd0*/  LDL.LU R25, [R1+0x274] ;  /* 0x0002740001197983 */ /* 0x000ee80000300800 */
[----:B------:R-:W2:Y:S04]  /*80be0*/  LDL.LU R26, [R1+0x278] ;  /* 0x00027800011a7983 */ /* 0x000ea80000300800 */
[----:B------:R-:W2:Y:S01]  /*80bf0*/  LDL.LU R27, [R1+0x27c] ;  /* 0x00027c00011b7983 */ /* 0x000ea20000300800 */
[----:B0-----:R-:W-:-:S02]  /*80c00*/  IMAD.MOV.U32 R18, RZ, RZ, R6 ;  /* 0x000000ffff127224 */ /* 0x001fc400078e0006 */
[----:B------:R-:W-:Y:S01]  /*80c10*/  IMAD.MOV.U32 R19, RZ, RZ, R29 ;  /* 0x000000ffff137224 */ /* 0x000fe200078e001d */
[----:B------:R-:W4:Y:S04]  /*80c20*/  LDL.LU R6, [R1+0x57dc] ;  /* 0x0057dc0001067983 */ /* 0x000f280000300800 */
[----:B------:R-:W4:Y:S04]  /*80c30*/  LDL.LU R29, [R1+0x57d8] ;  /* 0x0057d800011d7983 */ /* 0x000f280000300800 */
[----:B------:R-:W-:Y:S04]  /*80c40*/  STL.64 [R1+0x55d8], R18 ;  /* 0x0055d81201007387 */ /* 0x000fe80000100a00 */
[----:B--2---:R-:W-:Y:S04]  /*80c50*/  STL.64 [R1+0x55b8], R26 ;  /* 0x0055b81a01007387 */ /* 0x004fe80000100a00 */
[----:B---3--:R0:W-:Y:S04]  /*80c60*/  STL.64 [R1+0x55b0], R24 ;  /* 0x0055b01801007387 */ /* 0x0081e80000100a00 */
[----:B0-----:R-:W2:Y:S04]  /*80c70*/  LDL.LU R24, [R1+0x280] ;  /* 0x0002800001187983 */ /* 0x001ea80000300800 */
[----:B------:R-:W2:Y:S04]  /*80c80*/  LDL.LU R25, [R1+0x284] ;  /* 0x0002840001197983 */ /* 0x000ea80000300800 */
[----:B------:R-:W3:Y:S04]  /*80c90*/  LDL.LU R26, [R1+0x288] ;  /* 0x00028800011a7983 */ /* 0x000ee80000300800 */
[----:B------:R-:W3:Y:S01]  /*80ca0*/  LDL.LU R27, [R1+0x28c] ;  /* 0x00028c00011b7983 */ /* 0x000ee20000300800 */
[----:B------:R-:W-:-:S02]  /*80cb0*/  IMAD.MOV.U32 R18, RZ, RZ, R2 ;  /* 0x000000ffff127224 */ /* 0x000fc400078e0002 */
[----:B------:R-:W-:Y:S01]  /*80cc0*/  IMAD.MOV.U32 R19, RZ, RZ, R7 ;  /* 0x000000ffff137224 */ /* 0x000fe200078e0007 */
[----:B------:R-:W4:Y:S04]  /*80cd0*/  LDL.LU R2, [R1+0x57d4] ;  /* 0x0057d40001027983 */ /* 0x000f280000300800 */
[----:B------:R-:W4:Y:S04]  /*80ce0*/  LDL.LU R7, [R1+0x57d0] ;  /* 0x0057d00001077983 */ /* 0x000f280000300800 */
[----:B------:R-:W-:Y:S04]  /*80cf0*/  STL.64 [R1+0x55f0], R18 ;  /* 0x0055f01201007387 */ /* 0x000fe80000100a00 */
[----:B---3--:R-:W-:Y:S04]  /*80d00*/  STL.64 [R1+0x55d0], R26 ;  /* 0x0055d01a01007387 */ /* 0x008fe80000100a00 */
[----:B--2---:R0:W-:Y:S04]  /*80d10*/  STL.64 [R1+0x55c8], R24 ;  /* 0x0055c81801007387 */ /* 0x0041e80000100a00 */
        /* <DEDUP_REMOVED lines=15> */
[----:B----4-:R-:W-:-:S02]  /*80e10*/  IMAD.MOV.U32 R18, RZ, RZ, R4 ;  /* 0x000000ffff127224 */ /* 0x010fc400078e0004 */
        /* <DEDUP_REMOVED lines=14> */
[----:B------:R0:W-:Y:S02]  /*80f00*/  STL.64 [R1+0x5638], R18 ;  /* 0x0056381201007387 */ /* 0x0001e40000100a00 */
[----:B0-----:R-:W-:-:S02]  /*80f10*/  IMAD.MOV.U32 R18, RZ, RZ, R2 ;  /* 0x000000ffff127224 */ /* 0x001fc400078e0002 */
        /* <DEDUP_REMOVED lines=56> */
[----:B------:R-:W2:Y:S04]  /*812a0*/  LDL.LU R5, [R1+0x578c] ;  /* 0x00578c0001057983 */ /* 0x000ea80000300800 */
[----:B------:R-:W2:Y:S04]  /*812b0*/  LDL.LU R29, [R1+0x5788] ;  /* 0x00578800011d7983 */ /* 0x000ea80000300800 */
[----:B------:R4:W-:Y:S02]  /*812c0*/  STL.64 [R1+0x56c8], R18 ;  /* 0x0056c81201007387 */ /* 0x0009e40000100a00 */
        /* <DEDUP_REMOVED lines=58> */
[----:B---3--:R-:W-:Y:S04]  /*81670*/  STL.64 [R1+0x5708], R26 ;  /* 0x0057081a01007387 */ /* 0x008fe80000100a00 */
[----:B--2---:R0:W-:Y:S04]  /*81680*/  STL.64 [R1+0x5700], R24 ;  /* 0x0057001801007387 */ /* 0x0041e80000100a00 */
[----:B0-----:R-:W2:Y:S04]  /*81690*/  LDL.LU R24, [R1+0x360] ;  /* 0x0003600001187983 */ /* 0x001ea80000300800 */
[----:B------:R-:W2:Y:S04]  /*816a0*/  LDL.LU R25, [R1+0x364] ;  /* 0x0003640001197983 */ /* 0x000ea80000300800 */
[----:B------:R-:W3:Y:S04]  /*816b0*/  LDL.LU R26, [R1+0x368] ;  /* 0x00036800011a7983 */ /* 0x000ee80000300800 */
[----:B------:R-:W3:Y:S04]  /*816c0*/  LDL.LU R27, [R1+0x36c] ;  /* 0x00036c00011b7983 */ /* 0x000ee80000300800 */
        /* <DEDUP_REMOVED lines=16> */
[----:B------:R-:W2:Y:S04]  /*817d0*/  LDL.LU R26, [R1+0x3b8] ;  /* 0x0003b800011a7983 */ /* 0x000ea80000300800 */
[----:B------:R-:W2:Y:S04]  /*817e0*/  LDL.LU R27, [R1+0x3bc] ;  /* 0x0003bc00011b7983 */ /* 0x000ea80000300800 */
[----:B------:R-:W3:Y:S04]  /*817f0*/  LDL.LU R8, [R1+0x230] ;  /* 0x0002300001087983 */ /* 0x000ee80000300800 */
[----:B------:R-:W3:Y:S04]  /*81800*/  LDL.LU R9, [R1+0x234] ;  /* 0x0002340001097983 */ /* 0x000ee80000300800 */
[----:B------:R-:W3:Y:S04]  /*81810*/  LDL.LU R10, [R1+0x238] ;  /* 0x00023800010a7983 */ /* 0x000ee80000300800 */
[----:B------:R-:W3:Y:S04]  /*81820*/  LDL.LU R11, [R1+0x23c] ;  /* 0x00023c00010b7983 */ /* 0x000ee80000300800 */
[----:B------:R-:W3:Y:S04]  /*81830*/  LDL.LU R20, [R1+0x1f0] ;  /* 0x0001f00001147983 */ /* 0x000ee80000300800 */
[----:B------:R-:W3:Y:S04]  /*81840*/  LDL.LU R21, [R1+0x1f4] ;  /* 0x0001f40001157983 */ /* 0x000ee80000300800 */
[----:B------:R-:W3:Y:S01]  /*81850*/  LDL.LU R22, [R1+0x1f8] ;  /* 0x0001f80001167983 */ /* 0x000ee20000300800 */
[----:B----4-:R-:W-:-:S03]  /*81860*/  IMAD.MOV.U32 R15, RZ, RZ, R28 ;  /* 0x000000ffff0f7224 */ /* 0x010fc600078e001c */
[----:B------:R-:W4:Y:S04]  /*81870*/  LDL.LU R23, [R1+0x1fc] ;  /* 0x0001fc0001177983 */ /* 0x000f280000300800 */
[----:B------:R-:W4:Y:S04]  /*81880*/  LDL.LU R12, [R1+0x1c0] ;  /* 0x0001c000010c7983 */ /* 0x000f280000300800 */
[----:B------:R-:W4:Y:S04]  /*81890*/  LDL.LU R13, [R1+0x1c4] ;  /* 0x0001c400010d7983 */ /* 0x000f280000300800 */
[----:B------:R-:W4:Y:S04]  /*818a0*/  LDL.LU R14, [R1+0x1c8] ;  /* 0x0001c800010e7983 */ /* 0x000f280000300800 */
[----:B------:R-:W4:Y:S01]  /*818b0*/  LDL.LU R28, [R1+0x5758] ;  /* 0x00575800011c7983 */ /* 0x000f220000300800 */
[----:B--2---:R-:W-:Y:S03]  /*818c0*/  HMMA.16816.F32.BF16 R16, R4, R18, R24 ;  /* 0x000000120410723c */ /* 0x004fe60000041818 */
[----:B------:R-:W2:Y:S04]  /*818d0*/  LDL.LU.64 R26, [R1+0x5750] ;  /* 0x00575000011a7983 */ /* 0x000ea80000300a00 */
[----:B------:R-:W2:-:S15]  /*818e0*/  LDL.LU.64 R24, [R1+0x5748] ;  /* 0x0057480001187983 */ /* 0x000e9e0000300a00 */
[----:B------:R-:W-:-:S01]  /*818f0*/  NOP ;  /* 0x0000000000007918 */ /* 0x000fc20000000000 */
[----:B------:R-:W-:Y:S04]  /*81900*/  STL.64 [R1+0x600], R16 ;  /* 0x0006001001007387 */ /* 0x000fe80000100a00 */
[----:B------:R0:W-:Y:S04]  /*81910*/  STL.64 [R1+0x608], R18 ;  /* 0x0006081201007387 */ /* 0x0001e80000100a00 */
[----:B0-----:R-:W2:Y:S02]  /*81920*/  LDL.LU.64 R18, [R1+0x5740] ;  /* 0x0057400001127983 */ /* 0x001ea40000300a00 */
[----:B--2---:R-:W-:Y:S02]  /*81930*/  HMMA.16816.F32.BF16 R16, R4, R18, R24 ;  /* 0x000000120410723c */ /* 0x004fe40000041818 */
[----:B------:R-:W2:Y:S04]  /*81940*/  LDL.LU.64 R26, [R1+0x5738] ;  /* 0x00573800011a7983 */ /* 0x000ea80000300a00 */
[----:B------:R-:W2:-:S15]  /*81950*/  LDL.LU.64 R24, [R1+0x5730] ;  /* 0x0057300001187983 */ /* 0x000e9e0000300a00 */
[----:B------:R-:W-:-:S02]  /*81960*/  NOP ;  /* 0x0000000000007918 */ /* 0x000fc40000000000 */
        /* <DEDUP_REMOVED lines=137> */
[----:B------:R-:W3:-:S15]  /*82200*/  LDL.LU.64 R26, [R1+0x5558] ;  /* 0x00555800011a7983 */ /* 0x000ede0000300a00 */
[----:B------:R-:W-:-:S06]  /*82210*/  NOP ;  /* 0x0000000000007918 */ /* 0x000fcc0000000000 */
[----:B------:R-:W-:Y:S04]  /*82220*/  STL.64 [R1+0x240], R16 ;  /* 0x0002401001007387 */ /* 0x000fe80000100a00 */
[----:B------:R0:W-:Y:S04]  /*82230*/  STL.64 [R1+0x248], R18 ;  /* 0x0002481201007387 */ /* 0x0001e80000100a00 */
[----:B0-----:R-:W2:Y:S04]  /*82240*/  LDL.LU.64 R18, [R1+0x5550] ;  /* 0x0055500001127983 */ /* 0x001ea80000300a00 */
[----:B------:R-:W2:Y:S01]  /*82250*/  LDL.LU.64 R16, [R1+0x5548] ;  /* 0x0055480001107983 */ /* 0x000ea20000300a00 */
[----:B---3--:R-:W-:Y:S03]  /*82260*/  HMMA.16816.F32.BF16 R24, R4, R26, R8 ;  /* 0x0000001a0418723c */ /* 0x008fe60000041808 */
[----:B------:R-:W2:-:S15]  /*82270*/  LDL.LU.64 R10, [R1+0x5540] ;  /* 0x00554000010a7983 */ /* 0x000e9e0000300a00 */
[----:B------:R-:W-:-:S05]  /*82280*/  NOP ;  /* 0x0000000000007918 */ /* 0x000fca0000000000 */
[----:B------:R-:W-:Y:S04]  /*82290*/  STL.64 [R1+0x230], R24 ;  /* 0x0002301801007387 */ /* 0x000fe80000100a00 */
[----:B------:R0:W-:Y:S04]  /*822a0*/  STL.64 [R1+0x238], R26 ;  /* 0x0002381a01007387 */ /* 0x0001e80000100a00 */
[----:B0-----:R-:W3:Y:S04]  /*822b0*/  LDL.LU.64 R26, [R1+0x5538] ;  /* 0x00553800011a7983 */ /* 0x001ee80000300a00 */
[----:B------:R-:W3:Y:S01]  /*822c0*/  LDL.LU.64 R24, [R1+0x5530] ;  /* 0x0055300001187983 */ /* 0x000ee20000300a00 */
[----:B--2---:R-:W-:Y:S03]  /*822d0*/  HMMA.16816.F32.BF16 R8, R4, R10, R16 ;  /* 0x0000000a0408723c */ /* 0x004fe60000041810 */
[----:B------:R-:W3:-:S15]  /*822e0*/  LDL.LU.64 R18, [R1+0x5528] ;  /* 0x0055280001127983 */ /* 0x000ede0000300a00 */
[----:B------:R-:W-:-:S05]  /*822f0*/  NOP ;  /* 0x0000000000007918 */ /* 0x000fca0000000000 */
        /* <DEDUP_REMOVED lines=9> */
[----:B0-----:R-:W4:Y:S01]  /*82390*/  LDL.LU.64 R18, [R1+0x5508] ;  /* 0x0055080001127983 */ /* 0x001f220000300a00 */
[----:B--2---:R-:W-:Y:S03]  /*823a0*/  HMMA.16816.F32.BF16 R24, R4, R26, R8 ;  /* 0x0000001a0418723c */ /* 0x004fe60000041808 */
[----:B------:R-:W2:Y:S04]  /*823b0*/  LDL.LU.64 R10, [R1+0x5500] ;  /* 0x00550000010a7983 */ /* 0x000ea80000300a00 */
[----:B------:R-:W2:-:S15]  /*823c0*/  LDL.LU.64 R8, [R1+0x54f8] ;  /* 0x0054f80001087983 */ /* 0x000e9e0000300a00 */
[----:B------:R-:W-:-:S01]  /*823d0*/  NOP ;  /* 0x0000000000007918 */ /* 0x000fc20000000000 */
[----:B------:R-:W-:Y:S04]  /*823e0*/  STL.64 [R1+0x200], R24 ;  /* 0x0002001801007387 */ /* 0x000fe80000100a00 */
[----:B------:R0:W-:Y:S04]  /*823f0*/  STL.64 [R1+0x208], R26 ;  /* 0x0002081a01007387 */ /* 0x0001e80000100a00 */
[----:B0-----:R-:W2:Y:S01]  /*82400*/  LDL.LU.64 R26, [R1+0x54f0] ;  /* 0x0054f000011a7983 */ /* 0x001ea20000300a00 */
[----:B----4-:R-:W-:Y:S03]  /*82410*/  HMMA.16816.F32.BF16 R16, R4, R18, R20 ;  /* 0x000000120410723c */ /* 0x010fe60000041814 */
[----:B------:R-:W3:Y:S04]  /*82420*/  LDL.LU.64 R22, [R1+0x54e8] ;  /* 0x0054e80001167983 */ /* 0x000ee80000300a00 */
[----:B------:R-:W3:-:S15]  /*82430*/  LDL.LU.64 R20, [R1+0x54e0] ;  /* 0x0054e00001147983 */ /* 0x000ede0000300a00 */
[----:B------:R-:W-:-:S01]  /*82440*/  NOP ;  /* 0x0000000000007918 */ /* 0x000fc20000000000 */
[----:B------:R-:W-:Y:S04]  /*82450*/  STL.64 [R1+0x1f0], R16 ;  /* 0x0001f01001007387 */ /* 0x000fe80000100a00 */
[----:B------:R0:W-:Y:S04]  /*82460*/  STL.64 [R1+0x1f8], R18 ;  /* 0x0001f81201007387 */ /* 0x0001e80000100a00 */
[----:B0-----:R-:W4:Y:S04]  /*82470*/  LDL.LU.64 R18, [R1+0x54d8] ;  /* 0x0054d80001127983 */ /* 0x001f280000300a00 */
[----:B------:R-:W4:Y:S01]  /*82480*/  LDL.LU.64 R16, [R1+0x54d0] ;  /* 0x0054d00001107983 */ /* 0x000f220000300a00 */
[----:B--2---:R-:W-:Y:S03]  /*82490*/  HMMA.16816.F32.BF16 R24, R4, R26, R8 ;  /* 0x0000001a0418723c */ /* 0x004fe60000041808 */
[----:B------:R-:W2:Y:S04]  /*824a0*/  LDL.LU R10, [R1+0x54c8] ;  /* 0x0054c800010a7983 */ /* 0x000ea80000300800 */
[----:B------:R-:W4:-:S15]  /*824b0*/  LDL.LU.64 R8, [R1+0x54c0] ;  /* 0x0054c00001087983 */ /* 0x000f1e0000300a00 */
[----:B------:R-:W-:-:S01]  /*824c0*/  NOP ;  /* 0x0000000000007918 */ /* 0x000fc20000000000 */
[----:B------:R-:W-:Y:S04]  /*824d0*/  STL.64 [R1+0x1e0], R24 ;  /* 0x0001e01801007387 */ /* 0x000fe80000100a00 */
[----:B------:R0:W-:Y:S04]  /*824e0*/  STL.64 [R1+0x1e8], R26 ;  /* 0x0001e81a01007387 */ /* 0x0001e80000100a00 */
[----:B0-----:R-:W3:Y:S02]  /*824f0*/  LDL.LU.64 R26, [R1+0x54b8] ;  /* 0x0054b800011a7983 */ /* 0x001ee40000300a00 */
[----:B---3--:R-:W-:Y:S02]  /*82500*/  HMMA.16816.F32.BF16 R24, R4, R26, R20 ;  /* 0x0000001a0418723c */ /* 0x008fe40000041814 */
[----:B------:R-:W3:-:S15]  /*82510*/  LDL.LU.64 R22, [R1+0x54b0] ;  /* 0x0054b00001167983 */ /* 0x000ede0000300a00 */
[----:B------:R-:W-:-:S06]  /*82520*/  NOP ;  /* 0x0000000000007918 */ /* 0x000fcc0000000000 */
[----:B------:R-:W-:Y:S04]  /*82530*/  STL.64 [R1+0x1d0], R24 ;  /* 0x0001d01801007387 */ /* 0x000fe80000100a00 */
[----:B------:R-:W-:Y:S01]  /*82540*/  STL.64 [R1+0x1d8], R26 ;  /* 0x0001d81a01007387 */ /* 0x000fe20000100a00 */
[----:B---3--:R-:W-:Y:S03]  /*82550*/  HMMA.16816.F32.BF16 R20, R4, R22, R12 ;  /* 0x000000160414723c */ /* 0x008fe6000004180c */
[----:B------:R-:W0:Y:S04]  /*82560*/  LDSM.16.MT88.4 R12, [R28+UR5+0x20800] ;  /* 0x020800051c0c783b */ /* 0x000e280008004200 */
[----:B0-----:R0:W-:-:S15]  /*82570*/  STL.64 [R1+0x5480], R14 ;  /* 0x0054800e01007387 */ /* 0x0011de0000100a00 */
[----:B------:R-:W-:-:S01]  /*82580*/  NOP ;  /* 0x0000000000007918 */ /* 0x000fc20000000000 */
[----:B------:R-:W-:Y:S04]  /*82590*/  STL.64 [R1+0x1c0], R20 ;  /* 0x0001c01401007387 */ /* 0x000fe80000100a00 */
[----:B------:R-:W-:Y:S04]  /*825a0*/  STL.64 [R1+0x1c8], R22 ;  /* 0x0001c81601007387 */ /* 0x000fe80000100a00 */
[----:B0-----:R-:W3:Y:S04]  /*825b0*/  LDL R15, [R1+0x33b0] ;  /* 0x0033b000010f7983 */ /* 0x001ee80000100800 */
[----:B------:R-:W-:Y:S04]  /*825c0*/  STL.64 [R1+0x5478], R12 ;  /* 0x0054780c01007387 */ /* 0x000fe80000100a00 */
[----:B------:R-:W-:Y:S04]  /*825d0*/  STL [R1+0x5168], R28 ;  /* 0x0051681c01007387 */ /* 0x000fe80000100800 */
[----:B---3--:R-:W0:Y:S04]  /*825e0*/  LDSM.16.M88.4 R24, [R15+UR5] ;  /* 0x000000050f18783b */ /* 0x008e280008000200 */
[----:B------:R-:W1:Y:S04]  /*825f0*/  LDSM.16.M88.4 R20, [R15+UR5+0x1000] ;  /* 0x001000050f14783b */ /* 0x000e680008000200 */
[----:B0-----:R-:W-:Y:S04]  /*82600*/  STL.64 [R1+0x1b0], R24 ;  /* 0x0001b01801007387 */ /* 0x001fe80000100a00 */
[----:B------:R-:W-:Y:S04]  /*82610*/  STL.64 [R1+0x1b8], R26 ;  /* 0x0001b81a01007387 */ /* 0x000fe80000100a00 */
[----:B------:R-:W0:Y:S04]  /*82620*/  LDSM.16.M88.4 R24, [R15+UR5+0x2000] ;  /* 0x002000050f18783b */ /* 0x000e280008000200 */
[----:B-1----:R-:W-:Y:S04]  /*82630*/  STL.64 [R1+0x1a0], R20 ;  /* 0x0001a01401007387 */ /* 0x002fe80000100a00 */
[----:B------:R-:W-:Y:S04]  /*82640*/  STL.64 [R1+0x1a8], R22 ;  /* 0x0001a81601007387 */ /* 0x000fe80000100a00 */
[----:B------:R-:W1:Y:S04]  /*82650*/  LDSM.16.M88.4 R20, [R15+UR5+0x3000] ;  /* 0x003000050f14783b */ /* 0x000e680008000200 */
[----:B0-----:R-:W-:Y:S04]  /*82660*/  STL.64 [R1+0x190], R24 ;  /* 0x0001901801007387 */ /* 0x001fe80000100a00 */
[----:B------:R-:W-:Y:S04]  /*82670*/  STL.64 [R1+0x198], R26 ;  /* 0x0001981a01007387 */ /* 0x000fe80000100a00 */
[----:B------:R-:W0:Y:S01]  /*82680*/  LDSM.16.M88.4 R24, [R15+UR5+0x4000] ;  /* 0x004000050f18783b */ /* 0x000e220008000200 */
[----:B-1----:R-:W-:-:S03]  /*82690*/  IMAD.MOV.U32 R3, RZ, RZ, R20 ;  /* 0x000000ffff037224 */ /* 0x002fc600078e0014 */
[----:B------:R-:W-:Y:S01]  /*826a0*/  STL.64 [R1+0x188], R22 ;  /* 0x0001881601007387 */ /* 0x000fe20000100a00 */
[----:B------:R-:W-:-:S03]  /*826b0*/  IMAD.MOV.U32 R28, RZ, RZ, R21 ;  /* 0x000000ffff1c7224 */ /* 0x000fc600078e0015 */
        /* <DEDUP_REMOVED lines=28> */
[----:B------:R-:W3:Y:S04]  /*82880*/  LDL R11, [R1+0xd28] ;  /* 0x000d2800010b7983 */ /* 0x000ee80000100800 */
        /* <DEDUP_REMOVED lines=38> */
[----:B------:R-:W-:Y:S04]  /*82af0*/  LDSM.16.M88.4 R20, [R15+UR5+0x1b000] ;  /* 0x01b000050f14783b */ /* 0x000fe80008000200 */
[----:B0-----:R-:W-:Y:S04]  /*82b00*/  STL.64 [R1+0x10], R24 ;  /* 0x0000101801007387 */ /* 0x001fe80000100a00 */
[----:B------:R-:W-:Y:S04]  /*82b10*/  STL.64 [R1+0x18], R26 ;  /* 0x0000181a01007387 */ /* 0x000fe80000100a00 */
[----:B------:R-:W0:Y:S04]  /*82b20*/  LDSM.16.M88.4 R24, [R15+UR5+0x1c000] ;  /* 0x01c000050f18783b */ /* 0x000e280008000200 */
[----:B0-----:R-:W-:Y:S04]  /*82b30*/  STL [R1+0x4f28], R27 ;  /* 0x004f281b01007387 */ /* 0x001fe80000100800 */
[----:B------:R-:W-:Y:S04]  /*82b40*/  STL.64 [R1], R20 ;  /* 0x0000001401007387 */ /* 0x000fe80000100a00 */
[----:B------:R-:W-:Y:S04]  /*82b50*/  STL.64 [R1+0x8], R22 ;  /* 0x0000081601007387 */ /* 0x000fe80000100a00 */
[----:B------:R-:W0:Y:S04]  /*82b60*/  LDSM.16.M88.4 R20, [R15+UR5+0x1d000] ;  /* 0x01d000050f14783b */ /* 0x000e280008000200 */
[----:B------:R-:W-:Y:S04]  /*82b70*/  STL [R1+0x5490], R26 ;  /* 0x0054901a01007387 */ /* 0x000fe80000100800 */
[----:B------:R-:W-:Y:S04]  /*82b80*/  STL.64 [R1+0x5488], R24 ;  /* 0x0054881801007387 */ /* 0x000fe80000100a00 */
[----:B------:R-:W1:Y:S04]  /*82b90*/  LDSM.16.M88.4 R24, [R15+UR5+0x1e000] ;  /* 0x01e000050f18783b */ /* 0x000e680008000200 */
[----:B0-----:R2:W-:Y:S04]  /*82ba0*/  STL.64 [R1+0x5288], R22 ;  /* 0x0052881601007387 */ /* 0x0015e80000100a00 */
[----:B------:R-:W-:Y:S01]  /*82bb0*/  STL.64 [R1+0x5280], R20 ;  /* 0x0052801401007387 */ /* 0x000fe20000100a00 */
[----:B--2---:R-:W-:-:S03]  /*82bc0*/  IMAD.MOV.U32 R22, RZ, RZ, R10 ;  /* 0x000000ffff167224 */ /* 0x004fc600078e000a */
[----:B------:R-:W2:Y:S01]  /*82bd0*/  LDL.LU R10, [R1+0x54a8] ;  /* 0x0054a800010a7983 */ /* 0x000ea20000300800 */
[----:B----4-:R-:W-:-:S03]  /*82be0*/  IMAD.MOV.U32 R23, RZ, RZ, R17 ;  /* 0x000000ffff177224 */ /* 0x010fc600078e0011 */
[----:B------:R-:W4:Y:S04]  /*82bf0*/  LDL.LU R17, [R1+0x54a4] ;  /* 0x0054a40001117983 */ /* 0x000f280000300800 */
[----:B-1----:R-:W-:Y:S04]  /*82c00*/  STL.64 [R1+0x3c0], R24 ;  /* 0x0003c01801007387 */ /* 0x002fe80000100a00 */
[----:B------:R-:W-:Y:S04]  /*82c10*/  STL.64 [R1+0x3c8], R26 ;  /* 0x0003c81a01007387 */ /* 0x000fe80000100a00 */
[----:B------:R-:W0:Y:S01]  /*82c20*/  LDSM.16.M88.4 R24, [R15+UR5+0x1f000] ;  /* 0x01f000050f18783b */ /* 0x000e220008000200 */
[----:B------:R-:W-:-:S03]  /*82c30*/  IMAD.MOV.U32 R14, RZ, RZ, R18 ;  /* 0x000000ffff0e7224 */ /* 0x000fc600078e0012 */
[----:B------:R-:W4:Y:S04]  /*82c40*/  LDL.LU R18, [R1+0x54a0] ;  /* 0x0054a00001127983 */ /* 0x000f280000300800 */
[----:B0-----:R-:W-:Y:S04]  /*82c50*/  STL.64 [R1+0x3b0], R24 ;  /* 0x0003b01801007387 */ /* 0x001fe80000100a00 */
[----:B------:R0:W-:Y:S02]  /*82c60*/  STL.64 [R1+0x3b8], R26 ;  /* 0x0003b81a01007387 */ /* 0x0001e40000100a00 */
[----:B0-----:R-:W-:-:S02]  /*82c70*/  IMAD.MOV.U32 R26, RZ, RZ, R9 ;  /* 0x000000ffff1a7224 */ /* 0x001fc400078e0009 */
[----:B------:R-:W-:Y:S02]  /*82c80*/  IMAD.MOV.U32 R27, RZ, RZ, R8 ;  /* 0x000000ffff1b7224 */ /* 0x000fe400078e0008 */
[----:B------:R-:W-:Y:S02]  /*82c90*/  IMAD.MOV.U32 R15, RZ, RZ, R19 ;  /* 0x000000ffff0f7224 */ /* 0x000fe400078e0013 */
[----:B------:R-:W4:Y:S04]  /*82ca0*/  LDL.LU R19, [R1+0x549c] ;  /* 0x00549c0001137983 */ /* 0x000f280000300800 */
[----:B------:R-:W4:Y:S01]  /*82cb0*/  LDL.LU R24, [R1+0x5c0] ;  /* 0x0005c00001187983 */ /* 0x000f220000300800 */
[----:B--2---:R-:W-:-:S03]  /*82cc0*/  IMAD.MOV.U32 R25, RZ, RZ, R10 ;  /* 0x000000ffff197224 */ /* 0x004fc600078e000a */
[----:B---3--:R-:W0:Y:S04]  /*82cd0*/  LDSM.16.MT88.4 R8, [R11+UR5+0x20800] ;  /* 0x020800050b08783b */ /* 0x008e280008004200 */
[----:B0-----:R-:W-:Y:S04]  /*82ce0*/  STL.64 [R1+0x5250], R10 ;  /* 0x0052500a01007387 */ /* 0x001fe80000100a00 */
[----:B------:R0:W-:Y:S04]  /*82cf0*/  STL.64 [R1+0x5248], R8 ;  /* 0x0052480801007387 */ /* 0x0001e80000100a00 */
[----:B0-----:R-:W2:Y:S01]  /*82d00*/  LDL.LU R8, [R1+0x5d0] ;  /* 0x0005d00001087983 */ /* 0x001ea20000300800 */
[----:B----4-:R-:W-:-:S02]  /*82d10*/  IMAD.MOV.U32 R10, RZ, RZ, R18 ;  /* 0x000000ffff0a7224 */ /* 0x010fc400078e0012 */
[----:B------:R-:W-:Y:S02]  /*82d20*/  IMAD.MOV.U32 R11, RZ, RZ, R17 ;  /* 0x000000ffff0b7224 */ /* 0x000fe400078e0011 */
[----:B------:R-:W-:-:S07]  /*82d30*/  IMAD.MOV.U32 R9, RZ, RZ, R19 ;  /* 0x000000ffff097224 */ /* 0x000fce00078e0013 */
[----:B--2---:R-:W-:-:S15]  /*82d40*/  HMMA.16816.F32.BF16 R20, R4, R22, R8 ;  /* 0x000000160414723c */ /* 0x004fde0000041808 */
[----:B------:R-:W-:-:S08]  /*82d50*/  NOP ;  /* 0x0000000000007918 */ /* 0x000fd00000000000 */
[----:B------:R-:W-:Y:S04]  /*82d60*/  STL [R1+0x5d0], R20 ;  /* 0x0005d01401007387 */ /* 0x000fe80000100800 */
[----:B------:R-:W2:Y:S04]  /*82d70*/  LDL.LU R8, [R1+0x590] ;  /* 0x0005900001087983 */ /* 0x000ea80000300800 */
[----:B------:R-:W2:Y:S01]  /*82d80*/  LDL.LU R9, [R1+0x594] ;  /* 0x0005940001097983 */ /* 0x000ea20000300800 */
[----:B------:R-:W-:Y:S02]  /*82d90*/  IMAD.MOV.U32 R10, RZ, RZ, R16 ;  /* 0x000000ffff0a7224 */ /* 0x000fe400078e0010 */
[----:B------:R-:W-:Y:S01]  /*82da0*/  IMAD.MOV.U32 R11, RZ, RZ, R29 ;  /* 0x000000ffff0b7224 */ /* 0x000fe200078e001d */
[----:B------:R-:W3:Y:S04]  /*82db0*/  LDL.LU R16, [R1+0x5498] ;  /* 0x0054980001107983 */ /* 0x000ee80000300800 */
[----:B------:R-:W4:Y:S04]  /*82dc0*/  LDL.LU R29, [R1+0x5494] ;  /* 0x00549400011d7983 */ /* 0x000f280000300800 */
[----:B------:R-:W-:Y:S04]  /*82dd0*/  STL.64 [R1+0x5448], R10 ;  /* 0x0054480a01007387 */ /* 0x000fe80000100a00 */
[----:B--2---:R0:W-:Y:S04]  /*82de0*/  STL.64 [R1+0x5440], R8 ;  /* 0x0054400801007387 */ /* 0x0041e80000100a00 */
[----:B0-----:R-:W2:Y:S04]  /*82df0*/  LDL.LU R8, [R1+0x5a0] ;  /* 0x0005a00001087983 */ /* 0x001ea80000300800 */
[----:B------:R-:W2:Y:S04]  /*82e00*/  LDL.LU R9, [R1+0x5a4] ;  /* 0x0005a40001097983 */ /* 0x000ea80000300800 */
[----:B------:R-:W3:Y:S04]  /*82e10*/  LDL.LU R10, [R1+0x5a8] ;  /* 0x0005a800010a7983 */ /* 0x000ee80000300800 */
[----:B------:R-:W3:Y:S01]  /*82e20*/  LDL.LU R11, [R1+0x5ac] ;  /* 0x0005ac00010b7983 */ /* 0x000ee20000300800 */
[----:B------:R-:W-:-:S03]  /*82e30*/  IMAD.MOV.U32 R17, RZ, RZ, R21 ;  /* 0x000000ffff117224 */ /* 0x000fc600078e0015 */
[----:B---3--:R-:W-:Y:S04]  /*82e40*/  STL.64 [R1+0x5460], R10 ;  /* 0x0054600a01007387 */ /* 0x008fe80000100a00 */
[----:B--2---:R0:W-:Y:S04]  /*82e50*/  STL.64 [R1+0x5458], R8 ;  /* 0x0054580801007387 */ /* 0x0041e80000100a00 */
[----:B0-----:R-:W2:Y:S04]  /*82e60*/  LDL.LU.64 R8, [R1+0x1b0] ;  /* 0x0001b00001087983 */ /* 0x001ea80000300a00 */
[----:B------:R-:W3:Y:S04]  /*82e70*/  LDL.LU.64 R20, [R1+0x170] ;  /* 0x0001700001147983 */ /* 0x000ee80000300a00 */
[----:B---3--:R0:W-:Y:S04]  /*82e80*/  STL.64 [R1+0x5438], R20 ;  /* 0x0054381401007387 */ /* 0x0081e80000100a00 */
[----:B0-----:R-:W3:Y:S04]  /*82e90*/  LDL.LU.64 R20, [R1+0x190] ;  /* 0x0001900001147983 */ /* 0x001ee80000300a00 */
[----:B---3--:R0:W-:Y:S04]  /*82ea0*/  STL.64 [R1+0x5450], R20 ;  /* 0x0054501401007387 */ /* 0x0081e80000100a00 */
[----:B0-----:R-:W3:Y:S01]  /*82eb0*/  LDL.LU.64 R20, [R1+0x1a0] ;  /* 0x0001a00001147983 */ /* 0x001ee20000300a00 */
[----:B------:R-:W-:Y:S01]  /*82ec0*/  HMMA.16816.F32.BF16 R4, R4, R14, R24 ;  /* 0x0000000e0404723c */ /* 0x000fe20000041818 */
[----:B------:R-:W-:-:S02]  /*82ed0*/  IMAD.MOV.U32 R18, RZ, RZ, R22 ;  /* 0x000000ffff127224 */ /* 0x000fc400078e0016 */
[----:B---3--:R0:W-:Y:S04]  /*82ee0*/  STL.64 [R1+0x5468], R20 ;  /* 0x0054681401007387 */ /* 0x0081e80000100a00 */
[----:B0-----:R-:W3:Y:S04]  /*82ef0*/  LDL.LU R20, [R1+0x5b0] ;  /* 0x0005b00001147983 */ /* 0x001ee80000300800 */
[----:B------:R-:W3:Y:S04]  /*82f00*/  LDL.LU R21, [R1+0x5b4] ;  /* 0x0005b40001157983 */ /* 0x000ee80000300800 */
[----:B------:R-:W3:Y:S04]  /*82f10*/  LDL.LU R26, [R1+0x5490] ;  /* 0x00549000011a7983 */ /* 0x000ee80000300800 */
[----:B------:R-:W3:Y:S04]  /*82f20*/  LDL.LU.64 R24, [R1+0x5488] ;  /* 0x0054880001187983 */ /* 0x000ee80000300a00 */
[----:B------:R-:W3:Y:S04]  /*82f30*/  LDL.LU.64 R14, [R1+0x5480] ;  /* 0x00548000010e7983 */ /* 0x000ee80000300a00 */
[----:B------:R-:W3:Y:S01]  /*82f40*/  LDL.LU.64 R12, [R1+0x5478] ;  /* 0x00547800010c7983 */ /* 0x000ee20000300a00 */
[----:B------:R-:W-:-:S02]  /*82f50*/  IMAD.MOV.U32 R19, RZ, RZ, R23 ;  /* 0x000000ffff137224 */ /* 0x000fc400078e0017 */
[----:B----4-:R-:W-:Y:S02]  /*82f60*/  IMAD.MOV.U32 R22, RZ, RZ, R29 ;  /* 0x000000ffff167224 */ /* 0x010fe400078e001d */
[----:B------:R-:W-:Y:S02]  /*82f70*/  IMAD.MOV.U32 R23, RZ, RZ, R16 ;  /* 0x000000ffff177224 */ /* 0x000fe400078e0010 */
[----:B------:R-:W-:Y:S02]  /*82f80*/  IMAD.MOV.U32 R27, RZ, RZ, R4 ;  /* 0x000000ffff1b7224 */ /* 0x000fe400078e0004 */
[----:B------:R-:W-:Y:S02]  /*82f90*/  IMAD.MOV.U32 R29, RZ, RZ, R5 ;  /* 0x000000ffff1d7224 */ /* 0x000fe400078e0005 */
[----:B------:R-:W-:Y:S02]  /*82fa0*/  IMAD.MOV.U32 R16, RZ, RZ, R6 ;  /* 0x000000ffff107224 */ /* 0x000fe400078e0006 */
[----:B--2---:R-:W-:-:S02]  /*82fb0*/  IMAD.MOV.U32 R5, RZ, RZ, R8 ;  /* 0x000000ffff057224 */ /* 0x004fc400078e0008 */
[----:B------:R-:W-:Y:S01]  /*82fc0*/  IMAD.MOV.U32 R4, RZ, RZ, R9 ;  /* 0x000000ffff047224 */ /* 0x000fe200078e0009 */
[----:B---3--:R-:W-:Y:S01]  /*82fd0*/  STL.64 [R1+0x5298], R26 ;  /* 0x0052981a01007387 */ /* 0x008fe20000100a00 */
[----:B------:R-:W-:Y:S03]  /*82fe0*/  HMMA.16816.F32.BF16 R20, R12, R8, R20 ;  /* 0x000000080c14723c */ /* 0x000fe60000041814 */
[----:B------:R0:W-:Y:S04]  /*82ff0*/  STL.64 [R1+0x5290], R24 ;  /* 0x0052901801007387 */ /* 0x0001e80000100a00 */
[----:B0-----:R-:W2:Y:S04]  /*83000*/  LDL.LU R24, [R1+0x570] ;  /* 0x0005700001187983 */ /* 0x001ea80000300800 */
[----:B------:R-:W2:Y:S04]  /*83010*/  LDL.LU R25, [R1+0x574] ;  /* 0x0005740001197983 */ /* 0x000ea80000300800 */
[----:B------:R-:W2:Y:S04]  /*83020*/  LDL.LU R26, [R1+0x578] ;  /* 0x00057800011a7983 */ /* 0x000ea80000300800 */
[----:B------:R-:W2:Y:S04]  /*83030*/  LDL.LU R27, [R1+0x57c] ;  /* 0x00057c00011b7983 */ /* 0x000ea80000300800 */
[----:B------:R-:W-:Y:S04]  /*83040*/  STL [R1+0x5160], R29 ;  /* 0x0051601d01007387 */ /* 0x000fe80000100800 */
[----:B------:R-:W-:Y:S04]  /*83050*/  STL.64 [R1+0x4f38], R18 ;  /* 0x004f381201007387 */ /* 0x000fe80000100a00 */
[----:B------:R0:W-:Y:S02]  /*83060*/  STL.64 [R1+0x4f30], R16 ;  /* 0x004f301001007387 */ /* 0x0001e40000100a00 */
[----:B0-----:R-:W-:-:S02]  /*83070*/  IMAD.MOV.U32 R16, RZ, RZ, R3 ;  /* 0x000000ffff107224 */ /* 0x001fc400078e0003 */
[----:B------:R-:W3:Y:S04]  /*83080*/  LDL.LU R3, [R1+0x5470] ;  /* 0x0054700001037983 */ /* 0x000ee80000300800 */
[----:B------:R0:W-:Y:S04]  /*83090*/  STL.64 [R1+0x5b0], R20 ;  /* 0x0005b01401007387 */ /* 0x0001e80000100a00 */
[----:B------:R-:W-:Y:S04]  /*830a0*/  STL.64 [R1+0x5b8], R22 ;  /* 0x0005b81601007387 */ /* 0x000fe80000100a00 */
[----:B0-----:R-:W4:Y:S04]  /*830b0*/  LDL.LU.64 R20, [R1+0x5468] ;  /* 0x0054680001147983 */ /* 0x001f280000300a00 */
[----:B------:R-:W4:Y:S04]  /*830c0*/  LDL.LU.64 R10, [R1+0x5460] ;  /* 0x00546000010a7983 */ /* 0x000f280000300a00 */
[----:B------:R-:W4:Y:S01]  /*830d0*/  LDL.LU.64 R8, [R1+0x5458] ;  /* 0x0054580001087983 */ /* 0x000f220000300a00 */
[----:B------:R-:W-:-:S02]  /*830e0*/  IMAD.MOV.U32 R6, RZ, RZ, R7 ;  /* 0x000000ffff067224 */ /* 0x000fc400078e0007 */
[----:B------:R-:W-:-:S03]  /*830f0*/  IMAD.MOV.U32 R7, RZ, RZ, R0 ;  /* 0x000000ffff077224 */ /* 0x000fc600078e0000 */
[----:B------:R0:W-:Y:S04]  /*83100*/  STL [R1+0x5410], R6 ;  /* 0x0054100601007387 */ /* 0x0001e80000100800 */
[----:B------:R1:W-:Y:S01]  /*83110*/  STL.64 [R1+0x5408], R4 ;  /* 0x0054080401007387 */ /* 0x0003e20000100a00 */
[----:B0-----:R-:W-:-:S03]  /*83120*/  IMAD.MOV.U32 R6, RZ, RZ, R2 ;  /* 0x000000ffff067224 */ /* 0x001fc600078e0002 */
[----:B-1----:R-:W2:Y:S01]  /*83130*/  LDL.LU R4, [R1+0x580] ;  /* 0x0005800001047983 */ /* 0x002ea20000300800 */
[----:B---3--:R-:W-:Y:S01]  /*83140*/  IMAD.MOV.U32 R5, RZ, RZ, R3 ;  /* 0x000000ffff057224 */ /* 0x008fe200078e0003 */
[----:B----4-:R-:W-:Y:S06]  /*83150*/  HMMA.16816.F32.BF16 R8, R12, R20, R8 ;  /* 0x000000140c08723c */ /* 0x010fec0000041808 */
[----:B------:R-:W-:Y:S02]  /*83160*/  IMAD.MOV.U32 R19, RZ, RZ, R20 ;  /* 0x000000ffff137224 */ /* 0x000fe400078e0014 */
[----:B------:R-:W-:-:S02]  /*83170*/  IMAD.MOV.U32 R18, RZ, RZ, R21 ;  /* 0x000000ffff127224 */ /* 0x000fc400078e0015 */
[----:B------:R-:W3:-:S13]  /*83180*/  LDL.LU.64 R20, [R1+0x5450] ;  /* 0x0054500001147983 */ /* 0x000eda0000300a00 */
[----:B------:R0:W-:Y:S01]  /*83190*/  STL [R1+0x5a0], R8 ;  /* 0x0005a00801007387 */ /* 0x0001e20000100800 */
[----:B------:R-:W-:Y:S02]  /*831a0*/  IMAD.MOV.U32 R2, RZ, RZ, R10 ;  /* 0x000000ffff027224 */ /* 0x000fe400078e000a */
[----:B------:R-:W-:Y:S02]  /*831b0*/  IMAD.MOV.U32 R0, RZ, RZ, R11 ;  /* 0x000000ffff007224 */ /* 0x000fe400078e000b */
[----:B------:R-:W-:Y:S01]  /*831c0*/  IMAD.MOV.U32 R3, RZ, RZ, R9 ;  /* 0x000000ffff037224 */ /* 0x000fe200078e0009 */
[----:B------:R-:W3:Y:S04]  /*831d0*/  LDL.LU.64 R10, [R1+0x5448] ;  /* 0x00544800010a7983 */ /* 0x000ee80000300a00 */
[----:B0-----:R-:W3:Y:S04]  /*831e0*/  LDL.LU.64 R8, [R1+0x5440] ;  /* 0x0054400001087983 */ /* 0x001ee80000300a00 */
[----:B------:R-:W-:Y:S04]  /*831f0*/  STL [R1+0x5170], R0 ;  /* 0x0051700001007387 */ /* 0x000fe80000100800 */
[----:B------:R-:W-:Y:S04]  /*83200*/  STL [R1+0x516c], R2 ;  /* 0x00516c0201007387 */ /* 0x000fe80000100800 */
[----:B------:R-:W-:Y:S01]  /*83210*/  STL [R1+0x5164], R3 ;  /* 0x0051640301007387 */ /* 0x000fe20000100800 */
[----:B---3--:R-:W-:-:S15]  /*83220*/  HMMA.16816.F32.BF16 R8, R12, R20, R8 ;  /* 0x000000140c08723c */ /* 0x008fde0000041808 */
[----:B------:R-:W-:-:S08]  /*83230*/  NOP ;  /* 0x0000000000007918 */ /* 0x000fd00000000000 */
[----:B------:R-:W-:Y:S04]  /*83240*/  STL.64 [R1+0x590], R8 ;  /* 0x0005900801007387 */ /* 0x000fe80000100a00 */
[----:B------:R0:W-:Y:S02]  /*83250*/  STL.64 [R1+0x598], R10 ;  /* 0x0005980a01007387 */ /* 0x0001e40000100a00 */
[----:B0-----:R-:W-:Y:S02]  /*83260*/  IMAD.MOV.U32 R11, RZ, RZ, R20 ;  /* 0x000000ffff0b7224 */ /* 0x001fe400078e0014 */
[----:B------:R-:W-:Y:S02]  /*83270*/  IMAD.MOV.U32 R10, RZ, RZ, R21 ;  /* 0x000000ffff0a7224 */ /* 0x000fe400078e0015 */
[----:B------:R-:W3:Y:S01]  /*83280*/  LDL.LU.64 R20, [R1+0x5438] ;  /* 0x0054380001147983 */ /* 0x000ee20000300a00 */
[----:B------:R-:W-:-:S07]  /*83290*/  IMAD.MOV.U32 R17, RZ, RZ, R28 ;  /* 0x000000ffff117224 */ /* 0x000fce00078e001c */
[----:B--2---:R-:W-:Y:S01]  /*832a0*/  HMMA.16816.F32.BF16 R4, R12, R16, R4 ;  /* 0x000000100c04723c */ /* 0x004fe20000041804 */
[----:B------:R-:W-:Y:S05]  /*832b0*/  STL.64 [R1+0x52b0], R10 ;  /* 0x0052b00a01007387 */ /* 0x000fea0000100a00 */
[----:B------:R-:W-:Y:S04]  /*832c0*/  STL.64 [R1+0x5218], R16 ;  /* 0x0052181001007387 */ /* 0x000fe80000100a00 */
[----:B------:R-:W-:-:S13]  /*832d0*/  STL.64 [R1+0x52d8], R18 ;  /* 0x0052d81201007387 */ /* 0x000fda0000100a00 */
[----:B------:R-:W-:Y:S04]  /*832e0*/  STL.64 [R1+0x580], R4 ;  /* 0x0005800401007387 */ /* 0x000fe80000100a00 */
[----:B------:R3:W-:Y:S02]  /*832f0*/  STL.64 [R1+0x588], R6 ;  /* 0x0005880601007387 */ /* 0x0007e40000100a00 */
[----:B---3--:R-:W-:-:S15]  /*83300*/  HMMA.16816.F32.BF16 R4, R12, R20, R24 ;  /* 0x000000140c04723c */ /* 0x008fde0000041818 */
[----:B------:R-:W-:-:S08]  /*83310*/  NOP ;  /* 0x0000000000007918 */ /* 0x000fd00000000000 */
[----:B------:R0:W-:Y:S04]  /*83320*/  STL.64 [R1+0x570], R4 ;  /* 0x0005700401007387 */ /* 0x0001e80000100a00 */
[----:B------:R-:W-:Y:S04]  /*83330*/  STL.64 [R1+0x578], R6 ;  /* 0x0005780601007387 */ /* 0x000fe80000100a00 */
[----:B------:R-:W2:Y:S04]  /*83340*/  LDL.LU R16, [R1+0x510] ;  /* 0x0005100001107983 */ /* 0x000ea80000300800 */
[----:B------:R-:W2:Y:S04]  /*83350*/  LDL.LU R17, [R1+0x514] ;  /* 0x0005140001117983 */ /* 0x000ea80000300800 */
[----:B------:R-:W3:Y:S04]  /*83360*/  LDL.LU R18, [R1+0x518] ;  /* 0x0005180001127983 */ /* 0x000ee80000300800 */
[----:B------:R-:W3:Y:S04]  /*83370*/  LDL.LU R19, [R1+0x51c] ;  /* 0x00051c0001137983 */ /* 0x000ee80000300800 */
[----:B0-----:R-:W4:Y:S04]  /*83380*/  LDL.LU.64 R4, [R1+0x150] ;  /* 0x0001500001047983 */ /* 0x001f280000300a00 */
[----:B----4-:R0:W-:Y:S04]  /*83390*/  STL.64 [R1+0x5420], R4 ;  /* 0x0054200401007387 */ /* 0x0101e80000100a00 */
[----:B0-----:R-:W4:Y:S04]  /*833a0*/  LDL.64 R4, [R1+0x160] ;  /* 0x0001600001047983 */ /* 0x001f280000100a00 */
[----:B---3--:R-:W-:Y:S04]  /*833b0*/  STL.64 [R1+0x53c8], R18 ;  /* 0x0053c81201007387 */ /* 0x008fe80000100a00 */
[----:B--2---:R0:W-:Y:S04]  /*833c0*/  STL.64 [R1+0x53c0], R16 ;  /* 0x0053c01001007387 */ /* 0x0041e80000100a00 */
[----:B0-----:R-:W2:Y:S04]  /*833d0*/  LDL.LU.64 R16, [R1+0x120] ;  /* 0x0001200001107983 */ /* 0x001ea80000300a00 */
[----:B--2---:R0:W-:Y:S04]  /*833e0*/  STL.64 [R1+0x53d8], R16 ;  /* 0x0053d81001007387 */ /* 0x0041e80000100a00 */
[----:B0-----:R-:W2:Y:S04]  /*833f0*/  LDL.LU.64 R16, [R1+0x130] ;  /* 0x0001300001107983 */ /* 0x001ea80000300a00 */
[----:B--2---:R0:W-:Y:S04]  /*83400*/  STL.64 [R1+0x53f0], R16 ;  /* 0x0053f01001007387 */ /* 0x0041e80000100a00 */
[----:B0-----:R-:W2:Y:S04]  /*83410*/  LDL.LU.64 R16, [R1+0x140] ;  /* 0x0001400001107983 */ /* 0x001ea80000300a00 */
[----:B--2---:R0:W-:Y:S04]  /*83420*/  STL.64 [R1+0x5418], R16 ;  /* 0x0054181001007387 */ /* 0x0041e80000100a00 */
[----:B0-----:R-:W2:Y:S04]  /*83430*/  LDL.LU R16, [R1+0x550] ;  /* 0x0005500001107983 */ /* 0x001ea80000300800 */
[----:B------:R-:W2:Y:S04]  /*83440*/  LDL.LU R17, [R1+0x554] ;  /* 0x0005540001117983 */ /* 0x000ea80000300800 */
[----:B------:R-:W3:Y:S04]  /*83450*/  LDL.LU R18, [R1+0x558] ;  /* 0x0005580001127983 */ /* 0x000ee80000300800 */
[----:B------:R-:W3:Y:S04]  /*83460*/  LDL.LU R19, [R1+0x55c] ;  /* 0x00055c0001137983 */ /* 0x000ee80000300800 */
[----:B---3--:R-:W-:Y:S04]  /*83470*/  STL.64 [R1+0x5430], R18 ;  /* 0x0054301201007387 */ /* 0x008fe80000100a00 */
[----:B--2---:R0:W-:Y:S04]  /*83480*/  STL.64 [R1+0x5428], R16 ;  /* 0x0054281001007387 */ /* 0x0041e80000100a00 */
[----:B0-----:R-:W4:Y:S04]  /*83490*/  LDL.LU R16, [R1+0x560] ;  /* 0x0005600001107983 */ /* 0x001f280000300800 */
[----:B------:R-:W4:Y:S04]  /*834a0*/  LDL.LU R17, [R1+0x564] ;  /* 0x0005640001117983 */ /* 0x000f280000300800 */
[----:B------:R-:W4:Y:S04]  /*834b0*/  LDL.LU R18, [R1+0x568] ;  /* 0x0005680001127983 */ /* 0x000f280000300800 */
[----:B------:R-:W4:Y:S04]  /*834c0*/  LDL.LU R19, [R1+0x56c] ;  /* 0x00056c0001137983 */ /* 0x000f280000300800 */
[----:B------:R-:W2:Y:S04]  /*834d0*/  LDL.LU.64 R8, [R1+0x110] ;  /* 0x0001100001087983 */ /* 0x000ea80000300a00 */
[----:B--2---:R0:W-:Y:S04]  /*834e0*/  STL.64 [R1+0x53d0], R8 ;  /* 0x0053d00801007387 */ /* 0x0041e80000100a00 */
[----:B0-----:R-:W2:Y:S04]  /*834f0*/  LDL.LU R8, [R1+0x520] ;  /* 0x0005200001087983 */ /* 0x001ea80000300800 */
[----:B------:R-:W2:Y:S04]  /*83500*/  LDL.LU R9, [R1+0x524] ;  /* 0x0005240001097983 */ /* 0x000ea80000300800 */
[----:B------:R-:W3:Y:S04]  /*83510*/  LDL.LU R10, [R1+0x528] ;  /* 0x00052800010a7983 */ /* 0x000ee80000300800 */
[----:B------:R-:W3:Y:S01]  /*83520*/  LDL.LU R11, [R1+0x52c] ;  /* 0x00052c00010b7983 */ /* 0x000ee20000300800 */
[----:B----4-:R-:W-:Y:S03]  /*83530*/  HMMA.16816.F32.BF16 R16, R12, R4, R16 ;  /* 0x000000040c10723c */ /* 0x010fe60000041810 */
[----:B---3--:R-:W-:Y:S04]  /*83540*/  STL.64 [R1+0x53e8], R10 ;  /* 0x0053e80a01007387 */ /* 0x008fe80000100a00 */
[----:B--2---:R0:W-:Y:S04]  /*83550*/  STL.64 [R1+0x53e0], R8 ;  /* 0x0053e00801007387 */ /* 0x0041e80000100a00 */
[----:B0-----:R-:W2:Y:S04]  /*83560*/  LDL.LU R8, [R1+0x530] ;  /* 0x0005300001087983 */ /* 0x001ea80000300800 */
[----:B------:R-:W2:Y:S04]  /*83570*/  LDL.LU R9, [R1+0x534] ;  /* 0x0005340001097983 */ /* 0x000ea80000300800 */
[----:B------:R-:W3:Y:S04]  /*83580*/  LDL.LU R10, [R1+0x538] ;  /* 0x00053800010a7983 */ /* 0x000ee80000300800 */
[----:B------:R-:W3:Y:S01]  /*83590*/  LDL.LU R11, [R1+0x53c] ;  /* 0x00053c00010b7983 */ /* 0x000ee20000300800 */
[----:B------:R-:W-:-:S02]  /*835a0*/  IMAD.MOV.U32 R28, RZ, RZ, R21 ;  /* 0x000000ffff1c7224 */ /* 0x000fc400078e0015 */
[----:B------:R-:W-:Y:S02]  /*835b0*/  IMAD.MOV.U32 R2, RZ, RZ, R20 ;  /* 0x000000ffff027224 */ /* 0x000fe400078e0014 */
[----:B------:R-:W-:Y:S01]  /*835c0*/  IMAD.MOV.U32 R0, RZ, RZ, R5 ;  /* 0x000000ffff007224 */ /* 0x000fe200078e0005 */
        /* <DEDUP_REMOVED lines=10> */
[----:B------:R-:W3:Y:S04]  /*83670*/  LDL.LU.64 R20, [R1+0x100] ;  /* 0x0001000001147983 */ /* 0x000ee80000300a00 */
[----:B------:R-:W-:Y:S04]  /*83680*/  STL [R1+0x5178], R28 ;  /* 0x0051781c01007387 */ /* 0x000fe80000100800 */
[----:B------:R-:W-:Y:S04]  /*83690*/  STL [R1+0x5174], R2 ;  /* 0x0051740201007387 */ /* 0x000fe80000100800 */
[----:B------:R-:W-:Y:S04]  /*836a0*/  STL.64 [R1+0x560], R16 ;  /* 0x0005601001007387 */ /* 0x000fe80000100a00 */
[----:B------:R0:W-:Y:S04]  /*836b0*/  STL.64 [R1+0x568], R18 ;  /* 0x0005681201007387 */ /* 0x0001e80000100a00 */
[----:B0-----:R-:W4:Y:S04]  /*836c0*/  LDL.LU.64 R18, [R1+0x5430] ;  /* 0x0054300001127983 */ /* 0x001f280000300a00 */
[----:B------:R-:W4:Y:S04]  /*836d0*/  LDL.LU.64 R16, [R1+0x5428] ;  /* 0x0054280001107983 */ /* 0x000f280000300a00 */
[----:B------:R-:W4:Y:S04]  /*836e0*/  LDL.LU.64 R4, [R1+0x5420] ;  /* 0x0054200001047983 */ /* 0x000f280000300a00 */
[----:B------:R-:W-:Y:S01]  /*836f0*/  STL [R1+0x517c], R0 ;  /* 0x00517c0001007387 */ /* 0x000fe20000100800 */
[----:B----4-:R-:W-:-:S15]  /*83700*/  HMMA.16816.F32.BF16 R16, R12, R4, R16 ;  /* 0x000000040c10723c */ /* 0x010fde0000041810 */
[----:B------:R-:W-:-:S08]  /*83710*/  NOP ;  /* 0x0000000000007918 */ /* 0x000fd00000000000 */
[----:B------:R0:W-:Y:S04]  /*83720*/  STL.64 [R1+0x550], R16 ;  /* 0x0005501001007387 */ /* 0x0001e80000100a00 */
[----:B------:R-:W-:Y:S04]  /*83730*/  STL.64 [R1+0x558], R18 ;  /* 0x0005581201007387 */ /* 0x000fe80000100a00 */
[----:B0-----:R-:W2:Y:S01]  /*83740*/  LDL.LU.64 R16, [R1+0x5418] ;  /* 0x0054180001107983 */ /* 0x001ea20000300a00 */
[----:B------:R-:W-:Y:S02]  /*83750*/  IMAD.MOV.U32 R7, RZ, RZ, R5 ;  /* 0x000000ffff077224 */ /* 0x000fe400078e0005 */
[----:B------:R-:W-:Y:S01]  /*83760*/  IMAD.MOV.U32 R2, RZ, RZ, R4 ;  /* 0x000000ffff027224 */ /* 0x000fe200078e0004 */
[----:B------:R-:W4:Y:S04]  /*83770*/  LDL.LU R6, [R1+0x5410] ;  /* 0x0054100001067983 */ /* 0x000f280000300800 */
[----:B------:R-:W3:Y:S04]  /*83780*/  LDL.LU.64 R4, [R1+0x5408] ;  /* 0x0054080001047983 */ /* 0x000ee80000300a00 */
[----:B------:R-:W-:Y:S04]  /*83790*/  STL [R1+0x5184], R7 ;  /* 0x0051840701007387 */ /* 0x000fe80000100800 */
[----:B------:R-:W-:Y:S01]  /*837a0*/  STL [R1+0x5180], R2 ;  /* 0x0051800201007387 */ /* 0x000fe20000100800 */
        /* <DEDUP_REMOVED lines=23> */
[----:B------:R0:W-:Y:S04]  /*83920*/  STL.64 [R1+0x520], R8 ;  /* 0x0005200801007387 */ /* 0x0001e80000100a00 */
[----:B------:R-:W-:Y:S04]  /*83930*/  STL.64 [R1+0x528], R10 ;  /* 0x0005280a01007387 */ /* 0x000fe80000100a00 */
[----:B0-----:R-:W2:Y:S04]  /*83940*/  LDL.LU.64 R8, [R1+0x53d0] ;  /* 0x0053d00001087983 */ /* 0x001ea80000300a00 */
[----:B------:R-:W2:Y:S04]  /*83950*/  LDL.LU.64 R18, [R1+0x53c8] ;  /* 0x0053c80001127983 */ /* 0x000ea80000300a00 */
[----:B------:R-:W2:Y:S04]  /*83960*/  LDL.LU.64 R16, [R1+0x53c0] ;  /* 0x0053c00001107983 */ /* 0x000ea80000300a00 */
[----:B------:R-:W-:Y:S04]  /*83970*/  STL [R1+0x519c], R0 ;  /* 0x00519c0001007387 */ /* 0x000fe80000100800 */
[----:B------:R-:W-:Y:S01]  /*83980*/  STL [R1+0x5198], R28 ;  /* 0x0051981c01007387 */ /* 0x000fe20000100800 */
[----:B--2---:R-:W-:Y:S06]  /*83990*/  HMMA.16816.F32.BF16 R16, R12, R8, R16 ;  /* 0x000000080c10723c */ /* 0x004fec0000041810 */
[----:B------:R-:W-:-:S15]  /*839a0*/  IMAD.MOV.U32 R7, RZ, RZ, R9 ;  /* 0x000000ffff077224 */ /* 0x000fde00078e0009 */
[----:B------:R-:W-:-:S02]  /*839b0*/  NOP ;  /* 0x0000000000007918 */ /* 0x000fc40000000000 */
[----:B------:R-:W-:Y:S04]  /*839c0*/  STL.64 [R1+0x510], R16 ;  /* 0x0005101001007387 */ /* 0x000fe80000100a00 */
[----:B------:R-:W-:Y:S04]  /*839d0*/  STL.64 [R1+0x518], R18 ;  /* 0x0005181201007387 */ /* 0x000fe80000100a00 */
[----:B------:R-:W-:Y:S04]  /*839e0*/  STL [R1+0x51a4], R7 ;  /* 0x0051a40701007387 */ /* 0x000fe80000100800 */
[----:B----4-:R-:W-:Y:S04]  /*839f0*/  STL [R1+0x53b8], R6 ;  /* 0x0053b80601007387 */ /* 0x010fe80000100800 */
[----:B---3--:R0:W-:Y:S02]  /*83a00*/  STL.64 [R1+0x53b0], R4 ;  /* 0x0053b00401007387 */ /* 0x0081e40000100a00 */
[----:B0-----:R-:W-:Y:S01]  /*83a10*/  HMMA.16816.F32.BF16 R4, R12, R20, R24 ;  /* 0x000000140c04723c */ /* 0x001fe20000041818 */
[----:B------:R-:W-:-:S05]  /*83a20*/  IMAD.MOV.U32 R2, RZ, RZ, R8 ;  /* 0x000000ffff027224 */ /* 0x000fca00078e0008 */
[----:B------:R-:W-:-:S15]  /*83a30*/  STL [R1+0x51a0], R2 ;  /* 0x0051a00201007387 */ /* 0x000fde0000100800 */
[----:B------:R-:W-:-:S02]  /*83a40*/  NOP ;  /* 0x0000000000007918 */ /* 0x000fc40000000000 */
[----:B------:R0:W-:Y:S04]  /*83a50*/  STL.64 [R1+0x500], R4 ;  /* 0x0005000401007387 */ /* 0x0001e80000100a00 */
[----:B------:R1:W-:Y:S04]  /*83a60*/  STL.64 [R1+0x508], R6 ;  /* 0x0005080601007387 */ /* 0x0003e80000100a00 */
[----:B------:R-:W2:Y:S04]  /*83a70*/  LDL.LU R16, [R1+0x4a0] ;  /* 0x0004a00001107983 */ /* 0x000ea80000300800 */
[----:B------:R-:W2:Y:S04]  /*83a80*/  LDL.LU R17, [R1+0x4a4] ;  /* 0x0004a40001117983 */ /* 0x000ea80000300800 */
[----:B------:R-:W3:Y:S04]  /*83a90*/  LDL.LU R18, [R1+0x4a8] ;  /* 0x0004a80001127983 */ /* 0x000ee80000300800 */
[----:B------:R-:W3:Y:S04]  /*83aa0*/  LDL.LU R19, [R1+0x4ac] ;  /* 0x0004ac0001137983 */ /* 0x000ee80000300800 */
[----:B0-----:R-:W4:Y:S04]  /*83ab0*/  LDL.LU R4, [R1+0x4f0] ;  /* 0x0004f00001047983 */ /* 0x001f280000300800 */
[----:B------:R-:W4:Y:S04]  /*83ac0*/  LDL.LU R5, [R1+0x4f4] ;  /* 0x0004f40001057983 */ /* 0x000f280000300800 */
[----:B-1----:R-:W4:Y:S04]  /*83ad0*/  LDL.LU R6, [R1+0x4f8] ;  /* 0x0004f80001067983 */ /* 0x002f280000300800 */
[----:B------:R-:W4:Y:S04]  /*83ae0*/  LDL.LU R7, [R1+0x4fc] ;  /* 0x0004fc0001077983 */ /* 0x000f280000300800 */
        /* <DEDUP_REMOVED lines=8> */
[----:B0-----:R-:W2:Y:S04]  /*83b70*/  LDL.LU.64 R16, [R1+0xe0] ;  /* 0x0000e00001107983 */ /* 0x001ea80000300a00 */
[----:B--2---:R0:W-:Y:S04]  /*83b80*/  STL.64 [R1+0x53a8], R16 ;  /* 0x0053a81001007387 */ /* 0x0041e80000100a00 */
[----:B0-----:R-:W4:Y:S04]  /*83b90*/  LDL.LU.64 R16, [R1+0xf0] ;  /* 0x0000f00001107983 */ /* 0x001f280000300a00 */
[----:B------:R-:W2:Y:S04]  /*83ba0*/  LDL.LU.64 R8, [R1+0xa0] ;  /* 0x0000a00001087983 */ /* 0x000ea80000300a00 */
        /* <DEDUP_REMOVED lines=36> */
[----:B0-----:R-:W4:Y:S01]  /*83df0*/  LDL.LU R6, [R1+0x53b8] ;  /* 0x0053b80001067983 */ /* 0x001f220000300800 */
[----:B------:R-:W-:-:S03]  /*83e00*/  IMAD.MOV.U32 R7, RZ, RZ, R16 ;  /* 0x000000ffff077224 */ /* 0x000fc600078e0010 */
[----:B------:R-:W4:Y:S04]  /*83e10*/  LDL.LU.64 R4, [R1+0x53b0] ;  /* 0x0053b00001047983 */ /* 0x000f280000300a00 */
        /* <DEDUP_REMOVED lines=47> */
[----:B------:R-:W-:Y:S04]  /*84110*/  STL.64 [R1+0x4a8], R18 ;  /* 0x0004a81201007387 */ /* 0x000fe80000100a00 */
[----:B------:R-:W2:Y:S04]  /*84120*/  LDL.LU.64 R8, [R1+0x50] ;  /* 0x0000500001087983 */ /* 0x000ea80000300a00 */
[----:B--2---:R3:W-:Y:S02]  /*84130*/  STL.64 [R1+0x5300], R8 ;  /* 0x0053000801007387 */ /* 0x0047e40000100a00 */
[----:B---3--:R-:W-:Y:S02]  /*84140*/  HMMA.16816.F32.BF16 R8, R12, R20, R24 ;  /* 0x000000140c08723c */ /* 0x008fe40000041818 */
[----:B------:R-:W-:Y:S04]  /*84150*/  STL [R1+0x51dc], R0 ;  /* 0x0051dc0001007387 */ /* 0x000fe80000100800 */
[----:B------:R-:W-:-:S15]  /*84160*/  STL [R1+0x51d8], R28 ;  /* 0x0051d81c01007387 */ /* 0x000fde0000100800 */
[----:B------:R-:W-:-:S02]  /*84170*/  NOP ;  /* 0x0000000000007918 */ /* 0x000fc40000000000 */
[----:B------:R0:W-:Y:S04]  /*84180*/  STL.64 [R1+0x490], R8 ;  /* 0x0004900801007387 */ /* 0x0001e80000100a00 */
[----:B------:R-:W-:Y:S04]  /*84190*/  STL.64 [R1+0x498], R10 ;  /* 0x0004980a01007387 */ /* 0x000fe80000100a00 */
[----:B0-----:R-:W2:Y:S04]  /*841a0*/  LDL.LU.64 R8, [R1+0x60] ;  /* 0x0000600001087983 */ /* 0x001ea80000300a00 */
[----:B--2---:R0:W-:Y:S04]  /*841b0*/  STL.64 [R1+0x5318], R8 ;  /* 0x0053180801007387 */ /* 0x0041e80000100a00 */
[----:B0-----:R-:W2:Y:S04]  /*841c0*/  LDL.LU.64 R8, [R1+0x70] ;  /* 0x0000700001087983 */ /* 0x001ea80000300a00 */
[----:B--2---:R0:W-:Y:S04]  /*841d0*/  STL.64 [R1+0x5330], R8 ;  /* 0x0053300801007387 */ /* 0x0041e80000100a00 */
[----:B0-----:R-:W2:Y:S04]  /*841e0*/  LDL.LU.64 R8, [R1+0x80] ;  /* 0x0000800001087983 */ /* 0x001ea80000300a00 */
[----:B------:R-:W3:Y:S04]  /*841f0*/  LDL.LU R24, [R1+0x430] ;  /* 0x0004300001187983 */ /* 0x000ee80000300800 */
[----:B------:R-:W3:Y:S04]  /*84200*/  LDL.LU R25, [R1+0x434] ;  /* 0x0004340001197983 */ /* 0x000ee80000300800 */
[----:B------:R-:W4:Y:S04]  /*84210*/  LDL.LU R26, [R1+0x438] ;  /* 0x00043800011a7983 */ /* 0x000f280000300800 */
[----:B------:R-:W4:Y:S04]  /*84220*/  LDL.LU R27, [R1+0x43c] ;  /* 0x00043c00011b7983 */ /* 0x000f280000300800 */
[----:B----4-:R-:W-:Y:S04]  /*84230*/  STL.64 [R1+0x52e8], R26 ;  /* 0x0052e81a01007387 */ /* 0x010fe80000100a00 */
[----:B---3--:R0:W-:Y:S04]  /*84240*/  STL.64 [R1+0x52e0], R24 ;  /* 0x0052e01801007387 */ /* 0x0081e80000100a00 */
[----:B0-----:R-:W3:Y:S04]  /*84250*/  LDL.LU R24, [R1+0x440] ;  /* 0x0004400001187983 */ /* 0x001ee80000300800 */
        /* <DEDUP_REMOVED lines=25> */
[----:B------:R-:W3:Y:S04]  /*843f0*/  LDL.LU R26, [R1+0x488] ;  /* 0x00048800011a7983 */ /* 0x000ee80000300800 */
[----:B------:R-:W3:Y:S01]  /*84400*/  LDL.LU R27, [R1+0x48c] ;  /* 0x00048c00011b7983 */ /* 0x000ee20000300800 */
[----:B------:R-:W-:-:S02]  /*84410*/  IMAD.MOV.U32 R7, RZ, RZ, R21 ;  /* 0x000000ffff077224 */ /* 0x000fc400078e0015 */
[----:B------:R-:W-:Y:S01]  /*84420*/  IMAD.MOV.U32 R2, RZ, RZ, R20 ;  /* 0x000000ffff027224 */ /* 0x000fe200078e0014 */
[----:B------:R-:W4:Y:S04]  /*84430*/  LDL.LU.64 R16, [R1+0x40] ;  /* 0x0000400001107983 */ /* 0x000f280000300a00 */
[----:B------:R-:W4:Y:S04]  /*84440*/  LDL.LU.64 R20, [R1+0x30] ;  /* 0x0000300001147983 */ /* 0x000f280000300a00 */
[----:B------:R-:W-:Y:S04]  /*84450*/  STL [R1+0x51e4], R7 ;  /* 0x0051e40701007387 */ /* 0x000fe80000100800 */
[----:B------:R-:W-:Y:S01]  /*84460*/  STL [R1+0x51e0], R2 ;  /* 0x0051e00201007387 */ /* 0x000fe20000100800 */
[----:B--2---:R-:W-:-:S02]  /*84470*/  IMAD.MOV.U32 R0, RZ, RZ, R8 ;  /* 0x000000ffff007224 */ /* 0x004fc400078e0008 */
[----:B------:R-:W-:Y:S01]  /*84480*/  IMAD.MOV.U32 R28, RZ, RZ, R9 ;  /* 0x000000ffff1c7224 */ /* 0x000fe200078e0009 */
[----:B---3--:R-:W-:-:S15]  /*84490*/  HMMA.16816.F32.BF16 R24, R12, R8, R24 ;  /* 0x000000080c18723c */ /* 0x008fde0000041818 */
[----:B------:R-:W-:-:S08]  /*844a0*/  NOP ;  /* 0x0000000000007918 */ /* 0x000fd00000000000 */
        /* <DEDUP_REMOVED lines=32> */
[----:B0-----:R-:W4:Y:S04]  /*846b0*/  LDL.LU.64 R26, [R1+0x52f8] ;  /* 0x0052f800011a7983 */ /* 0x001f280000300a00 */
[----:B------:R-:W4:Y:S04]  /*846c0*/  LDL.LU.64 R24, [R1+0x52f0] ;  /* 0x0052f00001187983 */ /* 0x000f280000300a00 */
[----:B------:R-:W2:Y:S04]  /*846d0*/  LDL.LU R8, [R1+0x410] ;  /* 0x0004100001087983 */ /* 0x000ea80000300800 */
[----:B------:R-:W2:Y:S04]  /*846e0*/  LDL.LU R9, [R1+0x414] ;  /* 0x0004140001097983 */ /* 0x000ea80000300800 */
[----:B------:R-:W3:Y:S04]  /*846f0*/  LDL.LU R10, [R1+0x418] ;  /* 0x00041800010a7983 */ /* 0x000ee80000300800 */
[----:B------:R-:W3:Y:S01]  /*84700*/  LDL.LU R11, [R1+0x41c] ;  /* 0x00041c00010b7983 */ /* 0x000ee20000300800 */
[----:B----4-:R-:W-:Y:S03]  /*84710*/  HMMA.16816.F32.BF16 R24, R12, R16, R24 ;  /* 0x000000100c18723c */ /* 0x010fe60000041818 */
[----:B---3--:R-:W-:Y:S04]  /*84720*/  STL.64 [R1+0x52c0], R10 ;  /* 0x0052c00a01007387 */ /* 0x008fe80000100a00 */
[----:B--2---:R0:W-:Y:S04]  /*84730*/  STL.64 [R1+0x52b8], R8 ;  /* 0x0052b80801007387 */ /* 0x0041e80000100a00 */
[----:B0-----:R-:W2:Y:S04]  /*84740*/  LDL.LU.64 R8, [R1+0x20] ;  /* 0x0000200001087983 */ /* 0x001ea80000300a00 */
[----:B------:R-:W-:Y:S04]  /*84750*/  STL [R1+0x5204], R7 ;  /* 0x0052040701007387 */ /* 0x000fe80000100800 */
[----:B------:R-:W-:Y:S04]  /*84760*/  STL [R1+0x5200], R2 ;  /* 0x0052000201007387 */ /* 0x000fe80000100800 */
[----:B------:R-:W-:Y:S04]  /*84770*/  STL.64 [R1+0x440], R24 ;  /* 0x0004401801007387 */ /* 0x000fe80000100a00 */
[----:B------:R0:W-:Y:S04]  /*84780*/  STL.64 [R1+0x448], R26 ;  /* 0x0004481a01007387 */ /* 0x0001e80000100a00 */
[----:B0-----:R-:W3:Y:S04]  /*84790*/  LDL.LU.64 R26, [R1+0x52e8] ;  /* 0x0052e800011a7983 */ /* 0x001ee80000300a00 */
[----:B------:R-:W3:Y:S01]  /*847a0*/  LDL.LU.64 R24, [R1+0x52e0] ;  /* 0x0052e00001187983 */ /* 0x000ee20000300a00 */
[----:B------:R-:W-:-:S02]  /*847b0*/  IMAD.MOV.U32 R28, RZ, RZ, R17 ;  /* 0x000000ffff1c7224 */ /* 0x000fc400078e0011 */
[----:B------:R-:W-:Y:S01]  /*847c0*/  IMAD.MOV.U32 R0, RZ, RZ, R16 ;  /* 0x000000ffff007224 */ /* 0x000fe200078e0010 */
[----:B------:R-:W4:Y:S01]  /*847d0*/  LDL.LU.64 R18, [R1+0x52d8] ;  /* 0x0052d80001127983 */ /* 0x000f220000300a00 */
[----:B------:R-:W-:-:S03]  /*847e0*/  IMAD.MOV.U32 R7, RZ, RZ, R20 ;  /* 0x000000ffff077224 */ /* 0x000fc600078e0014 */
[----:B------:R-:W-:Y:S01]  /*847f0*/  STL [R1+0x520c], R28 ;  /* 0x00520c1c01007387 */ /* 0x000fe20000100800 */
[----:B------:R-:W-:-:S03]  /*84800*/  IMAD.MOV.U32 R2, RZ, RZ, R21 ;  /* 0x000000ffff027224 */ /* 0x000fc600078e0015 */
[----:B------:R-:W-:Y:S01]  /*84810*/  STL [R1+0x5208], R0 ;  /* 0x0052080001007387 */ /* 0x000fe20000100800 */
[----:B---3--:R-:W-:-:S15]  /*84820*/  HMMA.16816.F32.BF16 R24, R12, R20, R24 ;  /* 0x000000140c18723c */ /* 0x008fde0000041818 */
[----:B------:R-:W-:-:S08]  /*84830*/  NOP ;  /* 0x0000000000007918 */ /* 0x000fd00000000000 */
[----:B------:R-:W-:Y:S04]  /*84840*/  STL.64 [R1+0x430], R24 ;  /* 0x0004301801007387 */ /* 0x000fe80000100a00 */
[----:B------:R-:W-:Y:S04]  /*84850*/  STL.64 [R1+0x438], R26 ;  /* 0x0004381a01007387 */ /* 0x000fe80000100a00 */
[----:B------:R-:W3:Y:S04]  /*84860*/  LDL.LU R20, [R1+0x3f0] ;  /* 0x0003f00001147983 */ /* 0x000ee80000300800 */
[----:B------:R-:W3:Y:S04]  /*84870*/  LDL.LU R21, [R1+0x3f4] ;  /* 0x0003f40001157983 */ /* 0x000ee80000300800 */
[----:B------:R-:W2:Y:S04]  /*84880*/  LDL.LU R22, [R1+0x3f8] ;  /* 0x0003f80001167983 */ /* 0x000ea80000300800 */
[----:B------:R-:W2:Y:S04]  /*84890*/  LDL.LU R23, [R1+0x3fc] ;  /* 0x0003fc0001177983 */ /* 0x000ea80000300800 */
[----:B--2---:R-:W-:Y:S04]  /*848a0*/  STL.64 [R1+0x52a8], R22 ;  /* 0x0052a81601007387 */ /* 0x004fe80000100a00 */
[----:B---3--:R0:W-:Y:S04]  /*848b0*/  STL.64 [R1+0x52a0], R20 ;  /* 0x0052a01401007387 */ /* 0x0081e80000100a00 */
        /* <DEDUP_REMOVED lines=9> */
[----:B------:R-:W2:Y:S01]  /*84950*/  LDL.LU R23, [R1+0x42c] ;  /* 0x00042c0001177983 */ /* 0x000ea20000300800 */
[----:B----4-:R-:W-:-:S02]  /*84960*/  IMAD.MOV.U32 R16, RZ, RZ, R19 ;  /* 0x000000ffff107224 */ /* 0x010fc400078e0013 */
[----:B------:R-:W-:Y:S01]  /*84970*/  IMAD.MOV.U32 R17, RZ, RZ, R18 ;  /* 0x000000ffff117224 */ /* 0x000fe200078e0012 */
[----:B------:R-:W3:Y:S04]  /*84980*/  LDL.LU.64 R24, [R1] ;  /* 0x0000000001187983 */ /* 0x000ee80000300a00 */
[----:B------:R0:W-:Y:S01]  /*84990*/  STL.64 [R1+0x5230], R16 ;  /* 0x0052301001007387 */ /* 0x0001e20000100a00 */
[----:B------:R-:W-:Y:S02]  /*849a0*/  IMAD.MOV.U32 R28, RZ, RZ, R8 ;  /* 0x000000ffff1c7224 */ /* 0x000fe400078e0008 */
[----:B------:R-:W-:Y:S01]  /*849b0*/  IMAD.MOV.U32 R0, RZ, RZ, R9 ;  /* 0x000000ffff007224 */ /* 0x000fe200078e0009 */
[----:B0-----:R-:W4:Y:S04]  /*849c0*/  LDL.LU.64 R16, [R1+0x10] ;  /* 0x0000100001107983 */ /* 0x001f280000300a00 */
[----:B------:R-:W-:Y:S04]  /*849d0*/  STL [R1+0x5214], R2 ;  /* 0x0052140201007387 */ /* 0x000fe80000100800 */
[----:B------:R-:W-:Y:S01]  /*849e0*/  STL [R1+0x5210], R7 ;  /* 0x0052100701007387 */ /* 0x000fe20000100800 */
[----:B--2---:R-:W-:-:S15]  /*849f0*/  HMMA.16816.F32.BF16 R20, R12, R8, R20 ;  /* 0x000000080c14723c */ /* 0x004fde0000041814 */
[----:B------:R-:W-:-:S08]  /*84a00*/  NOP ;  /* 0x0000000000007918 */ /* 0x000fd00000000000 */
[----:B------:R-:W-:Y:S04]  /*84a10*/  STL.64 [R1+0x420], R20 ;  /* 0x0004201401007387 */ /* 0x000fe80000100a00 */
[----:B------:R0:W-:Y:S04]  /*84a20*/  STL.64 [R1+0x428], R22 ;  /* 0x0004281601007387 */ /* 0x0001e80000100a00 */
[----:B0-----:R-:W3:Y:S04]  /*84a30*/  LDL.LU.64 R22, [R1+0x52d0] ;  /* 0x0052d00001167983 */ /* 0x001ee80000300a00 */
[----:B------:R-:W3:Y:S04]  /*84a40*/  LDL.LU.64 R20, [R1+0x52c8] ;  /* 0x0052c80001147983 */ /* 0x000ee80000300a00 */
[----:B------:R-:W2:Y:S04]  /*84a50*/  LDL.LU.64 R10, [R1+0x52c0] ;  /* 0x0052c000010a7983 */ /* 0x000ea80000300a00 */
[----:B------:R-:W2:Y:S01]  /*84a60*/  LDL.LU.64 R8, [R1+0x52b8] ;  /* 0x0052b80001087983 */ /* 0x000ea20000300a00 */
[----:B----4-:R-:W-:-:S02]  /*84a70*/  IMAD.MOV.U32 R2, RZ, RZ, R16 ;  /* 0x000000ffff027224 */ /* 0x010fc400078e0010 */
[----:B------:R-:W-:Y:S01]  /*84a80*/  IMAD.MOV.U32 R7, RZ, RZ, R17 ;  /* 0x000000ffff077224 */ /* 0x000fe200078e0011 */
[----:B--2---:R-:W-:Y:S07]  /*84a90*/  HMMA.16816.F32.BF16 R8, R12, R16, R8 ;  /* 0x000000100c08723c */ /* 0x004fee0000041808 */
[----:B------:R-:W-:Y:S02]  /*84aa0*/  IMAD.MOV.U32 R16, RZ, RZ, R5 ;  /* 0x000000ffff107224 */ /* 0x000fe400078e0005 */
[----:B------:R-:W-:-:S14]  /*84ab0*/  IMAD.MOV.U32 R17, RZ, RZ, R4 ;  /* 0x000000ffff117224 */ /* 0x000fdc00078e0004 */
[----:B------:R-:W-:Y:S04]  /*84ac0*/  STL.64 [R1+0x410], R8 ;  /* 0x0004100801007387 */ /* 0x000fe80000100a00 */
[----:B------:R0:W-:Y:S04]  /*84ad0*/  STL.64 [R1+0x418], R10 ;  /* 0x0004180a01007387 */ /* 0x0001e80000100a00 */
[----:B0-----:R-:W2:Y:S04]  /*84ae0*/  LDL.LU.64 R10, [R1+0x52b0] ;  /* 0x0052b000010a7983 */ /* 0x001ea80000300a00 */
[----:B------:R0:W-:Y:S04]  /*84af0*/  STL.64 [R1+0x5268], R6 ;  /* 0x0052680601007387 */ /* 0x0001e80000100a00 */
[----:B------:R-:W-:Y:S04]  /*84b00*/  STL.64 [R1+0x5258], R16 ;  /* 0x0052581001007387 */ /* 0x000fe80000100a00 */
[----:B------:R-:W4:Y:S04]  /*84b10*/  LDL R8, [R1+0x3b0] ;  /* 0x0003b00001087983 */ /* 0x000f280000100800 */
[----:B------:R-:W4:Y:S04]  /*84b20*/  LDL R9, [R1+0x3b4] ;  /* 0x0003b40001097983 */ /* 0x000f280000100800 */
[----:B------:R-:W2:Y:S04]  /*84b30*/  LDL.LU R4, [R1+0x3d0] ;  /* 0x0003d00001047983 */ /* 0x000ea80000300800 */
[----:B------:R-:W2:Y:S04]  /*84b40*/  LDL.LU R5, [R1+0x3d4] ;  /* 0x0003d40001057983 */ /* 0x000ea80000300800 */
[----:B0-----:R-:W4:Y:S04]  /*84b50*/  LDL.LU R6, [R1+0x3d8] ;  /* 0x0003d80001067983 */ /* 0x001f280000300800 */
[----:B------:R-:W4:Y:S01]  /*84b60*/  LDL.LU R7, [R1+0x3dc] ;  /* 0x0003dc0001077983 */ /* 0x000f220000300800 */
[----:B---3--:R-:W-:Y:S06]  /*84b70*/  HMMA.16816.F32.BF16 R20, R12, R24, R20 ;  /* 0x000000180c14723c */ /* 0x008fec0000041814 */
[----:B------:R-:W-:-:S02]  /*84b80*/  IMAD.MOV.U32 R3, RZ, RZ, R24 ;  /* 0x000000ffff037224 */ /* 0x000fc400078e0018 */
[----:B------:R-:W-:Y:S01]  /*84b90*/  IMAD.MOV.U32 R29, RZ, RZ, R25 ;  /* 0x000000ffff1d7224 */ /* 0x000fe200078e0019 */
[----:B----4-:R-:W-:Y:S04]  /*84ba0*/  STL.64 [R1+0x5278], R6 ;  /* 0x0052780601007387 */ /* 0x010fe80000100a00 */
[----:B--2---:R0:W-:Y:S04]  /*84bb0*/  STL.64 [R1+0x5270], R4 ;  /* 0x0052700401007387 */ /* 0x0041e80000100a00 */
[----:B0-----:R-:W2:Y:S04]  /*84bc0*/  LDL.LU R4, [R1+0x3e0] ;  /* 0x0003e00001047983 */ /* 0x001ea80000300800 */
[----:B------:R-:W2:Y:S04]  /*84bd0*/  LDL.LU R5, [R1+0x3e4] ;  /* 0x0003e40001057983 */ /* 0x000ea80000300800 */
[----:B------:R-:W2:Y:S04]  /*84be0*/  LDL.LU R6, [R1+0x3e8] ;  /* 0x0003e80001067983 */ /* 0x000ea80000300800 */
[----:B------:R-:W2:Y:S04]  /*84bf0*/  LDL.LU R7, [R1+0x3ec] ;  /* 0x0003ec0001077983 */ /* 0x000ea80000300800 */
[----:B------:R0:W-:Y:S04]  /*84c00*/  STL.64 [R1+0x5260], R8 ;  /* 0x0052600801007387 */ /* 0x0001e80000100a00 */
[----:B0-----:R-:W3:Y:S04]  /*84c10*/  LDL.LU.64 R8, [R1+0x3c0] ;  /* 0x0003c00001087983 */ /* 0x001ee80000300a00 */
[----:B------:R-:W4:Y:S04]  /*84c20*/  LDL.LU R16, [R1+0x610] ;  /* 0x0006100001107983 */ /* 0x000f280000300800 */
[----:B------:R-:W4:Y:S04]  /*84c30*/  LDL.LU R17, [R1+0x614] ;  /* 0x0006140001117983 */ /* 0x000f280000300800 */
[----:B------:R-:W4:Y:S04]  /*84c40*/  LDL.LU R18, [R1+0x618] ;  /* 0x0006180001127983 */ /* 0x000f280000300800 */
[----:B------:R-:W4:Y:S04]  /*84c50*/  LDL.LU R19, [R1+0x61c] ;  /* 0x00061c0001137983 */ /* 0x000f280000300800 */
[----:B------:R-:W-:Y:S04]  /*84c60*/  STL.64 [R1+0x400], R20 ;  /* 0x0004001401007387 */ /* 0x000fe80000100a00 */
[----:B------:R0:W-:Y:S04]  /*84c70*/  STL.64 [R1+0x408], R22 ;  /* 0x0004081601007387 */ /* 0x0001e80000100a00 */
[----:B0-----:R-:W2:Y:S04]  /*84c80*/  LDL.LU.64 R22, [R1+0x52a8] ;  /* 0x0052a80001167983 */ /* 0x001ea80000300a00 */
[----:B------:R-:W2:Y:S04]  /*84c90*/  LDL.LU.64 R20, [R1+0x52a0] ;  /* 0x0052a00001147983 */ /* 0x000ea80000300a00 */
[----:B------:R-:W3:Y:S04]  /*84ca0*/  LDL.LU.64 R26, [R1+0x5298] ;  /* 0x00529800011a7983 */ /* 0x000ee80000300a00 */
[----:B------:R-:W2:Y:S02]  /*84cb0*/  LDL.LU.64 R24, [R1+0x5290] ;  /* 0x0052900001187983 */ /* 0x000ea40000300a00 */
[----:B--2---:R-:W-:-:S15]  /*84cc0*/  HMMA.16816.F32.BF16 R20, R12, R24, R20 ;  /* 0x000000180c14723c */ /* 0x004fde0000041814 */
[----:B------:R-:W-:-:S08]  /*84cd0*/  NOP ;  /* 0x0000000000007918 */ /* 0x000fd00000000000 */
[----:B------:R-:W-:Y:S04]  /*84ce0*/  STL.64 [R1+0x3f0], R20 ;  /* 0x0003f01401007387 */ /* 0x000fe80000100a00 */
[----:B------:R0:W-:Y:S04]  /*84cf0*/  STL.64 [R1+0x3f8], R22 ;  /* 0x0003f81601007387 */ /* 0x0001e80000100a00 */
[----:B0-----:R-:W2:Y:S04]  /*84d00*/  LDL.LU.64 R22, [R1+0x5288] ;  /* 0x0052880001167983 */ /* 0x001ea80000300a00 */
[----:B------:R-:W4:Y:S04]  /*84d10*/  LDL.LU.64 R20, [R1+0x5280] ;  /* 0x0052800001147983 */ /* 0x000f280000300a00 */
[----:B---3--:R-:W-:Y:S04]  /*84d20*/  STL.64 [R1+0x4f48], R26 ;  /* 0x004f481a01007387 */ /* 0x008fe80000100a00 */
[----:B------:R0:W-:Y:S04]  /*84d30*/  STL.64 [R1+0x4f40], R24 ;  /* 0x004f401801007387 */ /* 0x0001e80000100a00 */
[----:B0-----:R-:W3:Y:S04]  /*84d40*/  LDL.LU R24, [R1+0x360] ;  /* 0x0003600001187983 */ /* 0x001ee80000300800 */
        /* <DEDUP_REMOVED lines=8> */
[----:B------:R-:W3:Y:S01]  /*84dd0*/  LDL.LU R27, [R1+0x5fc] ;  /* 0x0005fc00011b7983 */ /* 0x000ee20000300800 */
[C---:B----4-:R-:W-:Y:S03]  /*84de0*/  HMMA.16816.F32.BF16 R4, R12.reuse, R20, R4 ;  /* 0x000000140c04723c */ /* 0x050fe60000041804 */
[----:B---3--:R-:W-:Y:S04]  /*84df0*/  STL.64 [R1+0x5240], R26 ;  /* 0x0052401a01007387 */ /* 0x008fe80000100a00 */
[----:B--2---:R0:W-:Y:S04]  /*84e00*/  STL.64 [R1+0x5238], R24 ;  /* 0x0052381801007387 */ /* 0x0041e80000100a00 */
[----:B0-----:R-:W2:Y:S04]  /*84e10*/  LDL.LU R24, [R1+0x600] ;  /* 0x0006000001187983 */ /* 0x001ea80000300800 */
[----:B------:R-:W2:Y:S04]  /*84e20*/  LDL.LU R25, [R1+0x604] ;  /* 0x0006040001197983 */ /* 0x000ea80000300800 */
[----:B------:R-:W2:Y:S04]  /*84e30*/  LDL.LU R26, [R1+0x608] ;  /* 0x00060800011a7983 */ /* 0x000ea80000300800 */
[----:B------:R-:W2:Y:S04]  /*84e40*/  LDL.LU R27, [R1+0x60c] ;  /* 0x00060c00011b7983 */ /* 0x000ea80000300800 */
[----:B------:R-:W-:Y:S04]  /*84e50*/  STL.64 [R1+0x3e0], R4 ;  /* 0x0003e00401007387 */ /* 0x000fe80000100a00 */
[----:B------:R0:W-:Y:S04]  /*84e60*/  STL.64 [R1+0x3e8], R6 ;  /* 0x0003e80601007387 */ /* 0x0001e80000100a00 */
[----:B0-----:R-:W3:Y:S04]  /*84e70*/  LDL.LU.64 R6, [R1+0x5278] ;  /* 0x0052780001067983 */ /* 0x001ee80000300a00 */
[----:B------:R-:W3:Y:S04]  /*84e80*/  LDL.LU.64 R4, [R1+0x5270] ;  /* 0x0052700001047983 */ /* 0x000ee80000300a00 */
[----:B------:R-:W-:Y:S04]  /*84e90*/  STL.64 [R1+0x4f20], R22 ;  /* 0x004f201601007387 */ /* 0x000fe80000100a00 */
[----:B------:R-:W-:Y:S01]  /*84ea0*/  STL.64 [R1+0x4f18], R20 ;  /* 0x004f181401007387 */ /* 0x000fe20000100a00 */
[----:B---3--:R-:W-:-:S15]  /*84eb0*/  HMMA.16816.F32.BF16 R4, R12, R8, R4 ;  /* 0x000000080c04723c */ /* 0x008fde0000041804 */
[----:B------:R-:W-:-:S08]  /*84ec0*/  NOP ;  /* 0x0000000000007918 */ /* 0x000fd00000000000 */
[----:B------:R0:W-:Y:S04]  /*84ed0*/  STL.64 [R1+0x3d0], R4 ;  /* 0x0003d00401007387 */ /* 0x0001e80000100a00 */
[----:B------:R1:W-:Y:S01]  /*84ee0*/  STL.64 [R1+0x3d8], R6 ;  /* 0x0003d80601007387 */ /* 0x0003e20000100a00 */
[----:B0-----:R-:W-:Y:S02]  /*84ef0*/  IMAD.MOV.U32 R5, RZ, RZ, R8 ;  /* 0x000000ffff057224 */ /* 0x001fe400078e0008 */
[----:B------:R-:W-:Y:S01]  /*84f00*/  IMAD.MOV.U32 R4, RZ, RZ, R9 ;  /* 0x000000ffff047224 */ /* 0x000fe200078e0009 */
[----:B-1----:R-:W3:Y:S04]  /*84f10*/  LDL.LU.64 R6, [R1+0x5268] ;  /* 0x0052680001067983 */ /* 0x002ee80000300a00 */
[----:B------:R-:W4:Y:S01]  /*84f20*/  LDL.LU.64 R8, [R1+0x5260] ;  /* 0x0052600001087983 */ /* 0x000f220000300a00 */
[----:B------:R-:W-:-:S02]  /*84f30*/  IMAD.MOV.U32 R20, RZ, RZ, R11 ;  /* 0x000000ffff147224 */ /* 0x000fc400078e000b */
[----:B------:R-:W-:Y:S01]  /*84f40*/  IMAD.MOV.U32 R21, RZ, RZ, R10 ;  /* 0x000000ffff157224 */ /* 0x000fe200078e000a */
[----:B---3--:R-:W-:Y:S04]  /*84f50*/  STL [R1+0x4ff8], R6 ;  /* 0x004ff80601007387 */ /* 0x008fe80000100800 */
[----:B------:R-:W-:Y:S01]  /*84f60*/  STL.64 [R1+0x4ff0], R4 ;  /* 0x004ff00401007387 */ /* 0x000fe20000100a00 */
[----:B----4-:R-:W-:Y:S03]  /*84f70*/  HMMA.16816.F32.BF16 R12, R12, R8, R16 ;  /* 0x000000080c0c723c */ /* 0x010fe60000041810 */
[----:B------:R-:W2:Y:S04]  /*84f80*/  LDL.LU.64 R16, [R1+0x5258] ;  /* 0x0052580001107983 */ /* 0x000ea80000300a00 */
[----:B------:R-:W2:Y:S04]  /*84f90*/  LDL.LU.64 R10, [R1+0x5250] ;  /* 0x00525000010a7983 */ /* 0x000ea80000300a00 */
[----:B------:R-:W2:-:S12]  /*84fa0*/  LDL.LU.64 R8, [R1+0x5248] ;  /* 0x0052480001087983 */ /* 0x000e980000300a00 */
[----:B------:R0:W-:Y:S04]  /*84fb0*/  STL.64 [R1+0x3a0], R12 ;  /* 0x0003a00c01007387 */ /* 0x0001e80000100a00 */
[----:B------:R1:W-:Y:S04]  /*84fc0*/  STL.64 [R1+0x3a8], R14 ;  /* 0x0003a80e01007387 */ /* 0x0003e80000100a00 */
[----:B0-----:R-:W3:Y:S04]  /*84fd0*/  LDL.LU R12, [R1+0x5e0] ;  /* 0x0005e000010c7983 */ /* 0x001ee80000300800 */
[----:B------:R-:W3:Y:S04]  /*84fe0*/  LDL.LU R13, [R1+0x5e4] ;  /* 0x0005e400010d7983 */ /* 0x000ee80000300800 */
[----:B-1----:R-:W3:Y:S04]  /*84ff0*/  LDL.LU R14, [R1+0x5e8] ;  /* 0x0005e800010e7983 */ /* 0x002ee80000300800 */
[----:B------:R-:W3:Y:S01]  /*85000*/  LDL.LU R15, [R1+0x5ec] ;  /* 0x0005ec00010f7983 */ /* 0x000ee20000300800 */
[----:B--2---:R-:W-:Y:S03]  /*85010*/  HMMA.16816.F32.BF16 R16, R8, R16, R24 ;  /* 0x000000100810723c */ /* 0x004fe60000041818 */
[----:B------:R-:W2:Y:S04]  /*85020*/  LDL.LU.64 R26, [R1+0x5240] ;  /* 0x00524000011a7983 */ /* 0x000ea80000300a00 */
[----:B------:R-:W2:-:S15]  /*85030*/  LDL.LU.64 R24, [R1+0x5238] ;  /* 0x0052380001187983 */ /* 0x000e9e0000300a00 */
[----:B------:R-:W-:-:S01]  /*85040*/  NOP ;  /* 0x0000000000007918 */ /* 0x000fc20000000000 */
[----:B------:R0:W-:Y:S04]  /*85050*/  STL.64 [R1+0x390], R16 ;  /* 0x0003901001007387 */ /* 0x0001e80000100a00 */
[----:B------:R2:W-:Y:S04]  /*85060*/  STL.64 [R1+0x398], R18 ;  /* 0x0003981201007387 */ /* 0x0005e80000100a00 */
[----:B0-----:R-:W2:Y:S02]  /*85070*/  LDL.LU.64 R16, [R1+0x5230] ;  /* 0x0052300001107983 */ /* 0x001ea40000300a00 */
[----:B--2---:R-:W-:Y:S02]  /*85080*/  HMMA.16816.F32.BF16 R16, R8, R16, R24 ;  /* 0x000000100810723c */ /* 0x004fe40000041818 */
[----:B------:R-:W2:Y:S04]  /*85090*/  LDL.LU.64 R26, [R1+0x5228] ;  /* 0x00522800011a7983 */ /* 0x000ea80000300a00 */
[----:B------:R-:W2:-:S15]  /*850a0*/  LDL.LU.64 R24, [R1+0x5220] ;  /* 0x0052200001187983 */ /* 0x000e9e0000300a00 */
[----:B------:R-:W-:-:S02]  /*850b0*/  NOP ;  /* 0x0000000000007918 */ /* 0x000fc40000000000 */
[----:B------:R0:W-:Y:S04]  /*850c0*/  STL.64 [R1+0x380], R16 ;  /* 0x0003801001007387 */ /* 0x0001e80000100a00 */
[----:B------:R1:W-:Y:S04]  /*850d0*/  STL.64 [R1+0x388], R18 ;  /* 0x0003881201007387 */ /* 0x0003e80000100a00 */
[----:B0-----:R-:W2:Y:S01]  /*850e0*/  LDL.LU.64 R16, [R1+0x5218] ;  /* 0x0052180001107983 */ /* 0x001ea20000300a00 */
[C---:B---3--:R-:W-:Y:S06]  /*850f0*/  HMMA.16816.F32.BF16 R20, R8.reuse, R20, R12 ;  /* 0x000000140814723c */ /* 0x048fec000004180c */
[----:B--2---:R-:W-:Y:S01]  /*85100*/  HMMA.16816.F32.BF16 R12, R8, R16, R24 ;  /* 0x00000010080c723c */ /* 0x004fe20000041818 */
[----:B------:R-:W2:-:S15]  /*85110*/  LDL.LU R16, [R1+0x1e0] ;  /* 0x0001e00001107983 */ /* 0x000e9e0000300800 */
[----:B------:R-:W-:-:S01]  /*85120*/  NOP ;  /* 0x0000000000007918 */ /* 0x000fc20000000000 */
[----:B------:R-:W-:Y:S04]  /*85130*/  STL.64 [R1+0x370], R20 ;  /* 0x0003701401007387 */ /* 0x000fe80000100a00 */
[----:B------:R-:W-:Y:S04]  /*85140*/  STL.64 [R1+0x378], R22 ;  /* 0x0003781601007387 */ /* 0x000fe80000100a00 */
[----:B------:R-:W-:Y:S04]  /*85150*/  STL.64 [R1+0x360], R12 ;  /* 0x0003600c01007387 */ /* 0x000fe80000100a00 */
[----:B------:R-:W-:Y:S04]  /*85160*/  STL.64 [R1+0x368], R14 ;  /* 0x0003680e01007387 */ /* 0x000fe80000100a00 */
[----:B------:R-:W2:Y:S04]  /*85170*/  LDL.LU R17, [R1+0x1e4] ;  /* 0x0001e40001117983 */ /* 0x000ea80000300800 */
[----:B-1----:R-:W3:Y:S04]  /*85180*/  LDL.LU R18, [R1+0x1e8] ;  /* 0x0001e80001127983 */ /* 0x002ee80000300800 */
[----:B------:R-:W3:Y:S01]  /*85190*/  LDL.LU R19, [R1+0x1ec] ;  /* 0x0001ec0001137983 */ /* 0x000ee20000300800 */
[----:B------:R-:W-:-:S02]  /*851a0*/  IMAD.MOV.U32 R24, RZ, RZ, R2 ;  /* 0x000000ffff187224 */ /* 0x000fc400078e0002 */
[----:B------:R-:W-:Y:S01]  /*851b0*/  IMAD.MOV.U32 R25, RZ, RZ, R7 ;  /* 0x000000ffff197224 */ /* 0x000fe200078e0007 */
[----:B---3--:R-:W-:Y:S04]  /*851c0*/  STL.64 [R1+0x4f58], R18 ;  /* 0x004f581201007387 */ /* 0x008fe80000100a00 */
[----:B--2---:R0:W-:Y:S04]  /*851d0*/  STL.64 [R1+0x4f50], R16 ;  /* 0x004f501001007387 */ /* 0x0041e80000100a00 */
        /* <DEDUP_REMOVED lines=14> */
[----:B0-----:R-:W2:Y:S04]  /*852c0*/  LDL.LU R16, [R1+0x200] ;  /* 0x0002000001107983 */ /* 0x001ea80000300800 */
[----:B------:R-:W2:Y:S04]  /*852d0*/  LDL.LU R17, [R1+0x204] ;  /* 0x0002040001117983 */ /* 0x000ea80000300800 */
[----:B------:R-:W4:Y:S04]  /*852e0*/  LDL.LU R18, [R1+0x208] ;  /* 0x0002080001127983 */ /* 0x000f280000300800 */
[----:B------:R-:W4:Y:S01]  /*852f0*/  LDL.LU R19, [R1+0x20c] ;  /* 0x00020c0001137983 */ /* 0x000f220000300800 */
[----:B---3--:R-:W-:-:S02]  /*85300*/  IMAD.MOV.U32 R24, RZ, RZ, R7 ;  /* 0x000000ffff187224 */ /* 0x008fc400078e0007 */
[----:B------:R-:W-:Y:S01]  /*85310*/  IMAD.MOV.U32 R25, RZ, RZ, R2 ;  /* 0x000000ffff197224 */ /* 0x000fe200078e0002 */
[----:B----4-:R-:W-:Y:S04]  /*85320*/  STL.64 [R1+0x4f88], R18 ;  /* 0x004f881201007387 */ /* 0x010fe80000100a00 */
        /* <DEDUP_REMOVED lines=15> */
[----:B---3--:R-:W-:-:S02]  /*85420*/  IMAD.MOV.U32 R24, RZ, RZ, R2 ;  /* 0x000000ffff187224 */ /* 0x008fc400078e0002 */
[----:B------:R-:W-:Y:S01]  /*85430*/  IMAD.MOV.U32 R25, RZ, RZ, R7 ;  /* 0x000000ffff197224 */ /* 0x000fe200078e0007 */
[----:B------:R-:W3:Y:S04]  /*85440*/  LDL.LU R2, [R1+0x51f4] ;  /* 0x0051f40001027983 */ /* 0x000ee80000300800 */
[----:B------:R-:W3:Y:S04]  /*85450*/  LDL.LU R7, [R1+0x51f0] ;  /* 0x0051f00001077983 */ /* 0x000ee80000300800 */
[----:B------:R2:W-:Y:S04]  /*85460*/  STL.64 [R1+0x4fc0], R24 ;  /* 0x004fc01801007387 */ /* 0x0005e80000100a00 */
[----:B------:R-:W3:Y:S04]  /*85470*/  LDL.LU R16, [R1+0x220] ;  /* 0x0002200001107983 */ /* 0x000ee80000300800 */
[----:B------:R-:W3:Y:S04]  /*85480*/  LDL.LU R17, [R1+0x224] ;  /* 0x0002240001117983 */ /* 0x000ee80000300800 */
[----:B------:R-:W3:Y:S04]  /*85490*/  LDL.LU R18, [R1+0x228] ;  /* 0x0002280001127983 */ /* 0x000ee80000300800 */
[----:B------:R-:W3:Y:S01]  /*854a0*/  LDL.LU R19, [R1+0x22c] ;  /* 0x00022c0001137983 */ /* 0x000ee20000300800 */
[----:B--2---:R-:W-:-:S02]  /*854b0*/  IMAD.MOV.U32 R25, RZ, RZ, R0 ;  /* 0x000000ffff197224 */ /* 0x004fc400078e0000 */
[----:B----4-:R-:W-:Y:S02]  /*854c0*/  IMAD.MOV.U32 R24, RZ, RZ, R28 ;  /* 0x000000ffff187224 */ /* 0x010fe400078e001c */
[----:B------:R-:W2:Y:S04]  /*854d0*/  LDL.LU R28, [R1+0x51ec] ;  /* 0x0051ec00011c7983 */ /* 0x000ea80000300800 */
[----:B------:R-:W4:Y:S04]  /*854e0*/  LDL.LU R0, [R1+0x51e8] ;  /* 0x0051e80001007983 */ /* 0x000f280000300800 */
[----:B------:R-:W-:Y:S04]  /*854f0*/  STL.64 [R1+0x4fd8], R24 ;  /* 0x004fd81801007387 */ /* 0x000fe80000100a00 */
[----:B---3--:R-:W-:Y:S04]  /*85500*/  STL.64 [R1+0x4fb8], R18 ;  /* 0x004fb81201007387 */ /* 0x008fe80000100a00 */
[----:B------:R0:W-:Y:S04]  /*85510*/  STL.64 [R1+0x4fb0], R16 ;  /* 0x004fb01001007387 */ /* 0x0001e80000100a00 */
[----:B0-----:R-:W3:Y:S04]  /*85520*/  LDL.LU R16, [R1+0x230] ;  /* 0x0002300001107983 */ /* 0x001ee80000300800 */
[----:B------:R-:W3:Y:S04]  /*85530*/  LDL.LU R17, [R1+0x234] ;  /* 0x0002340001117983 */ /* 0x000ee80000300800 */
[----:B------:R-:W3:Y:S04]  /*85540*/  LDL.LU R18, [R1+0x238] ;  /* 0x0002380001127983 */ /* 0x000ee80000300800 */
[----:B------:R-:W3:Y:S01]  /*85550*/  LDL.LU R19, [R1+0x23c] ;  /* 0x00023c0001137983 */ /* 0x000ee20000300800 */
[----:B------:R-:W-:-:S02]  /*85560*/  IMAD.MOV.U32 R24, RZ, RZ, R7 ;  /* 0x000000ffff187224 */ /* 0x000fc400078e0007 */
[----:B------:R-:W-:Y:S01]  /*85570*/  IMAD.MOV.U32 R25, RZ, RZ, R2 ;  /* 0x000000ffff197224 */ /* 0x000fe200078e0002 */
[----:B------:R-:W3:Y:S04]  /*85580*/  LDL.LU R7, [R1+0x51e4] ;  /* 0x0051e40001077983 */ /* 0x000ee80000300800 */
[----:B------:R-:W3:Y:S04]  /*85590*/  LDL.LU R2, [R1+0x51e0] ;  /* 0x0051e00001027983 */ /* 0x000ee80000300800 */
[----:B------:R-:W-:Y:S01]  /*855a0*/  STL.64 [R1+0x5000], R24 ;  /* 0x0050001801007387 */ /* 0x000fe20000100a00 */
[----:B--2---:R-:W-:-:S02]  /*855b0*/  IMAD.MOV.U32 R5, RZ, RZ, R28 ;  /* 0x000000ffff057224 */ /* 0x004fc400078e001c */
[----:B----4-:R-:W-:Y:S01]  /*855c0*/  IMAD.MOV.U32 R4, RZ, RZ, R0 ;  /* 0x000000ffff047224 */ /* 0x010fe200078e0000 */
[----:B---3--:R-:W-:Y:S04]  /*855d0*/  STL.64 [R1+0x4fd0], R18 ;  /* 0x004fd01201007387 */ /* 0x008fe80000100a00 */
[----:B------:R0:W-:Y:S04]  /*855e0*/  STL.64 [R1+0x4fc8], R16 ;  /* 0x004fc81001007387 */ /* 0x0001e80000100a00 */
[----:B0-----:R-:W2:Y:S04]  /*855f0*/  LDL.LU R16, [R1+0x240] ;  /* 0x0002400001107983 */ /* 0x001ea80000300800 */
[----:B------:R-:W2:Y:S04]  /*85600*/  LDL.LU R17, [R1+0x244] ;  /* 0x0002440001117983 */ /* 0x000ea80000300800 */
[----:B------:R-:W3:Y:S04]  /*85610*/  LDL.LU R18, [R1+0x248] ;  /* 0x0002480001127983 */ /* 0x000ee80000300800 */
[----:B------:R-:W3:Y:S04]  /*85620*/  LDL.LU R19, [R1+0x24c] ;  /* 0x00024c0001137983 */ /* 0x000ee80000300800 */
[----:B------:R-:W4:Y:S04]  /*85630*/  LDL.LU R0, [R1+0x51dc] ;  /* 0x0051dc0001007983 */ /* 0x000f280000300800 */
[----:B------:R-:W2:Y:S04]  /*85640*/  LDL.LU R28, [R1+0x51d8] ;  /* 0x0051d800011c7983 */ /* 0x000ea80000300800 */
[----:B------:R0:W-:Y:S04]  /*85650*/  STL.64 [R1+0x5008], R4 ;  /* 0x0050080401007387 */ /* 0x0001e80000100a00 */
[----:B------:R-:W3:Y:S04]  /*85660*/  LDL.LU R24, [R1+0x260] ;  /* 0x0002600001187983 */ /* 0x000ee80000300800 */
[----:B------:R-:W3:Y:S04]  /*85670*/  LDL.LU R25, [R1+0x264] ;  /* 0x0002640001197983 */ /* 0x000ee80000300800 */
[----:B------:R-:W4:Y:S04]  /*85680*/  LDL.LU R26, [R1+0x268] ;  /* 0x00026800011a7983 */ /* 0x000f280000300800 */
[----:B------:R-:W4:Y:S01]  /*85690*/  LDL.LU R27, [R1+0x26c] ;  /* 0x00026c00011b7983 */ /* 0x000f220000300800 */
[----:B0-----:R-:W-:-:S02]  /*856a0*/  IMAD.MOV.U32 R4, RZ, RZ, R2 ;  /* 0x000000ffff047224 */ /* 0x001fc400078e0002 */
[----:B------:R-:W-:Y:S01]  /*856b0*/  IMAD.MOV.U32 R5, RZ, RZ, R7 ;  /* 0x000000ffff057224 */ /* 0x000fe200078e0007 */
[----:B----4-:R-:W-:Y:S04]  /*856c0*/  STL.64 [R1+0x5018], R26 ;  /* 0x0050181a01007387 */ /* 0x010fe80000100a00 */
[----:B---3--:R-:W-:Y:S04]  /*856d0*/  STL.64 [R1+0x5010], R24 ;  /* 0x0050101801007387 */ /* 0x008fe80000100a00 */
[----:B------:R-:W3:Y:S04]  /*856e0*/  LDL.LU R2, [R1+0x51d4] ;  /* 0x0051d40001027983 */ /* 0x000ee80000300800 */
[----:B------:R-:W4:Y:S04]  /*856f0*/  LDL.LU R7, [R1+0x51d0] ;  /* 0x0051d00001077983 */ /* 0x000f280000300800 */
[----:B------:R2:W-:Y:S02]  /*85700*/  STL.64 [R1+0x5020], R4 ;  /* 0x0050200401007387 */ /* 0x0005e40000100a00 */
[----:B--2---:R-:W-:-:S02]  /*85710*/  IMAD.MOV.U32 R4, RZ, RZ, R28 ;  /* 0x000000ffff047224 */ /* 0x004fc400078e001c */
[----:B------:R-:W-:Y:S01]  /*85720*/  IMAD.MOV.U32 R5, RZ, RZ, R0 ;  /* 0x000000ffff057224 */ /* 0x000fe200078e0000 */
[----:B------:R-:W2:Y:S04]  /*85730*/  LDL.LU R28, [R1+0x51cc] ;  /* 0x0051cc00011c7983 */ /* 0x000ea80000300800 */
[----:B------:R-:W2:Y:S04]  /*85740*/  LDL.LU R0, [R1+0x51c8] ;  /* 0x0051c80001007983 */ /* 0x000ea80000300800 */
[----:B------:R3:W-:Y:S04]  /*85750*/  STL.64 [R1+0x5038], R4 ;  /* 0x0050380401007387 */ /* 0x0007e80000100a00 */
[----:B------:R-:W2:Y:S04]  /*85760*/  LDL.LU R24, [R1+0x270] ;  /* 0x0002700001187983 */ /* 0x000ea80000300800 */
[----:B------:R-:W2:Y:S04]  /*85770*/  LDL.LU R25, [R1+0x274] ;  /* 0x0002740001197983 */ /* 0x000ea80000300800 */
[----:B------:R-:W2:Y:S04]  /*85780*/  LDL.LU R26, [R1+0x278] ;  /* 0x00027800011a7983 */ /* 0x000ea80000300800 */
[----:B------:R-:W2:Y:S01]  /*85790*/  LDL.LU R27, [R1+0x27c] ;  /* 0x00027c00011b7983 */ /* 0x000ea20000300800 */
[----:B---3--:R-:W-:-:S02]  /*857a0*/  IMAD.MOV.U32 R5, RZ, RZ, R2 ;  /* 0x000000ffff057224 */ /* 0x008fc400078e0002 */
[----:B----4-:R-:W-:Y:S02]  /*857b0*/  IMAD.MOV.U32 R4, RZ, RZ, R7 ;  /* 0x000000ffff047224 */ /* 0x010fe400078e0007 */
[----:B------:R-:W3:Y:S04]  /*857c0*/  LDL.LU R7, [R1+0x51c4] ;  /* 0x0051c40001077983 */ /* 0x000ee80000300800 */
[----:B------:R-:W4:Y:S04]  /*857d0*/  LDL.LU R2, [R1+0x51c0] ;  /* 0x0051c00001027983 */ /* 0x000f280000300800 */
[----:B------:R-:W-:Y:S04]  /*857e0*/  STL.64 [R1+0x5050], R4 ;  /* 0x0050500401007387 */ /* 0x000fe80000100a00 */
[----:B--2---:R-:W-:Y:S04]  /*857f0*/  STL.64 [R1+0x5030], R26 ;  /* 0x0050301a01007387 */ /* 0x004fe80000100a00 */
[----:B------:R0:W-:Y:S04]  /*85800*/  STL.64 [R1+0x5028], R24 ;  /* 0x0050281801007387 */ /* 0x0001e80000100a00 */
        /* <DEDUP_REMOVED lines=79> */
[----:B------:R0:W-:Y:S02]  /*85d00*/  STL.64 [R1+0x5110], R4 ;  /* 0x0051100401007387 */ /* 0x0001e40000100a00 */
[----:B0-----:R-:W-:-:S02]  /*85d10*/  IMAD.MOV.U32 R4, RZ, RZ, R0 ;  /* 0x000000ffff047224 */ /* 0x001fc400078e0000 */
[----:B------:R-:W-:Y:S01]  /*85d20*/  IMAD.MOV.U32 R5, RZ, RZ, R28 ;  /* 0x000000ffff057224 */ /* 0x000fe200078e001c */
[----:B---3--:R-:W-:Y:S04]  /*85d30*/  STL.64 [R1+0x50d8], R26 ;  /* 0x0050d81a01007387 */ /* 0x008fe80000100a00 */
[----:B--2---:R0:W-:Y:S01]  /*85d40*/  STL.64 [R1+0x50d0], R24 ;  /* 0x0050d01801007387 */ /* 0x0041e20000100a00 */
[----:B----4-:R-:W-:Y:S02]  /*85d50*/  IMAD.MOV.U32 R21, RZ, RZ, R7 ;  /* 0x000000ffff157224 */ /* 0x010fe400078e0007 */
[----:B------:R-:W-:Y:S01]  /*85d60*/  IMAD.MOV.U32 R20, RZ, RZ, R2 ;  /* 0x000000ffff147224 */ /* 0x000fe200078e0002 */
        /* <DEDUP_REMOVED lines=8> */
[----:B------:R1:W-:Y:S04]  /*85df0*/  STL.64 [R1+0x5130], R20 ;  /* 0x0051301401007387 */ /* 0x0003e80000100a00 */
[----:B0-----:R-:W4:Y:S04]  /*85e00*/  LDL.LU R4, [R1+0x330] ;  /* 0x0003300001047983 */ /* 0x001f280000300800 */
[----:B------:R-:W4:Y:S04]  /*85e10*/  LDL.LU R5, [R1+0x334] ;  /* 0x0003340001057983 */ /* 0x000f280000300800 */
[----:B------:R-:W2:Y:S04]  /*85e20*/  LDL.LU R6, [R1+0x338] ;  /* 0x0003380001067983 */ /* 0x000ea80000300800 */
[----:B------:R-:W2:Y:S04]  /*85e30*/  LDL.LU R7, [R1+0x33c] ;  /* 0x00033c0001077983 */ /* 0x000ea80000300800 */
[----:B--2---:R-:W-:Y:S04]  /*85e40*/  STL.64 [R1+0x5140], R6 ;  /* 0x0051400601007387 */ /* 0x004fe80000100a00 */
[----:B----4-:R0:W-:Y:S04]  /*85e50*/  STL.64 [R1+0x5138], R4 ;  /* 0x0051380401007387 */ /* 0x0101e80000100a00 */
[----:B-1----:R-:W2:Y:S01]  /*85e60*/  LDL.LU R20, [R1+0x160] ;  /* 0x0001600001147983 */ /* 0x002ea20000300800 */
[----:B------:R-:W-:-:S03]  /*85e70*/  IMAD.MOV.U32 R21, RZ, RZ, R0 ;  /* 0x000000ffff157224 */ /* 0x000fc600078e0000 */
[----:B------:R-:W4:Y:S04]  /*85e80*/  LDL.LU R0, [R1+0x5170] ;  /* 0x0051700001007983 */ /* 0x000f280000300800 */
[----:B--2---:R3:W-:Y:S04]  /*85e90*/  STL.64 [R1+0x5148], R20 ;  /* 0x0051481401007387 */ /* 0x0047e80000100a00 */
        /* <DEDUP_REMOVED lines=10> */
[----:B0-----:R-:W4:Y:S04]  /*85f40*/  LDL.LU R4, [R1+0x350] ;  /* 0x0003500001047983 */ /* 0x001f280000300800 */
[----:B------:R-:W4:Y:S04]  /*85f50*/  LDL.LU R5, [R1+0x354] ;  /* 0x0003540001057983 */ /* 0x000f280000300800 */
[----:B------:R-:W4:Y:S04]  /*85f60*/  LDL.LU R6, [R1+0x358] ;  /* 0x0003580001067983 */ /* 0x000f280000300800 */
[----:B------:R-:W4:Y:S04]  /*85f70*/  LDL.LU R7, [R1+0x35c] ;  /* 0x00035c0001077983 */ /* 0x000f280000300800 */
[----:B------:R-:W-:Y:S04]  /*85f80*/  STL.64 [R1+0x50f0], R26 ;  /* 0x0050f01a01007387 */ /* 0x000fe80000100a00 */
[----:B------:R0:W-:Y:S04]  /*85f90*/  STL.64 [R1+0x50e8], R24 ;  /* 0x0050e81801007387 */ /* 0x0001e80000100a00 */
[----:B0-----:R-:W2:Y:S04]  /*85fa0*/  LDL.LU R24, [R1+0x300] ;  /* 0x0003000001187983 */ /* 0x001ea80000300800 */
[----:B------:R-:W2:Y:S04]  /*85fb0*/  LDL.LU R25, [R1+0x304] ;  /* 0x0003040001197983 */ /* 0x000ea80000300800 */
[----:B------:R-:W4:Y:S04]  /*85fc0*/  LDL.LU R26, [R1+0x308] ;  /* 0x00030800011a7983 */ /* 0x000f280000300800 */
[----:B------:R-:W4:Y:S04]  /*85fd0*/  LDL.LU R27, [R1+0x30c] ;  /* 0x00030c00011b7983 */ /* 0x000f280000300800 */
[----:B---3--:R-:W0:Y:S04]  /*85fe0*/  LDSM.16.MT88.4 R12, [R28+UR5+0x20c00] ;  /* 0x020c00051c0c783b */ /* 0x008e280008004200 */
[----:B----4-:R-:W-:Y:S04]  /*85ff0*/  STL.64 [R1+0x5108], R26 ;  /* 0x0051081a01007387 */ /* 0x010fe80000100a00 */
[----:B--2---:R1:W-:Y:S04]  /*86000*/  STL.64 [R1+0x5100], R24 ;  /* 0x0051001801007387 */ /* 0x0043e80000100a00 */
[----:B-1----:R-:W2:Y:S04]  /*86010*/  LDL.LU R24, [R1+0x310] ;  /* 0x0003100001187983 */ /* 0x002ea80000300800 */
[----:B------:R-:W2:Y:S04]  /*86020*/  LDL.LU R25, [R1+0x314] ;  /* 0x0003140001197983 */ /* 0x000ea80000300800 */
[----:B------:R-:W3:Y:S04]  /*86030*/  LDL.LU R26, [R1+0x318] ;  /* 0x00031800011a7983 */ /* 0x000ee80000300800 */
[----:B------:R-:W3:Y:S01]  /*86040*/  LDL.LU R27, [R1+0x31c] ;  /* 0x00031c00011b7983 */ /* 0x000ee20000300800 */
[----:B------:R-:W-:Y:S03]  /*86050*/  HMMA.16816.F32.BF16 R20, R8, R20, R4 ;  /* 0x000000140814723c */ /* 0x000fe60000041804 */
[----:B---3--:R-:W-:Y:S04]  /*86060*/  STL.64 [R1+0x5120], R26 ;  /* 0x0051201a01007387 */ /* 0x008fe80000100a00 */
[----:B--2---:R1:W-:Y:S04]  /*86070*/  STL.64 [R1+0x5118], R24 ;  /* 0x0051181801007387 */ /* 0x0043e80000100a00 */
[----:B-1----:R-:W2:Y:S04]  /*86080*/  LDL.LU R24, [R1+0x320] ;  /* 0x0003200001187983 */ /* 0x002ea80000300800 */
[----:B------:R-:W2:Y:S04]  /*86090*/  LDL.LU R25, [R1+0x324] ;  /* 0x0003240001197983 */ /* 0x000ea80000300800 */
[----:B------:R-:W2:Y:S04]  /*860a0*/  LDL.LU R26, [R1+0x328] ;  /* 0x00032800011a7983 */ /* 0x000ea80000300800 */
[----:B------:R-:W2:Y:S04]  /*860b0*/  LDL.LU R27, [R1+0x32c] ;  /* 0x00032c00011b7983 */ /* 0x000ea80000300800 */
[----:B------:R-:W-:Y:S04]  /*860c0*/  STL.64 [R1+0x4fe8], R18 ;  /* 0x004fe81201007387 */ /* 0x000fe80000100a00 */
[----:B------:R1:W-:Y:S04]  /*860d0*/  STL.64 [R1+0x4fe0], R16 ;  /* 0x004fe01001007387 */ /* 0x0003e80000100a00 */
[----:B-1----:R-:W3:Y:S04]  /*860e0*/  LDL.LU R16, [R1+0x250] ;  /* 0x0002500001107983 */ /* 0x002ee80000300800 */
[----:B------:R-:W3:Y:S04]  /*860f0*/  LDL.LU R17, [R1+0x254] ;  /* 0x0002540001117983 */ /* 0x000ee80000300800 */
[----:B------:R-:W3:Y:S04]  /*86100*/  LDL.LU R18, [R1+0x258] ;  /* 0x0002580001127983 */ /* 0x000ee80000300800 */
[----:B------:R-:W3:Y:S04]  /*86110*/  LDL.LU R19, [R1+0x25c] ;  /* 0x00025c0001137983 */ /* 0x000ee80000300800 */
[----:B0-----:R-:W-:Y:S04]  /*86120*/  STL.64 [R1+0x4f00], R14 ;  /* 0x004f000e01007387 */ /* 0x001fe80000100a00 */
[----:B------:R0:W-:Y:S02]  /*86130*/  STL.64 [R1+0x4ef8], R12 ;  /* 0x004ef80c01007387 */ /* 0x0001e40000100a00 */
[----:B0-----:R-:W-:-:S02]  /*86140*/  IMAD.MOV.U32 R12, RZ, RZ, R3 ;  /* 0x000000ffff0c7224 */ /* 0x001fc400078e0003 */
[----:B------:R-:W4:Y:S01]  /*86150*/  LDL.LU R3, [R1+0x5164] ;  /* 0x0051640001037983 */ /* 0x000f220000300800 */
[----:B------:R-:W-:-:S03]  /*86160*/  IMAD.MOV.U32 R13, RZ, RZ, R29 ;  /* 0x000000ffff0d7224 */ /* 0x000fc600078e001d */
[----:B------:R-:W4:Y:S04]  /*86170*/  LDL.LU R29, [R1+0x5160] ;  /* 0x00516000011d7983 */ /* 0x000f280000300800 */
[----:B------:R-:W-:Y:S04]  /*86180*/  STL [R1+0x4c94], R28 ;  /* 0x004c941c01007387 */ /* 0x000fe80000100800 */
[----:B------:R-:W2:Y:S04]  /*86190*/  LDL.LU.64 R6, [R1+0x5158] ;  /* 0x0051580001067983 */ /* 0x000ea80000300a00 */
[----:B------:R-:W2:Y:S04]  /*861a0*/  LDL.LU.64 R4, [R1+0x5150] ;  /* 0x0051500001047983 */ /* 0x000ea80000300a00 */
        /* <DEDUP_REMOVED lines=9> */
[----:B0-----:R-:W2:Y:S02]  /*86240*/  LDL.LU.64 R20, [R1+0x5130] ;  /* 0x0051300001147983 */ /* 0x001ea40000300a00 */
[----:B--2---:R-:W-:Y:S02]  /*86250*/  HMMA.16816.F32.BF16 R20, R8, R20, R4 ;  /* 0x000000140814723c */ /* 0x004fe40000041804 */
[----:B------:R-:W2:-:S15]  /*86260*/  LDL.LU.64 R4, [R1+0x5128] ;  /* 0x0051280001047983 */ /* 0x000e9e0000300a00 */
[----:B------:R-:W-:-:S06]  /*86270*/  NOP ;  /* 0x0000000000007918 */ /* 0x000fcc0000000000 */
[----:B------:R0:W-:Y:S04]  /*86280*/  STL.64 [R1+0x330], R20 ;  /* 0x0003301401007387 */ /* 0x0001e80000100a00 */
[----:B------:R1:W-:Y:S04]  /*86290*/  STL.64 [R1+0x338], R22 ;  /* 0x0003381601007387 */ /* 0x0003e80000100a00 */
[----:B0-----:R-:W4:Y:S04]  /*862a0*/  LDL.LU R20, [R1+0x1d0] ;  /* 0x0001d00001147983 */ /* 0x001f280000300800 */
[----:B------:R-:W4:Y:S04]  /*862b0*/  LDL.LU R21, [R1+0x1d4] ;  /* 0x0001d40001157983 */ /* 0x000f280000300800 */
[----:B-1----:R-:W4:Y:S04]  /*862c0*/  LDL.LU R22, [R1+0x1d8] ;  /* 0x0001d80001167983 */ /* 0x002f280000300800 */
[----:B------:R-:W4:Y:S01]  /*862d0*/  LDL.LU R23, [R1+0x1dc] ;  /* 0x0001dc0001177983 */ /* 0x000f220000300800 */
        /* <DEDUP_REMOVED lines=85> */
[----:B------:R-:W3:-:S15]  /*86830*/  LDL.LU.64 R24, [R1+0x5000] ;  /* 0x0050000001187983 */ /* 0x000ede0000300a00 */
[----:B------:R-:W-:-:S06]  /*86840*/  NOP ;  /* 0x0000000000007918 */ /* 0x000fcc0000000000 */
[----:B------:R-:W-:Y:S04]  /*86850*/  STL.64 [R1+0x260], R4 ;  /* 0x0002600401007387 */ /* 0x000fe80000100a00 */
[----:B------:R0:W-:Y:S04]  /*86860*/  STL.64 [R1+0x268], R6 ;  /* 0x0002680601007387 */ /* 0x0001e80000100a00 */
[----:B0-----:R-:W2:Y:S04]  /*86870*/  LDL.LU R6, [R1+0x4ff8] ;  /* 0x004ff80001067983 */ /* 0x001ea80000300800 */
[----:B------:R-:W2:Y:S04]  /*86880*/  LDL.LU.64 R4, [R1+0x4ff0] ;  /* 0x004ff00001047983 */ /* 0x000ea80000300a00 */
[----:B------:R-:W2:Y:S01]  /*86890*/  LDL R7, [R1+0xd28] ;  /* 0x000d280001077983 */ /* 0x000ea20000100800 */
        /* <DEDUP_REMOVED lines=49> */
[----:B------:R-:W2:Y:S01]  /*86bb0*/  LDL.LU.64 R24, [R1+0x4f40] ;  /* 0x004f400001187983 */ /* 0x000ea20000300a00 */
[----:B---3--:R-:W-:Y:S03]  /*86bc0*/  HMMA.16816.F32.BF16 R12, R8, R12, R16 ;  /* 0x0000000c080c723c */ /* 0x008fe60000041810 */
[----:B------:R-:W3:Y:S04]  /*86bd0*/  LDL.LU.64 R18, [R1+0x4f38] ;  /* 0x004f380001127983 */ /* 0x000ee80000300a00 */
[----:B------:R-:W3:-:S15]  /*86be0*/  LDL.LU.64 R16, [R1+0x4f30] ;  /* 0x004f300001107983 */ /* 0x000ede0000300a00 */
[----:B------:R-:W-:-:S01]  /*86bf0*/  NOP ;  /* 0x0000000000007918 */ /* 0x000fc20000000000 */
[----:B------:R4:W-:Y:S04]  /*86c00*/  STL.64 [R1+0x1e0], R12 ;  /* 0x0001e00c01007387 */ /* 0x0009e80000100a00 */
[----:B------:R0:W-:Y:S01]  /*86c10*/  STL.64 [R1+0x1e8], R14 ;  /* 0x0001e80e01007387 */ /* 0x0001e20000100a00 */
[----:B----4-:R-:W-:-:S03]  /*86c20*/  IMAD.MOV.U32 R12, RZ, RZ, R27 ;  /* 0x000000ffff0c7224 */ /* 0x010fc600078e001b */
[----:B------:R-:W4:Y:S01]  /*86c30*/  LDL.LU R27, [R1+0x4f28] ;  /* 0x004f2800011b7983 */ /* 0x000f220000300800 */
[----:B--2---:R-:W-:Y:S01]  /*86c40*/  HMMA.16816.F32.BF16 R20, R8, R24, R20 ;  /* 0x000000180814723c */ /* 0x004fe20000041814 */
[----:B0-----:R-:W-:Y:S02]  /*86c50*/  IMAD.MOV.U32 R15, RZ, RZ, R6 ;  /* 0x000000ffff0f7224 */ /* 0x001fe400078e0006 */
[----:B------:R-:W-:-:S15]  /*86c60*/  IMAD.MOV.U32 R13, RZ, RZ, R29 ;  /* 0x000000ffff0d7224 */ /* 0x000fde00078e001d */
[----:B------:R-:W-:-:S06]  /*86c70*/  NOP ;  /* 0x0000000000007918 */ /* 0x000fcc0000000000 */
[----:B------:R-:W-:Y:S02]  /*86c80*/  IMAD.MOV.U32 R29, RZ, RZ, R23 ;  /* 0x000000ffff1d7224 */ /* 0x000fe400078e0017 */
[----:B------:R-:W-:Y:S02]  /*86c90*/  IMAD.MOV.U32 R28, RZ, RZ, R21 ;  /* 0x000000ffff1c7224 */ /* 0x000fe400078e0015 */
[----:B---3--:R-:W-:Y:S02]  /*86ca0*/  IMAD.MOV.U32 R14, RZ, RZ, R16 ;  /* 0x000000ffff0e7224 */ /* 0x008fe400078e0010 */
[----:B------:R-:W-:-:S03]  /*86cb0*/  IMAD.MOV.U32 R16, RZ, RZ, R22 ;  /* 0x000000ffff107224 */ /* 0x000fc600078e0016 */
[----:B------:R-:W-:Y:S04]  /*86cc0*/  STL.64 [R1+0x4f10], R14 ;  /* 0x004f100e01007387 */ /* 0x000fe80000100a00 */
[----:B------:R-:W-:Y:S04]  /*86cd0*/  STL.64 [R1+0x4f08], R12 ;  /* 0x004f080c01007387 */ /* 0x000fe80000100a00 */
[----:B------:R0:W-:Y:S04]  /*86ce0*/  STL [R1+0x1d0], R20 ;  /* 0x0001d01401007387 */ /* 0x0001e80000100800 */
[----:B------:R-:W2:Y:S04]  /*86cf0*/  LDL.LU.64 R22, [R1+0x4f20] ;  /* 0x004f200001167983 */ /* 0x000ea80000300a00 */
[----:B0-----:R-:W3:Y:S04]  /*86d00*/  LDL.LU.64 R20, [R1+0x4f18] ;  /* 0x004f180001147983 */ /* 0x001ee80000300a00 */
[----:B----4-:R0:W-:Y:S04]  /*86d10*/  STL.64 [R1+0x4de0], R26 ;  /* 0x004de01a01007387 */ /* 0x0101e80000100a00 */
[----:B------:R-:W3:Y:S04]  /*86d20*/  LDL.LU R24, [R1+0x1c0] ;  /* 0x0001c00001187983 */ /* 0x000ee80000300800 */
[----:B------:R-:W3:Y:S04]  /*86d30*/  LDL.LU R25, [R1+0x1c4] ;  /* 0x0001c40001197983 */ /* 0x000ee80000300800 */
[----:B0-----:R-:W3:Y:S04]  /*86d40*/  LDL.LU R26, [R1+0x1c8] ;  /* 0x0001c800011a7983 */ /* 0x001ee80000300800 */
[----:B------:R-:W3:Y:S04]  /*86d50*/  LDL.LU R27, [R1+0x1cc] ;  /* 0x0001cc00011b7983 */ /* 0x000ee80000300800 */
[----:B------:R-:W-:Y:S04]  /*86d60*/  STL [R1+0x4ca0], R29 ;  /* 0x004ca01d01007387 */ /* 0x000fe80000100800 */
[----:B------:R0:W-:Y:S04]  /*86d70*/  STL [R1+0x4c9c], R16 ;  /* 0x004c9c1001007387 */ /* 0x0001e80000100800 */
[----:B0-----:R-:W4:Y:S04]  /*86d80*/  LDL.LU R16, [R1+0x5d0] ;  /* 0x0005d00001107983 */ /* 0x001f280000300800 */
[----:B------:R-:W-:Y:S04]  /*86d90*/  STL [R1+0x4c98], R28 ;  /* 0x004c981c01007387 */ /* 0x000fe80000100800 */
[----:B--2---:R0:W-:Y:S01]  /*86da0*/  STL.64 [R1+0x4dc8], R22 ;  /* 0x004dc81601007387 */ /* 0x0041e20000100a00 */
[----:B---3--:R-:W-:-:S15]  /*86db0*/  HMMA.16816.F32.BF16 R24, R8, R20, R24 ;  /* 0x000000140818723c */ /* 0x008fde0000041818 */
[----:B------:R-:W-:-:S08]  /*86dc0*/  NOP ;  /* 0x0000000000007918 */ /* 0x000fd00000000000 */
[----:B------:R-:W-:Y:S04]  /*86dd0*/  STL.64 [R1+0x1c0], R24 ;  /* 0x0001c01801007387 */ /* 0x000fe80000100a00 */
[----:B------:R-:W-:Y:S04]  /*86de0*/  STL.64 [R1+0x1c8], R26 ;  /* 0x0001c81a01007387 */ /* 0x000fe80000100a00 */
[----:B------:R-:W2:Y:S04]  /*86df0*/  LDL.LU R20, [R1+0x590] ;  /* 0x0005900001147983 */ /* 0x000ea80000300800 */
[----:B------:R-:W2:Y:S04]  /*86e00*/  LDL.LU R21, [R1+0x594] ;  /* 0x0005940001157983 */ /* 0x000ea80000300800 */
[----:B0-----:R-:W3:Y:S04]  /*86e10*/  LDL.LU R22, [R1+0x598] ;  /* 0x0005980001167983 */ /* 0x001ee80000300800 */
[----:B------:R-:W3:Y:S01]  /*86e20*/  LDL.LU R23, [R1+0x59c] ;  /* 0x00059c0001177983 */ /* 0x000ee20000300800 */
[----:B------:R-:W-:-:S02]  /*86e30*/  IMAD.MOV.U32 R12, RZ, RZ, R5 ;  /* 0x000000ffff0c7224 */ /* 0x000fc400078e0005 */
[----:B------:R-:W-:Y:S02]  /*86e40*/  IMAD.MOV.U32 R13, RZ, RZ, R4 ;  /* 0x000000ffff0d7224 */ /* 0x000fe400078e0004 */
[----:B------:R-:W0:Y:S05]  /*86e50*/  LDSM.16.MT88.4 R4, [R7+UR5+0x20c00] ;  /* 0x020c00050704783b */ /* 0x000e2a0008004200 */
[----:B----4-:R-:W-:-:S15]  /*86e60*/  HMMA.16816.F32.BF16 R12, R8, R12, R16 ;  /* 0x0000000c080c723c */ /* 0x010fde0000041810 */
[----:B------:R-:W-:-:S09]  /*86e70*/  NOP ;  /* 0x0000000000007918 */ /* 0x000fd20000000000 */
[----:B------:R-:W-:Y:S02]  /*86e80*/  IMAD.MOV.U32 R18, RZ, RZ, R14 ;  /* 0x000000ffff127224 */ /* 0x000fe400078e000e */
[----:B------:R-:W-:Y:S01]  /*86e90*/  IMAD.MOV.U32 R17, RZ, RZ, R13 ;  /* 0x000000ffff117224 */ /* 0x000fe200078e000d */
[----:B---3--:R-:W-:Y:S04]  /*86ea0*/  STL.64 [R1+0x4ef0], R22 ;  /* 0x004ef01601007387 */ /* 0x008fe80000100a00 */
[----:B--2---:R1:W-:Y:S04]  /*86eb0*/  STL.64 [R1+0x4ee8], R20 ;  /* 0x004ee81401007387 */ /* 0x0043e80000100a00 */
[----:B-1----:R-:W2:Y:S04]  /*86ec0*/  LDL.LU R20, [R1+0x5b0] ;  /* 0x0005b00001147983 */ /* 0x002ea80000300800 */
[----:B------:R-:W2:Y:S04]  /*86ed0*/  LDL.LU R21, [R1+0x5b4] ;  /* 0x0005b40001157983 */ /* 0x000ea80000300800 */
[----:B------:R-:W2:Y:S04]  /*86ee0*/  LDL.LU R22, [R1+0x5b8] ;  /* 0x0005b80001167983 */ /* 0x000ea80000300800 */
[----:B------:R-:W2:Y:S04]  /*86ef0*/  LDL.LU R23, [R1+0x5bc] ;  /* 0x0005bc0001177983 */ /* 0x000ea80000300800 */
[----:B------:R-:W3:Y:S04]  /*86f00*/  LDL.LU.64 R26, [R1+0x198] ;  /* 0x00019800011a7983 */ /* 0x000ee80000300a00 */
[----:B0-----:R-:W-:Y:S04]  /*86f10*/  STL.64 [R1+0x4d68], R6 ;  /* 0x004d680601007387 */ /* 0x001fe80000100a00 */
[----:B------:R0:W-:Y:S04]  /*86f20*/  STL.64 [R1+0x4d60], R4 ;  /* 0x004d600401007387 */ /* 0x0001e80000100a00 */
[----:B0-----:R-:W4:Y:S04]  /*86f30*/  LDL.LU.64 R4, [R1+0x3b0] ;  /* 0x0003b00001047983 */ /* 0x001f280000300a00 */
[----:B------:R-:W2:Y:S04]  /*86f40*/  LDL.LU.64 R6, [R1+0x3b8] ;  /* 0x0003b80001067983 */ /* 0x000ea80000300a00 */
[----:B------:R-:W-:Y:S04]  /*86f50*/  STL [R1+0x5d0], R12 ;  /* 0x0005d00c01007387 */ /* 0x000fe80000100800 */
[----:B------:R0:W-:Y:S04]  /*86f60*/  STL [R1+0x5dc], R15 ;  /* 0x0005dc0f01007387 */ /* 0x0001e80000100800 */
[----:B0-----:R-:W4:Y:S04]  /*86f70*/  LDL.LU.64 R14, [R1+0x4f10] ;  /* 0x004f1000010e7983 */ /* 0x001f280000300a00 */
[----:B------:R-:W4:Y:S04]  /*86f80*/  LDL.LU.64 R12, [R1+0x4f08] ;  /* 0x004f0800010c7983 */ /* 0x000f280000300a00 */
[----:B------:R0:W-:Y:S04]  /*86f90*/  STL [R1+0x49dc], R18 ;  /* 0x0049dc1201007387 */ /* 0x0001e80000100800 */
[----:B------:R-:W-:Y:S04]  /*86fa0*/  STL [R1+0x49d8], R17 ;  /* 0x0049d81101007387 */ /* 0x000fe80000100800 */
[----:B0-----:R-:W3:Y:S01]  /*86fb0*/  LDL.64 R18, [R1+0x1b8] ;  /* 0x0001b80001127983 */ /* 0x001ee20000100a00 */
[----:B----4-:R-:W-:-:S15]  /*86fc0*/  HMMA.16816.F32.BF16 R12, R8, R4, R12 ;  /* 0x00000004080c723c */ /* 0x010fde000004180c */
[----:B------:R-:W-:-:S08]  /*86fd0*/  NOP ;  /* 0x0000000000007918 */ /* 0x000fd00000000000 */
[----:B------:R0:W-:Y:S01]  /*86fe0*/  STL [R1+0x5c0], R12 ;  /* 0x0005c00c01007387 */ /* 0x0001e20000100800 */
[----:B------:R-:W-:Y:S02]  /*86ff0*/  IMAD.MOV.U32 R9, RZ, RZ, R14 ;  /* 0x000000ffff097224 */ /* 0x000fe400078e000e */
[----:B------:R-:W-:Y:S02]  /*87000*/  IMAD.MOV.U32 R8, RZ, RZ, R15 ;  /* 0x000000ffff087224 */ /* 0x000fe400078e000f */
[----:B------:R-:W-:Y:S01]  /*87010*/  IMAD.MOV.U32 R10, RZ, RZ, R13 ;  /* 0x000000ffff0a7224 */ /* 0x000fe200078e000d */
[----:B------:R-:W3:Y:S04]  /*87020*/  LDL.LU.64 R14, [R1+0x4f00] ;  /* 0x004f0000010e7983 */ /* 0x000ee80000300a00 */
[----:B0-----:R-:W3:Y:S04]  /*87030*/  LDL.LU.64 R12, [R1+0x4ef8] ;  /* 0x004ef800010c7983 */ /* 0x001ee80000300a00 */
[----:B--2---:R-:W-:Y:S04]  /*87040*/  STL.64 [R1+0x4d80], R6 ;  /* 0x004d800601007387 */ /* 0x004fe80000100a00 */
[----:B------:R-:W2:Y:S04]  /*87050*/  LDL.LU R4, [R1+0x5a0] ;  /* 0x0005a00001047983 */ /* 0x000ea80000300800 */
[----:B------:R-:W-:Y:S04]  /*87060*/  STL [R1+0x49e8], R8 ;  /* 0x0049e80801007387 */ /* 0x000fe80000100800 */
[----:B------:R-:W-:Y:S04]  /*87070*/  STL [R1+0x49e4], R9 ;  /* 0x0049e40901007387 */ /* 0x000fe80000100800 */
[----:B------:R0:W-:Y:S04]  /*87080*/  STL [R1+0x49e0], R10 ;  /* 0x0049e00a01007387 */ /* 0x0001e80000100800 */
[----:B0-----:R-:W2:Y:S01]  /*87090*/  LDL.LU.64 R10, [R1+0x1a8] ;  /* 0x0001a800010a7983 */ /* 0x001ea20000300a00 */
[----:B---3--:R-:W-:-:S15]  /*870a0*/  HMMA.16816.F32.BF16 R20, R12, R18, R20 ;  /* 0x000000120c14723c */ /* 0x008fde0000041814 */
[----:B------:R-:W-:-:S08]  /*870b0*/  NOP ;  /* 0x0000000000007918 */ /* 0x000fd00000000000 */
[----:B------:R0:W-:Y:S01]  /*870c0*/  STL.64 [R1+0x5b0], R20 ;  /* 0x0005b01401007387 */ /* 0x0001e20000100a00 */
[----:B------:R-:W-:Y:S02]  /*870d0*/  IMAD.MOV.U32 R18, RZ, RZ, R22 ;  /* 0x000000ffff127224 */ /* 0x000fe400078e0016 */
[----:B------:R-:W-:Y:S02]  /*870e0*/  IMAD.MOV.U32 R17, RZ, RZ, R23 ;  /* 0x000000ffff117224 */ /* 0x000fe400078e0017 */
[----:B------:R-:W3:Y:S04]  /*870f0*/  LDL.LU.64 R22, [R1+0x4ef0] ;  /* 0x004ef00001167983 */ /* 0x000ee80000300a00 */
[----:B0-----:R-:W3:Y:S01]  /*87100*/  LDL.LU.64 R20, [R1+0x4ee8] ;  /* 0x004ee80001147983 */ /* 0x001ee20000300a00 */
[----:B------:R-:W-:-:S02]  /*87110*/  IMAD.MOV.U32 R5, RZ, RZ, R3 ;  /* 0x000000ffff057224 */ /* 0x000fc400078e0003 */
[----:B------:R-:W-:Y:S02]  /*87120*/  IMAD.MOV.U32 R6, RZ, RZ, R2 ;  /* 0x000000ffff067224 */ /* 0x000fe400078e0002 */
[----:B------:R-:W-:-:S07]  /*87130*/  IMAD.MOV.U32 R7, RZ, RZ, R0 ;  /* 0x000000ffff077224 */ /* 0x000fce00078e0000 */
[----:B--2---:R-:W-:Y:S01]  /*87140*/  HMMA.16816.F32.BF16 R4, R12, R10, R4 ;  /* 0x0000000a0c04723c */ /* 0x004fe20000041804 */
[----:B------:R-:W-:Y:S04]  /*87150*/  STL [R1+0x49f0], R17 ;  /* 0x0049f01101007387 */ /* 0x000fe80000100800 */
[----:B------:R-:W-:Y:S01]  /*87160*/  STL [R1+0x49ec], R18 ;  /* 0x0049ec1201007387 */ /* 0x000fe20000100800 */
[----:B------:R-:W-:-:S15]  /*87170*/  IMAD.MOV.U32 R28, RZ, RZ, R10 ;  /* 0x000000ffff1c7224 */ /* 0x000fde00078e000a */
[----:B------:R-:W-:-:S02]  /*87180*/  NOP ;  /* 0x0000000000007918 */ /* 0x000fc40000000000 */
[----:B------:R3:W-:Y:S01]  /*87190*/  STL [R1+0x5a0], R4 ;  /* 0x0005a00401007387 */ /* 0x0007e20000100800 */
[----:B------:R-:W-:Y:S02]  /*871a0*/  IMAD.MOV.U32 R3, RZ, RZ, R5 ;  /* 0x000000ffff037224 */ /* 0x000fe400078e0005 */
[----:B------:R-:W-:Y:S02]  /*871b0*/  IMAD.MOV.U32 R2, RZ, RZ, R6 ;  /* 0x000000ffff027224 */ /* 0x000fe400078e0006 */
[----:B------:R-:W-:Y:S01]  /*871c0*/  IMAD.MOV.U32 R0, RZ, RZ, R7 ;  /* 0x000000ffff007224 */ /* 0x000fe200078e0007 */
[----:B------:R-:W-:Y:S04]  /*871d0*/  STL [R1+0x4ca8], R11 ;  /* 0x004ca80b01007387 */ /* 0x000fe80000100800 */
[----:B------:R-:W-:Y:S04]  /*871e0*/  STL [R1+0x4ca4], R28 ;  /* 0x004ca41c01007387 */ /* 0x000fe80000100800 */
[----:B------:R-:W-:Y:S04]  /*871f0*/  STL [R1+0x49fc], R0 ;  /* 0x0049fc0001007387 */ /* 0x000fe80000100800 */
[----:B------:R-:W-:Y:S04]  /*87200*/  STL [R1+0x49f8], R2 ;  /* 0x0049f80201007387 */ /* 0x000fe80000100800 */
[----:B------:R-:W-:Y:S01]  /*87210*/  STL [R1+0x49f4], R3 ;  /* 0x0049f40301007387 */ /* 0x000fe20000100800 */
[----:B---3--:R-:W-:-:S15]  /*87220*/  HMMA.16816.F32.BF16 R4, R12, R26, R20 ;  /* 0x0000001a0c04723c */ /* 0x008fde0000041814 */
[----:B------:R-:W-:-:S09]  /*87230*/  NOP ;  /* 0x0000000000007918 */ /* 0x000fd20000000000 */
[----:B------:R-:W-:Y:S02]  /*87240*/  IMAD.MOV.U32 R9, RZ, RZ, R6 ;  /* 0x000000ffff097224 */ /* 0x000fe400078e0006 */
[----:B------:R-:W-:Y:S02]  /*87250*/  IMAD.MOV.U32 R10, RZ, RZ, R7 ;  /* 0x000000ffff0a7224 */ /* 0x000fe400078e0007 */
[----:B------:R-:W2:Y:S04]  /*87260*/  LDL.LU.64 R6, [R1+0x148] ;  /* 0x0001480001067983 */ /* 0x000ea80000300a00 */
[----:B--2---:R0:W-:Y:S04]  /*87270*/  STL.64 [R1+0x4ea8], R6 ;  /* 0x004ea80601007387 */ /* 0x0041e80000100a00 */
[----:B0-----:R-:W2:Y:S01]  /*87280*/  LDL.LU.64 R6, [R1+0x158] ;  /* 0x0001580001067983 */ /* 0x001ea20000300a00 */
[----:B------:R-:W-:-:S02]  /*87290*/  IMAD.MOV.U32 R18, RZ, RZ, R4 ;  /* 0x000000ffff127224 */ /* 0x000fc400078e0004 */
[----:B------:R-:W-:Y:S01]  /*872a0*/  IMAD.MOV.U32 R8, RZ, RZ, R5 ;  /* 0x000000ffff087224 */ /* 0x000fe200078e0005 */
[----:B--2---:R0:W-:Y:S04]  /*872b0*/  STL.64 [R1+0x4ec0], R6 ;  /* 0x004ec00601007387 */ /* 0x0041e80000100a00 */
[----:B------:R-:W2:Y:S04]  /*872c0*/  LDL.LU R4, [R1+0x560] ;  /* 0x0005600001047983 */ /* 0x000ea80000300800 */
[----:B------:R-:W2:Y:S04]  /*872d0*/  LDL.LU R5, [R1+0x564] ;  /* 0x0005640001057983 */ /* 0x000ea80000300800 */
[----:B0-----:R-:W3:Y:S04]  /*872e0*/  LDL.LU R6, [R1+0x568] ;  /* 0x0005680001067983 */ /* 0x001ee80000300800 */
        /* <DEDUP_REMOVED lines=10> */
[----:B------:R-:W3:Y:S04]  /*87390*/  LDL.LU R20, [R1+0x530] ;  /* 0x0005300001147983 */ /* 0x000ee80000300800 */
[----:B------:R-:W3:Y:S04]  /*873a0*/  LDL.LU R21, [R1+0x534] ;  /* 0x0005340001157983 */ /* 0x000ee80000300800 */
[----:B------:R-:W4:Y:S04]  /*873b0*/  LDL.LU R22, [R1+0x538] ;  /* 0x0005380001167983 */ /* 0x000f280000300800 */
[----:B------:R-:W4:Y:S01]  /*873c0*/  LDL.LU R23, [R1+0x53c] ;  /* 0x00053c0001177983 */ /* 0x000f220000300800 */
[----:B------:R-:W-:-:S02]  /*873d0*/  IMAD.MOV.U32 R16, RZ, RZ, R27 ;  /* 0x000000ffff107224 */ /* 0x000fc400078e001b */
[----:B------:R-:W-:Y:S01]  /*873e0*/  IMAD.MOV.U32 R29, RZ, RZ, R26 ;  /* 0x000000ffff1d7224 */ /* 0x000fe200078e001a */
[----:B----4-:R-:W-:Y:S04]  /*873f0*/  STL.64 [R1+0x4eb8], R22 ;  /* 0x004eb81601007387 */ /* 0x010fe80000100a00 */
[----:B---3--:R0:W-:Y:S04]  /*87400*/  STL.64 [R1+0x4eb0], R20 ;  /* 0x004eb01401007387 */ /* 0x0081e80000100a00 */
[----:B0-----:R-:W3:Y:S04]  /*87410*/  LDL.LU R20, [R1+0x550] ;  /* 0x0005500001147983 */ /* 0x001ee80000300800 */
[----:B------:R-:W3:Y:S04]  /*87420*/  LDL.LU R21, [R1+0x554] ;  /* 0x0005540001157983 */ /* 0x000ee80000300800 */
[----:B------:R-:W3:Y:S04]  /*87430*/  LDL.LU R22, [R1+0x558] ;  /* 0x0005580001167983 */ /* 0x000ee80000300800 */
[----:B------:R-:W3:Y:S04]  /*87440*/  LDL.LU R23, [R1+0x55c] ;  /* 0x00055c0001177983 */ /* 0x000ee80000300800 */
[----:B------:R-:W4:Y:S04]  /*87450*/  LDL.LU.64 R26, [R1+0x138] ;  /* 0x00013800011a7983 */ /* 0x000f280000300a00 */
[----:B------:R-:W-:Y:S04]  /*87460*/  STL [R1+0x4cb4], R18 ;  /* 0x004cb41201007387 */ /* 0x000fe80000100800 */
[----:B------:R-:W-:Y:S04]  /*87470*/  STL [R1+0x4cb0], R16 ;  /* 0x004cb01001007387 */ /* 0x000fe80000100800 */
[----:B------:R-:W-:Y:S04]  /*87480*/  STL [R1+0x4cac], R29 ;  /* 0x004cac1d01007387 */ /* 0x000fe80000100800 */
[----:B------:R-:W-:Y:S04]  /*87490*/  STL [R1+0x4a08], R10 ;  /* 0x004a080a01007387 */ /* 0x000fe80000100800 */
[----:B------:R0:W-:Y:S04]  /*874a0*/  STL.64 [R1+0x4a00], R8 ;  /* 0x004a000801007387 */ /* 0x0001e80000100a00 */
        /* <DEDUP_REMOVED lines=9> */
[----:B------:R-:W-:Y:S02]  /*87540*/  IMAD.MOV.U32 R9, RZ, RZ, R6 ;  /* 0x000000ffff097224 */ /* 0x000fe400078e0006 */
[----:B------:R-:W2:Y:S04]  /*87550*/  LDL.LU.64 R6, [R1+0x4ee0] ;  /* 0x004ee00001067983 */ /* 0x000ea80000300a00 */
[----:B------:R-:W2:Y:S04]  /*87560*/  LDL.LU.64 R4, [R1+0x4ed8] ;  /* 0x004ed80001047983 */ /* 0x000ea80000300a00 */
[----:B------:R-:W-:Y:S04]  /*87570*/  STL [R1+0x4cbc], R8 ;  /* 0x004cbc0801007387 */ /* 0x000fe80000100800 */
[----:B------:R-:W-:Y:S04]  /*87580*/  STL [R1+0x4cb8], R9 ;  /* 0x004cb80901007387 */ /* 0x000fe80000100800 */
[----:B-1----:R-:W2:Y:S02]  /*87590*/  LDL.LU.64 R10, [R1+0x178] ;  /* 0x00017800010a7983 */ /* 0x002ea40000300a00 */
[----:B--2---:R-:W-:Y:S06]  /*875a0*/  HMMA.16816.F32.BF16 R4, R12, R10, R4 ;  /* 0x0000000a0c04723c */ /* 0x004fec0000041804 */
[----:B------:R-:W-:-:S02]  /*875b0*/  IMAD.MOV.U32 R28, RZ, RZ, R10 ;  /* 0x000000ffff1c7224 */ /* 0x000fc400078e000a */
[----:B------:R-:W-:-:S15]  /*875c0*/  IMAD.MOV.U32 R10, RZ, RZ, R11 ;  /* 0x000000ffff0a7224 */ /* 0x000fde00078e000b */
[----:B------:R-:W-:Y:S04]  /*875d0*/  STL.64 [R1+0x570], R4 ;  /* 0x0005700401007387 */ /* 0x000fe80000100a00 */
[----:B------:R0:W-:Y:S04]  /*875e0*/  STL.64 [R1+0x578], R6 ;  /* 0x0005780601007387 */ /* 0x0001e80000100a00 */
[----:B0-----:R-:W2:Y:S04]  /*875f0*/  LDL.LU.64 R6, [R1+0x4ed0] ;  /* 0x004ed00001067983 */ /* 0x001ea80000300a00 */
[----:B------:R-:W2:Y:S04]  /*87600*/  LDL.LU.64 R4, [R1+0x4ec8] ;  /* 0x004ec80001047983 */ /* 0x000ea80000300a00 */
[----:B------:R0:W-:Y:S04]  /*87610*/  STL [R1+0x4cc4], R10 ;  /* 0x004cc40a01007387 */ /* 0x0001e80000100800 */
[----:B0-----:R-:W2:Y:S04]  /*87620*/  LDL.LU.64 R10, [R1+0x168] ;  /* 0x00016800010a7983 */ /* 0x001ea80000300a00 */
[----:B------:R-:W-:Y:S01]  /*87630*/  STL [R1+0x4cc0], R28 ;  /* 0x004cc01c01007387 */ /* 0x000fe20000100800 */
[----:B--2---:R-:W-:-:S15]  /*87640*/  HMMA.16816.F32.BF16 R4, R12, R10, R4 ;  /* 0x0000000a0c04723c */ /* 0x004fde0000041804 */
[----:B------:R-:W-:-:S08]  /*87650*/  NOP ;  /* 0x0000000000007918 */ /* 0x000fd00000000000 */
[----:B------:R-:W-:Y:S04]  /*87660*/  STL.64 [R1+0x560], R4 ;  /* 0x0005600401007387 */ /* 0x000fe80000100a00 */
[----:B------:R0:W-:Y:S04]  /*87670*/  STL.64 [R1+0x568], R6 ;  /* 0x0005680601007387 */ /* 0x0001e80000100a00 */
[----:B0-----:R-:W3:Y:S01]  /*87680*/  LDL.LU.64 R6, [R1+0x4ec0] ;  /* 0x004ec00001067983 */ /* 0x001ee20000300a00 */
[----:B------:R-:W-:-:S03]  /*87690*/  IMAD.MOV.U32 R29, RZ, RZ, R10 ;  /* 0x000000ffff1d7224 */ /* 0x000fc600078e000a */
[----:B------:R0:W-:Y:S04]  /*876a0*/  STL [R1+0x4ccc], R11 ;  /* 0x004ccc0b01007387 */ /* 0x0001e80000100800 */
[----:B------:R-:W2:Y:S04]  /*876b0*/  LDL.LU R8, [R1+0x540] ;  /* 0x0005400001087983 */ /* 0x000ea80000300800 */
[----:B------:R-:W2:Y:S04]  /*876c0*/  LDL.LU R9, [R1+0x544] ;  /* 0x0005440001097983 */ /* 0x000ea80000300800 */
[----:B------:R-:W2:Y:S04]  /*876d0*/  LDL.LU R10, [R1+0x548] ;  /* 0x00054800010a7983 */ /* 0x000ea80000300800 */
[----:B0-----:R-:W2:Y:S04]  /*876e0*/  LDL.LU R11, [R1+0x54c] ;  /* 0x00054c00010b7983 */ /* 0x001ea80000300800 */
[----:B------:R-:W-:Y:S01]  /*876f0*/  STL [R1+0x4cc8], R29 ;  /* 0x004cc81d01007387 */ /* 0x000fe20000100800 */
[----:B---3--:R-:W-:Y:S06]  /*87700*/  HMMA.16816.F32.BF16 R20, R12, R6, R20 ;  /* 0x000000060c14723c */ /* 0x008fec0000041814 */
[----:B------:R-:W-:-:S02]  /*87710*/  IMAD.MOV.U32 R18, RZ, RZ, R6 ;  /* 0x000000ffff127224 */ /* 0x000fc400078e0006 */
[----:B------:R-:W-:-:S15]  /*87720*/  IMAD.MOV.U32 R16, RZ, RZ, R7 ;  /* 0x000000ffff107224 */ /* 0x000fde00078e0007 */
[----:B------:R-:W-:Y:S04]  /*87730*/  STL.64 [R1+0x550], R20 ;  /* 0x0005501401007387 */ /* 0x000fe80000100a00 */
[----:B------:R0:W-:Y:S04]  /*87740*/  STL.64 [R1+0x558], R22 ;  /* 0x0005581601007387 */ /* 0x0001e80000100a00 */
[----:B0-----:R-:W4:Y:S04]  /*87750*/  LDL.LU.64 R22, [R1+0x4eb8] ;  /* 0x004eb80001167983 */ /* 0x001f280000300a00 */
[----:B------:R-:W4:Y:S04]  /*87760*/  LDL.LU.64 R20, [R1+0x4eb0] ;  /* 0x004eb00001147983 */ /* 0x000f280000300a00 */
[----:B------:R-:W2:Y:S04]  /*87770*/  LDL.LU.64 R6, [R1+0x4ea8] ;  /* 0x004ea80001067983 */ /* 0x000ea80000300a00 */
[----:B------:R-:W-:Y:S04]  /*87780*/  STL [R1+0x4cd4], R16 ;  /* 0x004cd41001007387 */ /* 0x000fe80000100800 */
[----:B------:R-:W-:Y:S04]  /*87790*/  STL [R1+0x4cd0], R18 ;  /* 0x004cd01201007387 */ /* 0x000fe80000100800 */
[----:B------:R2:W-:Y:S02]  /*877a0*/  STL [R1+0x4e90], R19 ;  /* 0x004e901301007387 */ /* 0x0005e40000100800 */
[----:B--2---:R-:W-:Y:S07]  /*877b0*/  HMMA.16816.F32.BF16 R16, R12, R6, R8 ;  /* 0x000000060c10723c */ /* 0x004fee0000041808 */
[----:B------:R-:W-:-:S02]  /*877c0*/  IMAD.MOV.U32 R8, RZ, RZ, R6 ;  /* 0x000000ffff087224 */ /* 0x000fc400078e0006 */
[----:B------:R-:W-:Y:S02]  /*877d0*/  IMAD.MOV.U32 R9, RZ, RZ, R7 ;  /* 0x000000ffff097224 */ /* 0x000fe400078e0007 */
[----:B----4-:R-:W-:-:S12]  /*877e0*/  HMMA.16816.F32.BF16 R4, R12, R26, R20 ;  /* 0x0000001a0c04723c */ /* 0x010fd80000041814 */
        /* <DEDUP_REMOVED lines=10> */
[----:B---3--:R0:W-:Y:S04]  /*87890*/  STL.64 [R1+0x4ea0], R18 ;  /* 0x004ea01201007387 */ /* 0x0081e80000100a00 */
[----:B--2---:R-:W-:Y:S04]  /*878a0*/  STL.64 [R1+0x4e98], R16 ;  /* 0x004e981001007387 */ /* 0x004fe80000100a00 */
[----:B0-----:R-:W2:Y:S04]  /*878b0*/  LDL.LU.64 R18, [R1+0x128] ;  /* 0x0001280001127983 */ /* 0x001ea80000300a00 */
[----:B------:R-:W3:Y:S04]  /*878c0*/  LDL.LU.64 R6, [R1+0xd8] ;  /* 0x0000d80001067983 */ /* 0x000ee80000300a00 */
[----:B---3--:R0:W-:Y:S04]  /*878d0*/  STL.64 [R1+0x4e60], R6 ;  /* 0x004e600601007387 */ /* 0x0081e80000100a00 */
[----:B------:R-:W3:Y:S04]  /*878e0*/  LDL.LU R4, [R1+0x4e0] ;  /* 0x0004e00001047983 */ /* 0x000ee80000300800 */
[----:B------:R-:W3:Y:S04]  /*878f0*/  LDL.LU R5, [R1+0x4e4] ;  /* 0x0004e40001057983 */ /* 0x000ee80000300800 */
[----:B0-----:R-:W4:Y:S04]  /*87900*/  LDL.LU R6, [R1+0x4e8] ;  /* 0x0004e80001067983 */ /* 0x001f280000300800 */
[----:B------:R-:W4:Y:S04]  /*87910*/  LDL.LU R7, [R1+0x4ec] ;  /* 0x0004ec0001077983 */ /* 0x000f280000300800 */
[----:B----4-:R-:W-:Y:S04]  /*87920*/  STL.64 [R1+0x4e70], R6 ;  /* 0x004e700601007387 */ /* 0x010fe80000100a00 */
[----:B---3--:R0:W-:Y:S04]  /*87930*/  STL.64 [R1+0x4e68], R4 ;  /* 0x004e680401007387 */ /* 0x0081e80000100a00 */
[----:B0-----:R-:W3:Y:S04]  /*87940*/  LDL.LU R4, [R1+0x4f0] ;  /* 0x0004f00001047983 */ /* 0x001ee80000300800 */
[----:B------:R-:W3:Y:S04]  /*87950*/  LDL.LU R5, [R1+0x4f4] ;  /* 0x0004f40001057983 */ /* 0x000ee80000300800 */
[----:B------:R-:W4:Y:S04]  /*87960*/  LDL.LU R6, [R1+0x4f8] ;  /* 0x0004f80001067983 */ /* 0x000f280000300800 */
[----:B------:R-:W4:Y:S04]  /*87970*/  LDL.LU R7, [R1+0x4fc] ;  /* 0x0004fc0001077983 */ /* 0x000f280000300800 */
[----:B----4-:R0:W-:Y:S04]  /*87980*/  STL.64 [R1+0x4e80], R6 ;  /* 0x004e800601007387 */ /* 0x0101e80000100a00 */
[----:B---3--:R-:W-:Y:S04]  /*87990*/  STL.64 [R1+0x4e78], R4 ;  /* 0x004e780401007387 */ /* 0x008fe80000100a00 */
[----:B0-----:R-:W3:Y:S01]  /*879a0*/  LDL.LU.64 R6, [R1+0x108] ;  /* 0x0001080001067983 */ /* 0x001ee20000300a00 */
[----:B------:R-:W-:-:S02]  /*879b0*/  IMAD.MOV.U32 R28, RZ, RZ, R27 ;  /* 0x000000ffff1c7224 */ /* 0x000fc400078e001b */
[----:B------:R-:W-:Y:S01]  /*879c0*/  IMAD.MOV.U32 R10, RZ, RZ, R26 ;  /* 0x000000ffff0a7224 */ /* 0x000fe200078e001a */
[----:B---3--:R0:W-:Y:S04]  /*879d0*/  STL.64 [R1+0x4e88], R6 ;  /* 0x004e880601007387 */ /* 0x0081e80000100a00 */
[----:B0-----:R-:W3:Y:S04]  /*879e0*/  LDL.LU.64 R6, [R1+0x118] ;  /* 0x0001180001067983 */ /* 0x001ee80000300a00 */
[----:B------:R-:W4:Y:S04]  /*879f0*/  LDL.LU R20, [R1+0x4c0] ;  /* 0x0004c00001147983 */ /* 0x000f280000300800 */
[----:B------:R-:W4:Y:S04]  /*87a00*/  LDL.LU R21, [R1+0x4c4] ;  /* 0x0004c40001157983 */ /* 0x000f280000300800 */
[----:B------:R-:W4:Y:S04]  /*87a10*/  LDL.LU R22, [R1+0x4c8] ;  /* 0x0004c80001167983 */ /* 0x000f280000300800 */
[----:B------:R-:W4:Y:S04]  /*87a20*/  LDL.LU R23, [R1+0x4cc] ;  /* 0x0004cc0001177983 */ /* 0x000f280000300800 */
[----:B------:R-:W4:Y:S04]  /*87a30*/  LDL.LU.64 R26, [R1+0xc8] ;  /* 0x0000c800011a7983 */ /* 0x000f280000300a00 */
        /* <DEDUP_REMOVED lines=9> */
[----:B------:R-:W-:Y:S04]  /*87ad0*/  STL.64 [R1+0x520], R8 ;  /* 0x0005200801007387 */ /* 0x000fe80000100a00 */
[----:B------:R0:W-:Y:S02]  /*87ae0*/  STL.64 [R1+0x528], R10 ;  /* 0x0005280a01007387 */ /* 0x0001e40000100a00 */
[----:B0-----:R-:W-:Y:S02]  /*87af0*/  IMAD.MOV.U32 R11, RZ, RZ, R18 ;  /* 0x000000ffff0b7224 */ /* 0x001fe400078e0012 */
[----:B------:R-:W2:Y:S04]  /*87b00*/  LDL.LU.64 R18, [R1+0x4ea0] ;  /* 0x004ea00001127983 */ /* 0x000ea80000300a00 */
[----:B------:R-:W2:Y:S04]  /*87b10*/  LDL.LU.64 R16, [R1+0x4e98] ;  /* 0x004e980001107983 */ /* 0x000ea80000300a00 */
[----:B------:R-:W-:Y:S04]  /*87b20*/  STL [R1+0x4cec], R29 ;  /* 0x004cec1d01007387 */ /* 0x000fe80000100800 */
[----:B------:R0:W-:Y:S04]  /*87b30*/  STL [R1+0x4ce8], R11 ;  /* 0x004ce80b01007387 */ /* 0x0001e80000100800 */
[----:B------:R-:W3:Y:S04]  /*87b40*/  LDL.LU R8, [R1+0x500] ;  /* 0x0005000001087983 */ /* 0x000ee80000300800 */
[----:B------:R-:W3:Y:S04]  /*87b50*/  LDL.LU R9, [R1+0x504] ;  /* 0x0005040001097983 */ /* 0x000ee80000300800 */
[----:B------:R-:W3:Y:S04]  /*87b60*/  LDL.LU R10, [R1+0x508] ;  /* 0x00050800010a7983 */ /* 0x000ee80000300800 */
[----:B0-----:R-:W3:Y:S01]  /*87b70*/  LDL.LU R11, [R1+0x50c] ;  /* 0x00050c00010b7983 */ /* 0x001ee20000300800 */
[----:B--2---:R-:W-:-:S15]  /*87b80*/  HMMA.16816.F32.BF16 R16, R12, R6, R16 ;  /* 0x000000060c10723c */ /* 0x004fde0000041810 */
[----:B------:R-:W-:-:S08]  /*87b90*/  NOP ;  /* 0x0000000000007918 */ /* 0x000fd00000000000 */
[----:B------:R0:W-:Y:S04]  /*87ba0*/  STL.64 [R1+0x510], R16 ;  /* 0x0005101001007387 */ /* 0x0001e80000100a00 */
[----:B------:R1:W-:Y:S01]  /*87bb0*/  STL.64 [R1+0x518], R18 ;  /* 0x0005181201007387 */ /* 0x0003e20000100a00 */
[----:B0-----:R-:W-:-:S03]  /*87bc0*/  IMAD.MOV.U32 R16, RZ, RZ, R6 ;  /* 0x000000ffff107224 */ /* 0x001fc600078e0006 */
[----:B-1----:R-:W2:Y:S01]  /*87bd0*/  LDL.LU R19, [R1+0x4e90] ;  /* 0x004e900001137983 */ /* 0x002ea20000300800 */
[----:B------:R-:W-:-:S03]  /*87be0*/  IMAD.MOV.U32 R18, RZ, RZ, R7 ;  /* 0x000000ffff127224 */ /* 0x000fc600078e0007 */
[----:B------:R-:W3:Y:S04]  /*87bf0*/  LDL.LU.64 R6, [R1+0x4e88] ;  /* 0x004e880001067983 */ /* 0x000ee80000300a00 */
[----:B------:R-:W-:Y:S04]  /*87c00*/  STL [R1+0x4cf4], R18 ;  /* 0x004cf41201007387 */ /* 0x000fe80000100800 */
[----:B------:R-:W-:Y:S01]  /*87c10*/  STL [R1+0x4cf0], R16 ;  /* 0x004cf01001007387 */ /* 0x000fe20000100800 */
[----:B---3--:R-:W-:-:S15]  /*87c20*/  HMMA.16816.F32.BF16 R8, R12, R6, R8 ;  /* 0x000000060c08723c */ /* 0x008fde0000041808 */
[----:B------:R-:W-:-:S08]  /*87c30*/  NOP ;  /* 0x0000000000007918 */ /* 0x000fd00000000000 */
[----:B------:R0:W-:Y:S04]  /*87c40*/  STL.64 [R1+0x500], R8 ;  /* 0x0005000801007387 */ /* 0x0001e80000100a00 */
[----:B------:R1:W-:Y:S01]  /*87c50*/  STL.64 [R1+0x508], R10 ;  /* 0x0005080a01007387 */ /* 0x0003e20000100a00 */
[----:B0-----:R-:W-:Y:S02]  /*87c60*/  IMAD.MOV.U32 R8, RZ, RZ, R7 ;  /* 0x000000ffff087224 */ /* 0x001fe400078e0007 */
[----:B------:R-:W-:Y:S02]  /*87c70*/  IMAD.MOV.U32 R9, RZ, RZ, R6 ;  /* 0x000000ffff097224 */ /* 0x000fe400078e0006 */
[----:B------:R-:W3:Y:S04]  /*87c80*/  LDL.LU.64 R6, [R1+0x4e80] ;  /* 0x004e800001067983 */ /* 0x000ee80000300a00 */
[----:B------:R-:W3:Y:S04]  /*87c90*/  LDL.LU.64 R4, [R1+0x4e78] ;  /* 0x004e780001047983 */ /* 0x000ee80000300a00 */
[----:B------:R-:W-:Y:S04]  /*87ca0*/  STL [R1+0x4cfc], R8 ;  /* 0x004cfc0801007387 */ /* 0x000fe80000100800 */
[----:B------:R-:W-:Y:S04]  /*87cb0*/  STL [R1+0x4cf8], R9 ;  /* 0x004cf80901007387 */ /* 0x000fe80000100800 */
[----:B-1----:R-:W3:Y:S02]  /*87cc0*/  LDL.LU.64 R10, [R1+0xf8] ;  /* 0x0000f800010a7983 */ /* 0x002ee40000300a00 */
[----:B---3--:R-:W-:Y:S06]  /*87cd0*/  HMMA.16816.F32.BF16 R4, R12, R10, R4 ;  /* 0x0000000a0c04723c */ /* 0x008fec0000041804 */
[----:B------:R-:W-:-:S02]  /*87ce0*/  IMAD.MOV.U32 R28, RZ, RZ, R10 ;  /* 0x000000ffff1c7224 */ /* 0x000fc400078e000a */
[----:B------:R-:W-:-:S15]  /*87cf0*/  IMAD.MOV.U32 R10, RZ, RZ, R11 ;  /* 0x000000ffff0a7224 */ /* 0x000fde00078e000b */
[----:B------:R-:W-:Y:S04]  /*87d00*/  STL.64 [R1+0x4f0], R4 ;  /* 0x0004f00401007387 */ /* 0x000fe80000100a00 */
[----:B------:R0:W-:Y:S04]  /*87d10*/  STL.64 [R1+0x4f8], R6 ;  /* 0x0004f80601007387 */ /* 0x0001e80000100a00 */
[----:B0-----:R-:W3:Y:S04]  /*87d20*/  LDL.LU.64 R6, [R1+0x4e70] ;  /* 0x004e700001067983 */ /* 0x001ee80000300a00 */
[----:B------:R-:W3:Y:S04]  /*87d30*/  LDL.LU.64 R4, [R1+0x4e68] ;  /* 0x004e680001047983 */ /* 0x000ee80000300a00 */
[----:B------:R0:W-:Y:S04]  /*87d40*/  STL [R1+0x4d04], R10 ;  /* 0x004d040a01007387 */ /* 0x0001e80000100800 */
[----:B0-----:R-:W3:Y:S04]  /*87d50*/  LDL.LU.64 R10, [R1+0xe8] ;  /* 0x0000e800010a7983 */ /* 0x001ee80000300a00 */
[----:B------:R-:W-:Y:S01]  /*87d60*/  STL [R1+0x4d00], R28 ;  /* 0x004d001c01007387 */ /* 0x000fe20000100800 */
[----:B---3--:R-:W-:Y:S06]  /*87d70*/  HMMA.16816.F32.BF16 R4, R12, R10, R4 ;  /* 0x0000000a0c04723c */ /* 0x008fec0000041804 */
[----:B------:R-:W-:-:S15]  /*87d80*/  IMAD.MOV.U32 R29, RZ, RZ, R10 ;  /* 0x000000ffff1d7224 */ /* 0x000fde00078e000a */
[----:B------:R-:W-:-:S02]  /*87d90*/  NOP ;  /* 0x0000000000007918 */ /* 0x000fc40000000000 */
[----:B------:R-:W-:Y:S04]  /*87da0*/  STL.64 [R1+0x4e0], R4 ;  /* 0x0004e00401007387 */ /* 0x000fe80000100a00 */
[----:B------:R0:W-:Y:S04]  /*87db0*/  STL.64 [R1+0x4e8], R6 ;  /* 0x0004e80601007387 */ /* 0x0001e80000100a00 */
[----:B0-----:R-:W3:Y:S04]  /*87dc0*/  LDL.LU.64 R6, [R1+0x4e60] ;  /* 0x004e600001067983 */ /* 0x001ee80000300a00 */
[----:B------:R0:W-:Y:S04]  /*87dd0*/  STL [R1+0x4d0c], R11 ;  /* 0x004d0c0b01007387 */ /* 0x0001e80000100800 */
[----:B------:R-:W4:Y:S04]  /*87de0*/  LDL.LU R8, [R1+0x4d0] ;  /* 0x0004d00001087983 */ /* 0x000f280000300800 */
[----:B------:R-:W4:Y:S04]  /*87df0*/  LDL.LU R9, [R1+0x4d4] ;  /* 0x0004d40001097983 */ /* 0x000f280000300800 */
[----:B------:R-:W4:Y:S04]  /*87e00*/  LDL.LU R10, [R1+0x4d8] ;  /* 0x0004d800010a7983 */ /* 0x000f280000300800 */
[----:B0-----:R-:W4:Y:S04]  /*87e10*/  LDL.LU R11, [R1+0x4dc] ;  /* 0x0004dc00010b7983 */ /* 0x001f280000300800 */
[----:B------:R-:W-:Y:S01]  /*87e20*/  STL [R1+0x4d08], R29 ;  /* 0x004d081d01007387 */ /* 0x000fe20000100800 */
[----:B---3--:R-:W-:-:S02]  /*87e30*/  IMAD.MOV.U32 R18, RZ, RZ, R6 ;  /* 0x000000ffff127224 */ /* 0x008fc400078e0006 */
[----:B------:R-:W-:Y:S01]  /*87e40*/  IMAD.MOV.U32 R16, RZ, RZ, R7 ;  /* 0x000000ffff107224 */ /* 0x000fe200078e0007 */
[C---:B----4-:R-:W-:Y:S06]  /*87e50*/  HMMA.16816.F32.BF16 R8, R12.reuse, R6, R8 ;  /* 0x000000060c08723c */ /* 0x050fec0000041808 */
[----:B------:R-:W-:-:S15]  /*87e60*/  HMMA.16816.F32.BF16 R4, R12, R26, R20 ;  /* 0x0000001a0c04723c */ /* 0x000fde0000041814 */
[----:B------:R-:W-:-:S02]  /*87e70*/  NOP ;  /* 0x0000000000007918 */ /* 0x000fc40000000000 */
[----:B------:R-:W-:Y:S04]  /*87e80*/  STL.64 [R1+0x4d0], R8 ;  /* 0x0004d00801007387 */ /* 0x000fe80000100a00 */
[----:B------:R-:W-:Y:S04]  /*87e90*/  STL.64 [R1+0x4d8], R10 ;  /* 0x0004d80a01007387 */ /* 0x000fe80000100a00 */
[----:B------:R0:W-:Y:S04]  /*87ea0*/  STL [R1+0x4d14], R16 ;  /* 0x004d141001007387 */ /* 0x0001e80000100800 */
[----:B------:R1:W-:Y:S04]  /*87eb0*/  STL [R1+0x4d10], R18 ;  /* 0x004d101201007387 */ /* 0x0003e80000100800 */
[----:B--2---:R2:W-:Y:S04]  /*87ec0*/  STL [R1+0x4e40], R19 ;  /* 0x004e401301007387 */ /* 0x0045e80000100800 */
[----:B------:R-:W-:Y:S04]  /*87ed0*/  STL.64 [R1+0x4c0], R4 ;  /* 0x0004c00401007387 */ /* 0x000fe80000100a00 */
[----:B------:R-:W-:Y:S04]  /*87ee0*/  STL.64 [R1+0x4c8], R6 ;  /* 0x0004c80601007387 */ /* 0x000fe80000100a00 */
[----:B0-----:R-:W3:Y:S04]  /*87ef0*/  LDL.LU R16, [R1+0x490] ;  /* 0x0004900001107983 */ /* 0x001ee80000300800 */
[----:B------:R-:W3:Y:S04]  /*87f00*/  LDL.LU R17, [R1+0x494] ;  /* 0x0004940001117983 */ /* 0x000ee80000300800 */
[----:B-1----:R-:W4:Y:S04]  /*87f10*/  LDL.LU R18, [R1+0x498] ;  /* 0x0004980001127983 */ /* 0x002f280000300800 */
[----:B--2---:R-:W4:Y:S04]  /*87f20*/  LDL.LU R19, [R1+0x49c] ;  /* 0x00049c0001137983 */ /* 0x004f280000300800 */
[----:B----4-:R0:W-:Y:S04]  /*87f30*/  STL.64 [R1+0x4e50], R18 ;  /* 0x004e501201007387 */ /* 0x0101e80000100a00 */
[----:B---3--:R-:W-:Y:S04]  /*87f40*/  STL.64 [R1+0x4e48], R16 ;  /* 0x004e481001007387 */ /* 0x008fe80000100a00 */
[----:B0-----:R-:W2:Y:S04]  /*87f50*/  LDL.LU.64 R18, [R1+0xa8] ;  /* 0x0000a80001127983 */ /* 0x001ea80000300a00 */
[----:B--2---:R0:W-:Y:S04]  /*87f60*/  STL.64 [R1+0x4e58], R18 ;  /* 0x004e581201007387 */ /* 0x0041e80000100a00 */
[----:B0-----:R-:W2:Y:S04]  /*87f70*/  LDL.LU.64 R18, [R1+0xb8] ;  /* 0x0000b80001127983 */ /* 0x001ea80000300a00 */
[----:B------:R-:W3:Y:S04]  /*87f80*/  LDL.LU.64 R6, [R1+0x68] ;  /* 0x0000680001067983 */ /* 0x000ee80000300a00 */
[----:B---3--:R0:W-:Y:S04]  /*87f90*/  STL.64 [R1+0x4e20], R6 ;  /* 0x004e200601007387 */ /* 0x0081e80000100a00 */
[----:B------:R-:W3:Y:S04]  /*87fa0*/  LDL.LU R4, [R1+0x470] ;  /* 0x0004700001047983 */ /* 0x000ee80000300800 */
[----:B------:R-:W3:Y:S04]  /*87fb0*/  LDL.LU R5, [R1+0x474] ;  /* 0x0004740001057983 */ /* 0x000ee80000300800 */
[----:B0-----:R-:W4:Y:S04]  /*87fc0*/  LDL.LU R6, [R1+0x478] ;  /* 0x0004780001067983 */ /* 0x001f280000300800 */
        /* <DEDUP_REMOVED lines=32> */
[----:B--2---:R-:W-:Y:S06]  /*881d0*/  HMMA.16816.F32.BF16 R8, R12, R18, R8 ;  /* 0x000000120c08723c */ /* 0x004fec0000041808 */
[----:B------:R-:W-:-:S15]  /*881e0*/  IMAD.MOV.U32 R29, RZ, RZ, R19 ;  /* 0x000000ffff1d7224 */ /* 0x000fde00078e0013 */
[----:B------:R-:W-:-:S02]  /*881f0*/  NOP ;  /* 0x0000000000007918 */ /* 0x000fc40000000000 */
        /* <DEDUP_REMOVED lines=38> */
[----:B------:R0:W-:Y:S04]  /*88460*/  STL [R1+0x4d44], R10 ;  /* 0x004d440a01007387 */ /* 0x0001e80000100800 */
[----:B------:R-:W3:Y:S04]  /*88470*/  LDL.LU R8, [R1+0x460] ;  /* 0x0004600001087983 */ /* 0x000ee80000300800 */
[----:B------:R-:W3:Y:S04]  /*88480*/  LDL.LU R9, [R1+0x464] ;  /* 0x0004640001097983 */ /* 0x000ee80000300800 */
[----:B0-----:R-:W3:Y:S04]  /*88490*/  LDL.LU R10, [R1+0x468] ;  /* 0x00046800010a7983 */ /* 0x001ee80000300800 */
[----:B------:R-:W3:Y:S04]  /*884a0*/  LDL.LU R11, [R1+0x46c] ;  /* 0x00046c00010b7983 */ /* 0x000ee80000300800 */
[----:B------:R-:W-:Y:S01]  /*884b0*/  STL [R1+0x4d40], R28 ;  /* 0x004d401c01007387 */ /* 0x000fe20000100800 */
[----:B----4-:R-:W-:-:S02]  /*884c0*/  IMAD.MOV.U32 R18, RZ, RZ, R26 ;  /* 0x000000ffff127224 */ /* 0x010fc400078e001a */
[----:B------:R-:W-:Y:S01]  /*884d0*/  IMAD.MOV.U32 R16, RZ, RZ, R27 ;  /* 0x000000ffff107224 */ /* 0x000fe200078e001b */
[----:B---3--:R-:W-:Y:S06]  /*884e0*/  HMMA.16816.F32.BF16 R8, R12, R6, R8 ;  /* 0x000000060c08723c */ /* 0x008fec0000041808 */
[----:B------:R-:W-:-:S15]  /*884f0*/  IMAD.MOV.U32 R29, RZ, RZ, R6 ;  /* 0x000000ffff1d7224 */ /* 0x000fde00078e0006 */
[----:B------:R-:W-:-:S02]  /*88500*/  NOP ;  /* 0x0000000000007918 */ /* 0x000fc40000000000 */
[----:B------:R-:W-:Y:S04]  /*88510*/  STL.64 [R1+0x460], R8 ;  /* 0x0004600801007387 */ /* 0x000fe80000100a00 */
[----:B------:R0:W-:Y:S02]  /*88520*/  STL.64 [R1+0x468], R10 ;  /* 0x0004680a01007387 */ /* 0x0001e40000100a00 */
[----:B0-----:R-:W-:Y:S02]  /*88530*/  IMAD.MOV.U32 R11, RZ, RZ, R7 ;  /* 0x000000ffff0b7224 */ /* 0x001fe400078e0007 */
[----:B------:R-:W-:Y:S03]  /*88540*/  HMMA.16816.F32.BF16 R4, R12, R26, R20 ;  /* 0x0000001a0c04723c */ /* 0x000fe60000041814 */
[----:B------:R-:W-:Y:S04]  /*88550*/  STL [R1+0x4d4c], R11 ;  /* 0x004d4c0b01007387 */ /* 0x000fe80000100800 */
[----:B------:R-:W-:-:S15]  /*88560*/  STL [R1+0x4d48], R29 ;  /* 0x004d481d01007387 */ /* 0x000fde0000100800 */
[----:B------:R-:W-:-:S01]  /*88570*/  NOP ;  /* 0x0000000000007918 */ /* 0x000fc20000000000 */
[----:B------:R-:W-:Y:S04]  /*88580*/  STL.64 [R1+0x450], R4 ;  /* 0x0004500401007387 */ /* 0x000fe80000100a00 */
[----:B------:R-:W-:Y:S04]  /*88590*/  STL.64 [R1+0x458], R6 ;  /* 0x0004580601007387 */ /* 0x000fe80000100a00 */
[----:B--2---:R-:W-:Y:S04]  /*885a0*/  STL.64 [R1+0x4d90], R18 ;  /* 0x004d901201007387 */ /* 0x004fe80000100a00 */
[----:B------:R0:W-:Y:S04]  /*885b0*/  STL [R1+0x4d88], R16 ;  /* 0x004d881001007387 */ /* 0x0001e80000100800 */
        /* <DEDUP_REMOVED lines=14> */
[----:B------:R-:W3:Y:S04]  /*886a0*/  LDL.LU R24, [R1+0x410] ;  /* 0x0004100001187983 */ /* 0x000ee80000300800 */
[----:B------:R-:W3:Y:S04]  /*886b0*/  LDL.LU R25, [R1+0x414] ;  /* 0x0004140001197983 */ /* 0x000ee80000300800 */
[----:B------:R-:W4:Y:S04]  /*886c0*/  LDL.LU R26, [R1+0x418] ;  /* 0x00041800011a7983 */ /* 0x000f280000300800 */
[----:B------:R-:W4:Y:S04]  /*886d0*/  LDL.LU R27, [R1+0x41c] ;  /* 0x00041c00011b7983 */ /* 0x000f280000300800 */
[----:B------:R-:W2:Y:S04]  /*886e0*/  LDL.LU R8, [R1+0x440] ;  /* 0x0004400001087983 */ /* 0x000ea80000300800 */
[----:B------:R-:W2:Y:S04]  /*886f0*/  LDL.LU R9, [R1+0x444] ;  /* 0x0004440001097983 */ /* 0x000ea80000300800 */
[----:B------:R-:W2:Y:S04]  /*88700*/  LDL.LU R10, [R1+0x448] ;  /* 0x00044800010a7983 */ /* 0x000ea80000300800 */
[----:B------:R-:W2:Y:S04]  /*88710*/  LDL.LU R11, [R1+0x44c] ;  /* 0x00044c00010b7983 */ /* 0x000ea80000300800 */
[----:B----4-:R0:W-:Y:S04]  /*88720*/  STL.64 [R1+0x4df0], R26 ;  /* 0x004df01a01007387 */ /* 0x0101e80000100a00 */
[----:B---3--:R-:W-:Y:S04]  /*88730*/  STL.64 [R1+0x4de8], R24 ;  /* 0x004de81801007387 */ /* 0x008fe80000100a00 */
[----:B0-----:R-:W3:Y:S04]  /*88740*/  LDL.LU.64 R26, [R1+0x28] ;  /* 0x00002800011a7983 */ /* 0x001ee80000300a00 */
[----:B---3--:R0:W-:Y:S04]  /*88750*/  STL.64 [R1+0x4e00], R26 ;  /* 0x004e001a01007387 */ /* 0x0081e80000100a00 */
[----:B0-----:R-:W3:Y:S04]  /*88760*/  LDL.LU.64 R26, [R1+0x38] ;  /* 0x00003800011a7983 */ /* 0x001ee80000300a00 */
[----:B---3--:R0:W-:Y:S04]  /*88770*/  STL.64 [R1+0x4e18], R26 ;  /* 0x004e181a01007387 */ /* 0x0081e80000100a00 */
[----:B0-----:R-:W3:Y:S04]  /*88780*/  LDL.LU.64 R26, [R1+0x48] ;  /* 0x00004800011a7983 */ /* 0x001ee80000300a00 */
[----:B--2---:R0:W-:Y:S04]  /*88790*/  STL.64 [R1+0x4dd8], R22 ;  /* 0x004dd81601007387 */ /* 0x0041e80000100a00 */
[----:B------:R1:W-:Y:S04]  /*887a0*/  STL.64 [R1+0x4dd0], R20 ;  /* 0x004dd01401007387 */ /* 0x0003e80000100a00 */
[----:B0-----:R-:W2:Y:S04]  /*887b0*/  LDL.LU.64 R22, [R1+0x18] ;  /* 0x0000180001167983 */ /* 0x001ea80000300a00 */
[----:B--2---:R0:W-:Y:S04]  /*887c0*/  STL.64 [R1+0x4df8], R22 ;  /* 0x004df81601007387 */ /* 0x0041e80000100a00 */
[----:B-1----:R-:W2:Y:S04]  /*887d0*/  LDL.LU R20, [R1+0x420] ;  /* 0x0004200001147983 */ /* 0x002ea80000300800 */
[----:B------:R-:W2:Y:S04]  /*887e0*/  LDL.LU R21, [R1+0x424] ;  /* 0x0004240001157983 */ /* 0x000ea80000300800 */
[----:B0-----:R-:W4:Y:S04]  /*887f0*/  LDL.LU R22, [R1+0x428] ;  /* 0x0004280001167983 */ /* 0x001f280000300800 */
[----:B------:R-:W4:Y:S01]  /*88800*/  LDL.LU R23, [R1+0x42c] ;  /* 0x00042c0001177983 */ /* 0x000f220000300800 */
[----:B---3--:R-:W-:Y:S03]  /*88810*/  HMMA.16816.F32.BF16 R8, R12, R26, R8 ;  /* 0x0000001a0c08723c */ /* 0x008fe60000041808 */
[----:B----4-:R-:W-:Y:S04]  /*88820*/  STL.64 [R1+0x4e10], R22 ;  /* 0x004e101601007387 */ /* 0x010fe80000100a00 */
[----:B--2---:R0:W-:Y:S04]  /*88830*/  STL.64 [R1+0x4e08], R20 ;  /* 0x004e081401007387 */ /* 0x0041e80000100a00 */
[----:B0-----:R-:W2:Y:S04]  /*88840*/  LDL.LU R20, [R1+0x430] ;  /* 0x0004300001147983 */ /* 0x001ea80000300800 */
[----:B------:R-:W2:Y:S04]  /*88850*/  LDL.LU R21, [R1+0x434] ;  /* 0x0004340001157983 */ /* 0x000ea80000300800 */
[----:B------:R-:W2:Y:S04]  /*88860*/  LDL.LU R22, [R1+0x438] ;  /* 0x0004380001167983 */ /* 0x000ea80000300800 */
[----:B------:R-:W2:Y:S04]  /*88870*/  LDL.LU R23, [R1+0x43c] ;  /* 0x00043c0001177983 */ /* 0x000ea80000300800 */
[----:B------:R-:W-:Y:S04]  /*88880*/  STL.64 [R1+0x4db0], R18 ;  /* 0x004db01201007387 */ /* 0x000fe80000100a00 */
[----:B------:R0:W-:Y:S04]  /*88890*/  STL.64 [R1+0x4da8], R16 ;  /* 0x004da81001007387 */ /* 0x0001e80000100a00 */
[----:B0-----:R-:W3:Y:S04]  /*888a0*/  LDL.LU R16, [R1+0x3f0] ;  /* 0x0003f00001107983 */ /* 0x001ee80000300800 */
[----:B------:R-:W3:Y:S04]  /*888b0*/  LDL.LU R17, [R1+0x3f4] ;  /* 0x0003f40001117983 */ /* 0x000ee80000300800 */
[----:B------:R-:W4:Y:S04]  /*888c0*/  LDL.LU R18, [R1+0x3f8] ;  /* 0x0003f80001127983 */ /* 0x000f280000300800 */
[----:B------:R-:W4:Y:S04]  /*888d0*/  LDL.LU R19, [R1+0x3fc] ;  /* 0x0003fc0001137983 */ /* 0x000f280000300800 */
[----:B----4-:R0:W-:Y:S04]  /*888e0*/  STL.64 [R1+0x4dc0], R18 ;  /* 0x004dc01201007387 */ /* 0x0101e80000100a00 */
[----:B---3--:R-:W-:Y:S04]  /*888f0*/  STL.64 [R1+0x4db8], R16 ;  /* 0x004db81001007387 */ /* 0x008fe80000100a00 */
[----:B0-----:R-:W3:Y:S04]  /*88900*/  LDL.LU.64 R18, [R1+0x8] ;  /* 0x0000080001127983 */ /* 0x001ee80000300a00 */
[----:B------:R-:W4:Y:S04]  /*88910*/  LDL.LU.64 R6, [R1+0x3c8] ;  /* 0x0003c80001067983 */ /* 0x000f280000300a00 */
[----:B------:R0:W-:Y:S04]  /*88920*/  STL.64 [R1+0x440], R8 ;  /* 0x0004400801007387 */ /* 0x0001e80000100a00 */
[----:B------:R1:W-:Y:S01]  /*88930*/  STL.64 [R1+0x448], R10 ;  /* 0x0004480a01007387 */ /* 0x0003e20000100a00 */
[----:B0-----:R-:W-:-:S02]  /*88940*/  IMAD.MOV.U32 R8, RZ, RZ, R26 ;  /* 0x000000ffff087224 */ /* 0x001fc400078e001a */
[----:B------:R-:W-:Y:S02]  /*88950*/  IMAD.MOV.U32 R9, RZ, RZ, R27 ;  /* 0x000000ffff097224 */ /* 0x000fe400078e001b */
[----:B------:R-:W2:Y:S02]  /*88960*/  LDL.LU.64 R26, [R1+0x4e18] ;  /* 0x004e1800011a7983 */ /* 0x000ea40000300a00 */
[----:B--2---:R-:W-:Y:S06]  /*88970*/  HMMA.16816.F32.BF16 R20, R12, R26, R20 ;  /* 0x0000001a0c14723c */ /* 0x004fec0000041814 */
[----:B-1----:R-:W-:-:S02]  /*88980*/  IMAD.MOV.U32 R10, RZ, RZ, R26 ;  /* 0x000000ffff0a7224 */ /* 0x002fc400078e001a */
        /* <DEDUP_REMOVED lines=16> */
[----:B0-----:R-:W3:Y:S04]  /*88a90*/  LDL.LU R8, [R1+0x390] ;  /* 0x0003900001087983 */ /* 0x001ee80000300800 */
[----:B------:R-:W3:Y:S04]  /*88aa0*/  LDL.LU R9, [R1+0x394] ;  /* 0x0003940001097983 */ /* 0x000ee80000300800 */
[----:B------:R-:W4:Y:S04]  /*88ab0*/  LDL.LU R10, [R1+0x398] ;  /* 0x00039800010a7983 */ /* 0x000f280000300800 */
[----:B------:R-:W4:Y:S01]  /*88ac0*/  LDL.LU R11, [R1+0x39c] ;  /* 0x00039c00010b7983 */ /* 0x000f220000300800 */
[----:B--2---:R-:W-:Y:S03]  /*88ad0*/  HMMA.16816.F32.BF16 R24, R12, R22, R24 ;  /* 0x000000160c18723c */ /* 0x004fe60000041818 */
[----:B----4-:R-:W-:Y:S04]  /*88ae0*/  STL.64 [R1+0x4d78], R10 ;  /* 0x004d780a01007387 */ /* 0x010fe80000100a00 */
[----:B---3--:R0:W-:Y:S04]  /*88af0*/  STL.64 [R1+0x4d70], R8 ;  /* 0x004d700801007387 */ /* 0x0081e80000100a00 */
[----:B0-----:R-:W2:Y:S04]  /*88b00*/  LDL.LU R8, [R1+0x3a0] ;  /* 0x0003a00001087983 */ /* 0x001ea80000300800 */
[----:B------:R-:W2:Y:S04]  /*88b10*/  LDL.LU R9, [R1+0x3a4] ;  /* 0x0003a40001097983 */ /* 0x000ea80000300800 */
[----:B------:R-:W2:Y:S04]  /*88b20*/  LDL.LU R10, [R1+0x3a8] ;  /* 0x0003a800010a7983 */ /* 0x000ea80000300800 */
[----:B------:R-:W2:Y:S04]  /*88b30*/  LDL.LU R11, [R1+0x3ac] ;  /* 0x0003ac00010b7983 */ /* 0x000ea80000300800 */
[----:B------:R0:W-:Y:S04]  /*88b40*/  STL.64 [R1+0x620], R24 ;  /* 0x0006201801007387 */ /* 0x0001e80000100a00 */
[----:B------:R1:W-:Y:S01]  /*88b50*/  STL.64 [R1+0x628], R26 ;  /* 0x0006281a01007387 */ /* 0x0003e20000100a00 */
[----:B0-----:R-:W-:-:S03]  /*88b60*/  IMAD.MOV.U32 R25, RZ, RZ, R22 ;  /* 0x000000ffff197224 */ /* 0x001fc600078e0016 */
[----:B-1----:R-:W3:Y:S01]  /*88b70*/  LDL.LU.64 R26, [R1+0x4de0] ;  /* 0x004de000011a7983 */ /* 0x002ee20000300a00 */
[----:B------:R-:W-:-:S03]  /*88b80*/  IMAD.MOV.U32 R24, RZ, RZ, R23 ;  /* 0x000000ffff187224 */ /* 0x000fc600078e0017 */
[----:B------:R-:W4:Y:S04]  /*88b90*/  LDL.LU.64 R22, [R1+0x4dd8] ;  /* 0x004dd80001167983 */ /* 0x000f280000300a00 */
[----:B------:R-:W4:Y:S02]  /*88ba0*/  LDL.LU.64 R20, [R1+0x4dd0] ;  /* 0x004dd00001147983 */ /* 0x000f240000300a00 */
[----:B----4-:R-:W-:-:S15]  /*88bb0*/  HMMA.16816.F32.BF16 R20, R12, R18, R20 ;  /* 0x000000120c14723c */ /* 0x010fde0000041814 */
[----:B------:R-:W-:-:S08]  /*88bc0*/  NOP ;  /* 0x0000000000007918 */ /* 0x000fd00000000000 */
[----:B------:R0:W-:Y:S04]  /*88bd0*/  STL.64 [R1+0x610], R20 ;  /* 0x0006101401007387 */ /* 0x0001e80000100a00 */
[----:B------:R1:W-:Y:S01]  /*88be0*/  STL.64 [R1+0x618], R22 ;  /* 0x0006181601007387 */ /* 0x0003e20000100a00 */
[----:B0-----:R-:W-:-:S03]  /*88bf0*/  IMAD.MOV.U32 R21, RZ, RZ, R18 ;  /* 0x000000ffff157224 */ /* 0x001fc600078e0012 */
[----:B-1----:R-:W4:Y:S01]  /*88c00*/  LDL.LU.64 R22, [R1+0x4dc8] ;  /* 0x004dc80001167983 */ /* 0x002f220000300a00 */
[----:B------:R-:W-:-:S03]  /*88c10*/  IMAD.MOV.U32 R20, RZ, RZ, R19 ;  /* 0x000000ffff147224 */ /* 0x000fc600078e0013 */
[----:B------:R-:W3:Y:S04]  /*88c20*/  LDL.LU.64 R18, [R1+0x4dc0] ;  /* 0x004dc00001127983 */ /* 0x000ee80000300a00 */
[----:B------:R-:W3:Y:S02]  /*88c30*/  LDL.LU.64 R16, [R1+0x4db8] ;  /* 0x004db80001107983 */ /* 0x000ee40000300a00 */
[----:B---3--:R-:W-:-:S15]  /*88c40*/  HMMA.16816.F32.BF16 R16, R12, R26, R16 ;  /* 0x0000001a0c10723c */ /* 0x008fde0000041810 */
[----:B------:R-:W-:-:S08]  /*88c50*/  NOP ;  /* 0x0000000000007918 */ /* 0x000fd00000000000 */
[----:B------:R-:W-:Y:S04]  /*88c60*/  STL.64 [R1+0x600], R16 ;  /* 0x0006001001007387 */ /* 0x000fe80000100a00 */
[----:B------:R0:W-:Y:S04]  /*88c70*/  STL.64 [R1+0x608], R18 ;  /* 0x0006081201007387 */ /* 0x0001e80000100a00 */
[----:B0-----:R-:W4:Y:S04]  /*88c80*/  LDL.LU.64 R18, [R1+0x4db0] ;  /* 0x004db00001127983 */ /* 0x001f280000300a00 */
[----:B------:R-:W4:Y:S04]  /*88c90*/  LDL.LU.64 R16, [R1+0x4da8] ;  /* 0x004da80001107983 */ /* 0x000f280000300a00 */
[----:B------:R-:W-:Y:S01]  /*88ca0*/  STL.64 [R1+0x4a10], R26 ;  /* 0x004a101a01007387 */ /* 0x000fe20000100a00 */
[----:B----4-:R-:W-:-:S15]  /*88cb0*/  HMMA.16816.F32.BF16 R16, R12, R22, R16 ;  /* 0x000000160c10723c */ /* 0x010fde0000041810 */
[----:B------:R-:W-:-:S08]  /*88cc0*/  NOP ;  /* 0x0000000000007918 */ /* 0x000fd00000000000 */
[----:B------:R-:W-:Y:S04]  /*88cd0*/  STL.64 [R1+0x5f0], R16 ;  /* 0x0005f01001007387 */ /* 0x000fe80000100a00 */
[----:B------:R0:W-:Y:S04]  /*88ce0*/  STL.64 [R1+0x5f8], R18 ;  /* 0x0005f81201007387 */ /* 0x0001e80000100a00 */
[----:B0-----:R-:W3:Y:S04]  /*88cf0*/  LDL.LU.64 R18, [R1+0x4da0] ;  /* 0x004da00001127983 */ /* 0x001ee80000300a00 */
[----:B------:R-:W3:Y:S04]  /*88d00*/  LDL.LU.64 R16, [R1+0x4d98] ;  /* 0x004d980001107983 */ /* 0x000ee80000300a00 */
[----:B------:R-:W-:Y:S01]  /*88d10*/  STL.64 [R1+0x4a18], R22 ;  /* 0x004a181601007387 */ /* 0x000fe20000100a00 */
[----:B------:R-:W-:Y:S01]  /*88d20*/  IMAD.MOV.U32 R3, RZ, RZ, R6 ;  /* 0x000000ffff037224 */ /* 0x000fe200078e0006 */
[----:B---3--:R-:W-:-:S15]  /*88d30*/  HMMA.16816.F32.BF16 R16, R12, R6, R16 ;  /* 0x000000060c10723c */ /* 0x008fde0000041810 */
[----:B------:R-:W-:-:S08]  /*88d40*/  NOP ;  /* 0x0000000000007918 */ /* 0x000fd00000000000 */
[----:B------:R0:W-:Y:S04]  /*88d50*/  STL.64 [R1+0x5e0], R16 ;  /* 0x0005e01001007387 */ /* 0x0001e80000100a00 */
[----:B------:R1:W-:Y:S01]  /*88d60*/  STL.64 [R1+0x5e8], R18 ;  /* 0x0005e81201007387 */ /* 0x0003e20000100a00 */
[----:B0-----:R-:W-:-:S03]  /*88d70*/  IMAD.MOV.U32 R17, RZ, RZ, R7 ;  /* 0x000000ffff117224 */ /* 0x001fc600078e0007 */
[----:B-1----:R-:W3:Y:S04]  /*88d80*/  LDL.LU.64 R18, [R1+0x4d90] ;  /* 0x004d900001127983 */ /* 0x002ee80000300a00 */
[----:B------:R-:W4:Y:S04]  /*88d90*/  LDL.LU R16, [R1+0x4d88] ;  /* 0x004d880001107983 */ /* 0x000f280000300800 */
[----:B------:R-:W2:Y:S02]  /*88da0*/  LDL.LU.64 R6, [R1+0x4d80] ;  /* 0x004d800001067983 */ /* 0x000ea40000300a00 */
[----:B--2---:R-:W-:Y:S02]  /*88db0*/  HMMA.16816.F32.BF16 R12, R12, R6, R8 ;  /* 0x000000060c0c723c */ /* 0x004fe40000041808 */
[----:B------:R-:W2:Y:S04]  /*88dc0*/  LDL.LU.64 R10, [R1+0x4d78] ;  /* 0x004d7800010a7983 */ /* 0x000ea80000300a00 */
[----:B------:R-:W2:Y:S01]  /*88dd0*/  LDL.LU.64 R8, [R1+0x4d70] ;  /* 0x004d700001087983 */ /* 0x000ea20000300a00 */
[----:B------:R-:W-:-:S02]  /*88de0*/  IMAD.MOV.U32 R0, RZ, RZ, R6 ;  /* 0x000000ffff007224 */ /* 0x000fc400078e0006 */
[----:B------:R-:W-:-:S14]  /*88df0*/  IMAD.MOV.U32 R2, RZ, RZ, R7 ;  /* 0x000000ffff027224 */ /* 0x000fdc00078e0007 */
[----:B------:R-:W-:Y:S04]  /*88e00*/  STL.64 [R1+0x3a0], R12 ;  /* 0x0003a00c01007387 */ /* 0x000fe80000100a00 */
[----:B------:R0:W-:Y:S04]  /*88e10*/  STL.64 [R1+0x3a8], R14 ;  /* 0x0003a80e01007387 */ /* 0x0001e80000100a00 */
[----:B------:R-:W2:Y:S04]  /*88e20*/  LDL.LU.64 R6, [R1+0x4d68] ;  /* 0x004d680001067983 */ /* 0x000ea80000300a00 */
[----:B------:R-:W2:Y:S04]  /*88e30*/  LDL.LU.64 R4, [R1+0x4d60] ;  /* 0x004d600001047983 */ /* 0x000ea80000300a00 */
[----:B0-----:R-:W2:Y:S01]  /*88e40*/  LDL.LU R14, [R1+0x1b8] ;  /* 0x0001b800010e7983 */ /* 0x001ea20000300800 */
[----:B---3--:R-:W-:-:S07]  /*88e50*/  IMAD.MOV.U32 R15, RZ, RZ, R19 ;  /* 0x000000ffff0f7224 */ /* 0x008fce00078e0013 */
[----:B--2---:R-:W-:Y:S01]  /*88e60*/  HMMA.16816.F32.BF16 R12, R4, R14, R8 ;  /* 0x0000000e040c723c */ /* 0x004fe20000041808 */
[----:B------:R-:W2:Y:S04]  /*88e70*/  LDL.LU.64 R10, [R1+0x4d58] ;  /* 0x004d5800010a7983 */ /* 0x000ea80000300a00 */
[----:B------:R-:W3:-:S15]  /*88e80*/  LDL.LU.64 R8, [R1+0x4d50] ;  /* 0x004d500001087983 */ /* 0x000ede0000300a00 */
[----:B------:R-:W-:-:S03]  /*88e90*/  NOP ;  /* 0x0000000000007918 */ /* 0x000fc60000000000 */
[----:B------:R0:W-:Y:S04]  /*88ea0*/  STL.64 [R1+0x390], R12 ;  /* 0x0003900c01007387 */ /* 0x0001e80000100a00 */
[----:B------:R1:W-:Y:S01]  /*88eb0*/  STL [R1+0x398], R14 ;  /* 0x0003980e01007387 */ /* 0x0003e20000100800 */
[----:B------:R-:W-:-:S03]  /*88ec0*/  IMAD.MOV.U32 R19, RZ, RZ, R15 ;  /* 0x000000ffff137224 */ /* 0x000fc600078e000f */
[----:B0-----:R-:W4:Y:S04]  /*88ed0*/  LDL.LU R12, [R1+0x1c0] ;  /* 0x0001c000010c7983 */ /* 0x001f280000300800 */
[----:B------:R-:W4:Y:S04]  /*88ee0*/  LDL.LU R13, [R1+0x1c4] ;  /* 0x0001c400010d7983 */ /* 0x000f280000300800 */
[----:B-1----:R-:W2:Y:S04]  /*88ef0*/  LDL.LU R14, [R1+0x1c8] ;  /* 0x0001c800010e7983 */ /* 0x002ea80000300800 */
[----:B------:R-:W2:Y:S01]  /*88f00*/  LDL.LU R15, [R1+0x1cc] ;  /* 0x0001cc00010f7983 */ /* 0x000ea20000300800 */
[----:B------:R-:W-:-:S02]  /*88f10*/  IMAD.MOV.U32 R26, RZ, RZ, R21 ;  /* 0x000000ffff1a7224 */ /* 0x000fc400078e0015 */
[----:B------:R-:W-:Y:S01]  /*88f20*/  IMAD.MOV.U32 R27, RZ, RZ, R20 ;  /* 0x000000ffff1b7224 */ /* 0x000fe200078e0014 */
[----:B--2---:R0:W-:Y:S04]  /*88f30*/  STL.64 [R1+0x4a28], R14 ;  /* 0x004a280e01007387 */ /* 0x0041e80000100a00 */
[----:B----4-:R-:W-:Y:S04]  /*88f40*/  STL.64 [R1+0x4a20], R12 ;  /* 0x004a200c01007387 */ /* 0x010fe80000100a00 */
        /* <DEDUP_REMOVED lines=9> */
[----:B------:R2:W-:Y:S04]  /*88fe0*/  STL.64 [R1+0x4a48], R14 ;  /* 0x004a480e01007387 */ /* 0x0005e80000100a00 */
[----:B------:R-:W4:Y:S04]  /*88ff0*/  LDL.LU R24, [R1+0x1f0] ;  /* 0x0001f00001187983 */ /* 0x000f280000300800 */
[----:B------:R-:W4:Y:S04]  /*89000*/  LDL.LU R25, [R1+0x1f4] ;  /* 0x0001f40001197983 */ /* 0x000f280000300800 */
[----:B-1----:R-:W3:Y:S04]  /*89010*/  LDL.LU R26, [R1+0x1f8] ;  /* 0x0001f800011a7983 */ /* 0x002ee80000300800 */
[----:B------:R-:W3:Y:S01]  /*89020*/  LDL.LU R27, [R1+0x1fc] ;  /* 0x0001fc00011b7983 */ /* 0x000ee20000300800 */
[----:B0-----:R-:W-:-:S02]  /*89030*/  IMAD.MOV.U32 R22, RZ, RZ, R11 ;  /* 0x000000ffff167224 */ /* 0x001fc400078e000b */
[----:B------:R-:W-:Y:S01]  /*89040*/  IMAD.MOV.U32 R23, RZ, RZ, R29 ;  /* 0x000000ffff177224 */ /* 0x000fe200078e001d */
[----:B---3--:R0:W-:Y:S04]  /*89050*/  STL.64 [R1+0x4a58], R26 ;  /* 0x004a581a01007387 */ /* 0x0081e80000100a00 */
[----:B----4-:R-:W-:Y:S04]  /*89060*/  STL.64 [R1+0x4a50], R24 ;  /* 0x004a501801007387 */ /* 0x010fe80000100a00 */
[----:B------:R-:W3:Y:S04]  /*89070*/  LDL.LU R11, [R1+0x4d4c] ;  /* 0x004d4c00010b7983 */ /* 0x000ee80000300800 */
[----:B------:R-:W4:Y:S04]  /*89080*/  LDL.LU R29, [R1+0x4d48] ;  /* 0x004d4800011d7983 */ /* 0x000f280000300800 */
[----:B------:R-:W-:Y:S04]  /*89090*/  STL.64 [R1+0x4a60], R22 ;  /* 0x004a601601007387 */ /* 0x000fe80000100a00 */
[----:B------:R-:W3:Y:S04]  /*890a0*/  LDL.LU R12, [R1+0x200] ;  /* 0x00020000010c7983 */ /* 0x000ee80000300800 */
[----:B------:R-:W3:Y:S04]  /*890b0*/  LDL.LU R13, [R1+0x204] ;  /* 0x00020400010d7983 */ /* 0x000ee80000300800 */
[----:B--2---:R-:W2:Y:S04]  /*890c0*/  LDL.LU R14, [R1+0x208] ;  /* 0x00020800010e7983 */ /* 0x004ea80000300800 */
[----:B------:R-:W2:Y:S01]  /*890d0*/  LDL.LU R15, [R1+0x20c] ;  /* 0x00020c00010f7983 */ /* 0x000ea20000300800 */
[----:B0-----:R-:W-:-:S02]  /*890e0*/  IMAD.MOV.U32 R26, RZ, RZ, R10 ;  /* 0x000000ffff1a7224 */ /* 0x001fc400078e000a */
[----:B------:R-:W-:Y:S01]  /*890f0*/  IMAD.MOV.U32 R27, RZ, RZ, R28 ;  /* 0x000000ffff1b7224 */ /* 0x000fe200078e001c */
[----:B--2---:R0:W-:Y:S04]  /*89100*/  STL.64 [R1+0x4a70], R14 ;  /* 0x004a700e01007387 */ /* 0x0041e80000100a00 */
[----:B---3--:R-:W-:Y:S04]  /*89110*/  STL.64 [R1+0x4a68], R12 ;  /* 0x004a680c01007387 */ /* 0x008fe80000100a00 */
[----:B------:R-:W2:Y:S04]  /*89120*/  LDL.LU R10, [R1+0x4d44] ;  /* 0x004d4400010a7983 */ /* 0x000ea80000300800 */
[----:B------:R-:W3:Y:S04]  /*89130*/  LDL.LU R28, [R1+0x4d40] ;  /* 0x004d4000011c7983 */ /* 0x000ee80000300800 */
[----:B------:R1:W-:Y:S01]  /*89140*/  STL.64 [R1+0x4a78], R26 ;  /* 0x004a781a01007387 */ /* 0x0003e20000100a00 */
[----:B0-----:R-:W-:-:S02]  /*89150*/  IMAD.MOV.U32 R14, RZ, RZ, R8 ;  /* 0x000000ffff0e7224 */ /* 0x001fc400078e0008 */
[----:B------:R-:W-:Y:S01]  /*89160*/  IMAD.MOV.U32 R15, RZ, RZ, R9 ;  /* 0x000000ffff0f7224 */ /* 0x000fe200078e0009 */
[----:B------:R-:W2:Y:S04]  /*89170*/  LDL.LU R8, [R1+0x4d3c] ;  /* 0x004d3c0001087983 */ /* 0x000ea80000300800 */
[----:B------:R-:W2:Y:S04]  /*89180*/  LDL.LU R9, [R1+0x4d38] ;  /* 0x004d380001097983 */ /* 0x000ea80000300800 */
[----:B------:R0:W-:Y:S04]  /*89190*/  STL.64 [R1+0x4a80], R14 ;  /* 0x004a800e01007387 */ /* 0x0001e80000100a00 */
[----:B------:R-:W4:Y:S04]  /*891a0*/  LDL.LU R24, [R1+0x220] ;  /* 0x0002200001187983 */ /* 0x000f280000300800 */
[----:B------:R-:W4:Y:S04]  /*891b0*/  LDL.LU R25, [R1+0x224] ;  /* 0x0002240001197983 */ /* 0x000f280000300800 */
[----:B-1----:R-:W3:Y:S04]  /*891c0*/  LDL.LU R26, [R1+0x228] ;  /* 0x00022800011a7983 */ /* 0x002ee80000300800 */
[----:B------:R-:W3:Y:S01]  /*891d0*/  LDL.LU R27, [R1+0x22c] ;  /* 0x00022c00011b7983 */ /* 0x000ee20000300800 */
[----:B0-----:R-:W-:-:S02]  /*891e0*/  IMAD.MOV.U32 R14, RZ, RZ, R18 ;  /* 0x000000ffff0e7224 */ /* 0x001fc400078e0012 */
[----:B------:R-:W-:Y:S01]  /*891f0*/  IMAD.MOV.U32 R15, RZ, RZ, R16 ;  /* 0x000000ffff0f7224 */ /* 0x000fe200078e0010 */
[----:B---3--:R-:W-:Y:S04]  /*89200*/  STL.64 [R1+0x4a90], R26 ;  /* 0x004a901a01007387 */ /* 0x008fe80000100a00 */
[----:B----4-:R0:W-:Y:S04]  /*89210*/  STL.64 [R1+0x4a88], R24 ;  /* 0x004a881801007387 */ /* 0x0101e80000100a00 */
[----:B------:R-:W3:Y:S04]  /*89220*/  LDL.LU R18, [R1+0x4d34] ;  /* 0x004d340001127983 */ /* 0x000ee80000300800 */
[----:B------:R-:W4:Y:S04]  /*89230*/  LDL.LU R16, [R1+0x4d30] ;  /* 0x004d300001107983 */ /* 0x000f280000300800 */
[----:B------:R1:W-:Y:S04]  /*89240*/  STL.64 [R1+0x4a98], R14 ;  /* 0x004a980e01007387 */ /* 0x0003e80000100a00 */
[----:B0-----:R-:W2:Y:S04]  /*89250*/  LDL.LU R24, [R1+0x230] ;  /* 0x0002300001187983 */ /* 0x001ea80000300800 */
[----:B------:R-:W2:Y:S04]  /*89260*/  LDL.LU R25, [R1+0x234] ;  /* 0x0002340001197983 */ /* 0x000ea80000300800 */
[----:B------:R-:W3:Y:S04]  /*89270*/  LDL.LU R26, [R1+0x238] ;  /* 0x00023800011a7983 */ /* 0x000ee80000300800 */
[----:B------:R-:W3:Y:S01]  /*89280*/  LDL.LU R27, [R1+0x23c] ;  /* 0x00023c00011b7983 */ /* 0x000ee20000300800 */
[----:B-1----:R-:W-:-:S02]  /*89290*/  IMAD.MOV.U32 R14, RZ, RZ, R29 ;  /* 0x000000ffff0e7224 */ /* 0x002fc400078e001d */
        /* <DEDUP_REMOVED lines=19> */
[----:B------:R-:W2:Y:S04]  /*893d0*/  LDL.LU R9, [R1+0x4d1c] ;  /* 0x004d1c0001097983 */ /* 0x000ea80000300800 */
        /* <DEDUP_REMOVED lines=8> */
[----:B------:R-:W2:Y:S04]  /*89460*/  LDL.LU R16, [R1+0x4d14] ;  /* 0x004d140001107983 */ /* 0x000ea80000300800 */
[----:B------:R-:W2:Y:S04]  /*89470*/  LDL.LU R18, [R1+0x4d10] ;  /* 0x004d100001127983 */ /* 0x000ea80000300800 */
[----:B------:R-:W-:Y:S04]  /*89480*/  STL.64 [R1+0x4af8], R14 ;  /* 0x004af80e01007387 */ /* 0x000fe80000100a00 */
[----:B----4-:R-:W-:Y:S04]  /*89490*/  STL.64 [R1+0x4ad8], R26 ;  /* 0x004ad81a01007387 */ /* 0x010fe80000100a00 */
[----:B---3--:R0:W-:Y:S04]  /*894a0*/  STL.64 [R1+0x4ad0], R24 ;  /* 0x004ad01801007387 */ /* 0x0081e80000100a00 */
[----:B0-----:R-:W3:Y:S04]  /*894b0*/  LDL.LU R24, [R1+0x260] ;  /* 0x0002600001187983 */ /* 0x001ee80000300800 */
[----:B------:R-:W3:Y:S04]  /*894c0*/  LDL.LU R25, [R1+0x264] ;  /* 0x0002640001197983 */ /* 0x000ee80000300800 */
[----:B------:R-:W4:Y:S04]  /*894d0*/  LDL.LU R26, [R1+0x268] ;  /* 0x00026800011a7983 */ /* 0x000f280000300800 */
[----:B------:R-:W4:Y:S01]  /*894e0*/  LDL.LU R27, [R1+0x26c] ;  /* 0x00026c00011b7983 */ /* 0x000f220000300800 */
[----:B------:R-:W-:-:S02]  /*894f0*/  IMAD.MOV.U32 R14, RZ, RZ, R11 ;  /* 0x000000ffff0e7224 */ /* 0x000fc400078e000b */
        /* <DEDUP_REMOVED lines=11> */
[----:B--2---:R-:W-:Y:S01]  /*895b0*/  IMAD.MOV.U32 R15, RZ, RZ, R28 ;  /* 0x000000ffff0f7224 */ /* 0x004fe200078e001c */
        /* <DEDUP_REMOVED lines=24> */
[----:B------:R0:W-:Y:S02]  /*89740*/  STL.64 [R1+0x4b58], R14 ;  /* 0x004b580e01007387 */ /* 0x0001e40000100a00 */
        /* <DEDUP_REMOVED lines=11> */
[----:B--2---:R-:W-:-:S02]  /*89800*/  IMAD.MOV.U32 R14, RZ, RZ, R28 ;  /* 0x000000ffff0e7224 */ /* 0x004fc400078e001c */
        /* <DEDUP_REMOVED lines=92> */
[----:B------:R-:W-:-:S05]  /*89dd0*/  IMAD.MOV.U32 R15, RZ, RZ, R8 ;  /* 0x000000ffff0f7224 */ /* 0x000fca00078e0008 */
[----:B------:R0:W-:Y:S02]  /*89de0*/  STL.64 [R1+0x4c60], R14 ;  /* 0x004c600e01007387 */ /* 0x0001e40000100a00 */
[----:B0-----:R-:W-:Y:S02]  /*89df0*/  IMAD.MOV.U32 R14, RZ, RZ, R29 ;  /* 0x000000ffff0e7224 */ /* 0x001fe400078e001d */
        /* <DEDUP_REMOVED lines=10> */
[----:B--2---:R-:W-:-:S03]  /*89ea0*/  IMAD.MOV.U32 R14, RZ, RZ, R28 ;  /* 0x000000ffff0e7224 */ /* 0x004fc600078e001c */
[----:B------:R-:W2:Y:S04]  /*89eb0*/  LDL.LU R28, [R1+0x4c98] ;  /* 0x004c9800011c7983 */ /* 0x000ea80000300800 */
        /* <DEDUP_REMOVED lines=23> */
[----:B------:R-:W4:Y:S01]  /*8a030*/  LDL.LU R27, [R1+0x37c] ;  /* 0x00037c00011b7983 */ /* 0x000f220000300800 */
[----:B------:R-:W-:-:S03]  /*8a040*/  IMAD.MOV.U32 R15, RZ, RZ, R11 ;  /* 0x000000ffff0f7224 */ /* 0x000fc600078e000b */
[----:B----4-:R-:W-:Y:S04]  /*8a050*/  STL.64 [R1+0x4c88], R26 ;  /* 0x004c881a01007387 */ /* 0x010fe80000100a00 */
[----:B---3--:R0:W-:Y:S04]  /*8a060*/  STL.64 [R1+0x4c80], R24 ;  /* 0x004c801801007387 */ /* 0x0081e80000100a00 */
[----:B0-----:R-:W3:Y:S04]  /*8a070*/  LDL.LU R24, [R1+0x380] ;  /* 0x0003800001187983 */ /* 0x001ee80000300800 */
[----:B------:R-:W3:Y:S04]  /*8a080*/  LDL.LU R25, [R1+0x384] ;  /* 0x0003840001197983 */ /* 0x000ee80000300800 */
[----:B------:R-:W3:Y:S04]  /*8a090*/  LDL.LU R26, [R1+0x388] ;  /* 0x00038800011a7983 */ /* 0x000ee80000300800 */
[----:B------:R-:W3:Y:S04]  /*8a0a0*/  LDL.LU R27, [R1+0x38c] ;  /* 0x00038c00011b7983 */ /* 0x000ee80000300800 */
[----:B------:R-:W4:Y:S04]  /*8a0b0*/  LDL.LU R20, [R1+0x210] ;  /* 0x0002100001147983 */ /* 0x000f280000300800 */
[----:B------:R-:W4:Y:S04]  /*8a0c0*/  LDL.LU R21, [R1+0x214] ;  /* 0x0002140001157983 */ /* 0x000f280000300800 */
[----:B------:R-:W4:Y:S04]  /*8a0d0*/  LDL.LU R22, [R1+0x218] ;  /* 0x0002180001167983 */ /* 0x000f280000300800 */
[----:B------:R-:W4:Y:S04]  /*8a0e0*/  LDL.LU R23, [R1+0x21c] ;  /* 0x00021c0001177983 */ /* 0x000f280000300800 */
[----:B------:R-:W4:Y:S01]  /*8a0f0*/  LDL.LU R8, [R1+0x1d0] ;  /* 0x0001d00001087983 */ /* 0x000f220000300800 */
[----:B--2---:R-:W-:-:S03]  /*8a100*/  IMAD.MOV.U32 R9, RZ, RZ, R28 ;  /* 0x000000ffff097224 */ /* 0x004fc600078e001c */
[----:B------:R-:W2:Y:S01]  /*8a110*/  LDL.LU R28, [R1+0x4c94] ;  /* 0x004c9400011c7983 */ /* 0x000ea20000300800 */
[----:B------:R-:W-:-:S03]  /*8a120*/  IMAD.MOV.U32 R10, RZ, RZ, R16 ;  /* 0x000000ffff0a7224 */ /* 0x000fc600078e0010 */
[----:B------:R-:W2:Y:S04]  /*8a130*/  LDL.LU R16, [R1+0x4c90] ;  /* 0x004c900001107983 */ /* 0x000ea80000300800 */
[----:B------:R-:W-:Y:S01]  /*8a140*/  STL [R1+0x47e0], R19 ;  /* 0x0047e01301007387 */ /* 0x000fe20000100800 */
[----:B---3--:R-:W-:Y:S03]  /*8a150*/  HMMA.16816.F32.BF16 R12, R4, R14, R24 ;  /* 0x0000000e040c723c */ /* 0x008fe60000041818 */
[----:B------:R-:W3:Y:S04]  /*8a160*/  LDL.LU.64 R26, [R1+0x4c88] ;  /* 0x004c8800011a7983 */ /* 0x000ee80000300a00 */
[----:B------:R-:W3:-:S15]  /*8a170*/  LDL.LU.64 R24, [R1+0x4c80] ;  /* 0x004c800001187983 */ /* 0x000ede0000300a00 */
[----:B------:R-:W-:-:S01]  /*8a180*/  NOP ;  /* 0x0000000000007918 */ /* 0x000fc20000000000 */
[----:B------:R-:W-:Y:S04]  /*8a190*/  STL.64 [R1+0x380], R12 ;  /* 0x0003800c01007387 */ /* 0x000fe80000100a00 */
[----:B------:R0:W-:Y:S04]  /*8a1a0*/  STL.64 [R1+0x388], R14 ;  /* 0x0003880e01007387 */ /* 0x0001e80000100a00 */
[----:B0-----:R-:W3:Y:S02]  /*8a1b0*/  LDL.LU.64 R14, [R1+0x4c78] ;  /* 0x004c7800010e7983 */ /* 0x001ee40000300a00 */
[----:B---3--:R-:W-:Y:S02]  /*8a1c0*/  HMMA.16816.F32.BF16 R12, R4, R14, R24 ;  /* 0x0000000e040c723c */ /* 0x008fe40000041818 */
[----:B------:R-:W3:Y:S04]  /*8a1d0*/  LDL.LU.64 R26, [R1+0x4c70] ;  /* 0x004c7000011a7983 */ /* 0x000ee80000300a00 */
[----:B------:R-:W3:-:S15]  /*8a1e0*/  LDL.LU.64 R24, [R1+0x4c68] ;  /* 0x004c680001187983 */ /* 0x000ede0000300a00 */
[----:B------:R-:W-:-:S02]  /*8a1f0*/  NOP ;  /* 0x0000000000007918 */ /* 0x000fc40000000000 */
[----:B------:R-:W-:Y:S04]  /*8a200*/  STL.64 [R1+0x370], R12 ;  /* 0x0003700c01007387 */ /* 0x000fe80000100a00 */
[----:B------:R0:W-:Y:S01]  /*8a210*/  STL [R1+0x378], R14 ;  /* 0x0003780e01007387 */ /* 0x0001e20000100800 */
[----:B------:R-:W-:-:S03]  /*8a220*/  IMAD.MOV.U32 R19, RZ, RZ, R15 ;  /* 0x000000ffff137224 */ /* 0x000fc600078e000f */
[----:B0-----:R-:W3:Y:S04]  /*8a230*/  LDL.LU.64 R14, [R1+0x4c60] ;  /* 0x004c6000010e7983 */ /* 0x001ee80000300a00 */
        /* <DEDUP_REMOVED lines=142> */
[----:B------:R-:W4:-:S15]  /*8ab20*/  LDL.LU.64 R26, [R1+0x4a78] ;  /* 0x004a7800011a7983 */ /* 0x000f1e0000300a00 */
[----:B------:R-:W-:-:S06]  /*8ab30*/  NOP ;  /* 0x0000000000007918 */ /* 0x000fcc0000000000 */
[----:B------:R-:W-:Y:S04]  /*8ab40*/  STL.64 [R1+0x220], R12 ;  /* 0x0002200c01007387 */ /* 0x000fe80000100a00 */
[----:B------:R0:W-:Y:S04]  /*8ab50*/  STL.64 [R1+0x228], R14 ;  /* 0x0002280e01007387 */ /* 0x0001e80000100a00 */
[----:B0-----:R-:W3:Y:S04]  /*8ab60*/  LDL.LU.64 R14, [R1+0x4a70] ;  /* 0x004a7000010e7983 */ /* 0x001ee80000300a00 */
[----:B------:R-:W3:Y:S01]  /*8ab70*/  LDL.LU.64 R12, [R1+0x4a68] ;  /* 0x004a6800010c7983 */ /* 0x000ee20000300a00 */
[----:B----4-:R-:W-:Y:S03]  /*8ab80*/  HMMA.16816.F32.BF16 R24, R4, R26, R20 ;  /* 0x0000001a0418723c */ /* 0x010fe60000041814 */
[----:B------:R-:W3:-:S15]  /*8ab90*/  LDL.LU.64 R22, [R1+0x4a60] ;  /* 0x004a600001167983 */ /* 0x000ede0000300a00 */
[----:B------:R-:W-:-:S05]  /*8aba0*/  NOP ;  /* 0x0000000000007918 */ /* 0x000fca0000000000 */
[----:B------:R-:W-:Y:S04]  /*8abb0*/  STL.64 [R1+0x210], R24 ;  /* 0x0002101801007387 */ /* 0x000fe80000100a00 */
[----:B------:R0:W-:Y:S04]  /*8abc0*/  STL.64 [R1+0x218], R26 ;  /* 0x0002181a01007387 */ /* 0x0001e80000100a00 */
[----:B0-----:R-:W4:Y:S04]  /*8abd0*/  LDL.LU.64 R26, [R1+0x4a58] ;  /* 0x004a5800011a7983 */ /* 0x001f280000300a00 */
[----:B------:R-:W4:Y:S01]  /*8abe0*/  LDL.LU.64 R24, [R1+0x4a50] ;  /* 0x004a500001187983 */ /* 0x000f220000300a00 */
[----:B---3--:R-:W-:Y:S03]  /*8abf0*/  HMMA.16816.F32.BF16 R20, R4, R22, R12 ;  /* 0x000000160414723c */ /* 0x008fe6000004180c */
[----:B------:R-:W4:-:S15]  /*8ac00*/  LDL.LU.64 R14, [R1+0x4a48] ;  /* 0x004a4800010e7983 */ /* 0x000f1e0000300a00 */
[----:B------:R-:W-:-:S05]  /*8ac10*/  NOP ;  /* 0x0000000000007918 */ /* 0x000fca0000000000 */
        /* <DEDUP_REMOVED lines=16> */
[----:B0-----:R-:W3:Y:S01]  /*8ad20*/  LDL.LU.64 R26, [R1+0x4a10] ;  /* 0x004a1000011a7983 */ /* 0x001ee20000300a00 */
[----:B------:R-:W-:Y:S01]  /*8ad30*/  IMAD.MOV.U32 R11, RZ, RZ, R29 ;  /* 0x000000ffff0b7224 */ /* 0x000fe200078e001d */
[C---:B----4-:R-:W-:Y:S02]  /*8ad40*/  HMMA.16816.F32.BF16 R20, R4.reuse, R22, R12 ;  /* 0x000000160414723c */ /* 0x050fe4000004180c */
[----:B--2---:R-:W0:Y:S04]  /*8ad50*/  LDSM.16.MT88.4 R12, [R28+UR5+0x21000] ;  /* 0x021000051c0c783b */ /* 0x004e280008004200 */
[----:B---3--:R-:W-:Y:S01]  /*8ad60*/  HMMA.16816.F32.BF16 R24, R4, R26, R8 ;  /* 0x0000001a0418723c */ /* 0x008fe20000041808 */
[----:B------:R-:W2:Y:S04]  /*8ad70*/  LDL.LU R10, [R1+0x4a08] ;  /* 0x004a0800010a7983 */ /* 0x000ea80000300800 */
[----:B------:R-:W3:-:S15]  /*8ad80*/  LDL.LU.64 R8, [R1+0x4a00] ;  /* 0x004a000001087983 */ /* 0x000ede0000300a00 */
[----:B------:R-:W-:-:S03]  /*8ad90*/  NOP ;  /* 0x0000000000007918 */ /* 0x000fc60000000000 */
[----:B------:R-:W-:Y:S04]  /*8ada0*/  STL.64 [R1+0x1d0], R24 ;  /* 0x0001d01801007387 */ /* 0x000fe80000100a00 */
[----:B------:R-:W-:Y:S04]  /*8adb0*/  STL.64 [R1+0x1d8], R26 ;  /* 0x0001d81a01007387 */ /* 0x000fe80000100a00 */
[----:B0-----:R-:W-:Y:S04]  /*8adc0*/  STL.64 [R1+0x49b8], R14 ;  /* 0x0049b80e01007387 */ /* 0x001fe80000100a00 */
[----:B------:R-:W-:Y:S04]  /*8add0*/  STL.64 [R1+0x1c0], R20 ;  /* 0x0001c01401007387 */ /* 0x000fe80000100a00 */
[----:B------:R-:W-:Y:S04]  /*8ade0*/  STL.64 [R1+0x1c8], R22 ;  /* 0x0001c81601007387 */ /* 0x000fe80000100a00 */
[----:B------:R-:W0:Y:S04]  /*8adf0*/  LDSM.16.M88.4 R20, [R16+UR5+0x80] ;  /* 0x000080051014783b */ /* 0x000e280008000200 */
[----:B------:R-:W-:Y:S04]  /*8ae00*/  STL.64 [R1+0x49b0], R12 ;  /* 0x0049b00c01007387 */ /* 0x000fe80000100a00 */
[----:B------:R-:W1:Y:S04]  /*8ae10*/  LDSM.16.M88.4 R12, [R16+UR5+0x1080] ;  /* 0x00108005100c783b */ /* 0x000e680008000200 */
[----:B------:R-:W4:Y:S04]  /*8ae20*/  LDSM.16.M88.4 R24, [R16+UR5+0x2080] ;  /* 0x002080051018783b */ /* 0x000f280008000200 */
[----:B0-----:R-:W-:Y:S04]  /*8ae30*/  STL.64 [R1+0x1b0], R20 ;  /* 0x0001b01401007387 */ /* 0x001fe80000100a00 */
[----:B------:R-:W-:Y:S04]  /*8ae40*/  STL.64 [R1+0x1b8], R22 ;  /* 0x0001b81601007387 */ /* 0x000fe80000100a00 */
[----:B------:R-:W0:Y:S04]  /*8ae50*/  LDSM.16.M88.4 R20, [R16+UR5+0x3080] ;  /* 0x003080051014783b */ /* 0x000e280008000200 */
[----:B-1----:R-:W-:Y:S04]  /*8ae60*/  STL.64 [R1+0x1a0], R12 ;  /* 0x0001a00c01007387 */ /* 0x002fe80000100a00 */
[----:B------:R-:W-:Y:S04]  /*8ae70*/  STL.64 [R1+0x1a8], R14 ;  /* 0x0001a80e01007387 */ /* 0x000fe80000100a00 */
[----:B------:R-:W1:Y:S04]  /*8ae80*/  LDSM.16.M88.4 R12, [R16+UR5+0x4080] ;  /* 0x00408005100c783b */ /* 0x000e680008000200 */
[----:B----4-:R-:W-:Y:S04]  /*8ae90*/  STL.64 [R1+0x190], R24 ;  /* 0x0001901801007387 */ /* 0x010fe80000100a00 */
[----:B------:R-:W-:Y:S04]  /*8aea0*/  STL.64 [R1+0x198], R26 ;  /* 0x0001981a01007387 */ /* 0x000fe80000100a00 */
[----:B------:R-:W-:Y:S04]  /*8aeb0*/  LDSM.16.M88.4 R24, [R16+UR5+0x7080] ;  /* 0x007080051018783b */ /* 0x000fe80008000200 */
[----:B0-----:R-:W-:Y:S04]  /*8aec0*/  STL.64 [R1+0x180], R20 ;  /* 0x0001801401007387 */ /* 0x001fe80000100a00 */
[----:B------:R-:W-:Y:S04]  /*8aed0*/  STL.64 [R1+0x188], R22 ;  /* 0x0001881601007387 */ /* 0x000fe80000100a00 */
[----:B------:R-:W0:Y:S01]  /*8aee0*/  LDSM.16.M88.4 R20, [R16+UR5+0x5080] ;  /* 0x005080051014783b */ /* 0x000e220008000200 */
[----:B-1----:R-:W-:-:S02]  /*8aef0*/  IMAD.MOV.U32 R29, RZ, RZ, R14 ;  /* 0x000000ffff1d7224 */ /* 0x002fc400078e000e */
[----:B------:R-:W-:Y:S01]  /*8af00*/  IMAD.MOV.U32 R28, RZ, RZ, R15 ;  /* 0x000000ffff1c7224 */ /* 0x000fe200078e000f */
[----:B------:R-:W-:Y:S04]  /*8af10*/  STL.64 [R1+0x170], R12 ;  /* 0x0001700c01007387 */ /* 0x000fe80000100a00 */
[----:B------:R-:W-:Y:S04]  /*8af20*/  STL.64 [R1+0x178], R14 ;  /* 0x0001780e01007387 */ /* 0x000fe80000100a00 */
[----:B------:R-:W1:Y:S04]  /*8af30*/  LDSM.16.M88.4 R12, [R16+UR5+0x6080] ;  /* 0x00608005100c783b */ /* 0x000e680008000200 */
[----:B------:R-:W-:Y:S04]  /*8af40*/  STL [R1+0x4474], R29 ;  /* 0x0044741d01007387 */ /* 0x000fe80000100800 */
[----:B------:R-:W-:Y:S04]  /*8af50*/  STL [R1+0x4470], R28 ;  /* 0x0044701c01007387 */ /* 0x000fe80000100800 */
[----:B0-----:R-:W-:Y:S04]  /*8af60*/  STL.64 [R1+0x160], R20 ;  /* 0x0001601401007387 */ /* 0x001fe80000100a00 */
[----:B------:R-:W-:Y:S04]  /*8af70*/  STL.64 [R1+0x168], R22 ;  /* 0x0001681601007387 */ /* 0x000fe80000100a00 */
[----:B------:R-:W0:Y:S04]  /*8af80*/  LDSM.16.M88.4 R20, [R16+UR5+0x8080] ;  /* 0x008080051014783b */ /* 0x000e280008000200 */
[----:B-1----:R-:W-:Y:S04]  /*8af90*/  STL.64 [R1+0x150], R12 ;  /* 0x0001500c01007387 */ /* 0x002fe80000100a00 */
[----:B------:R-:W-:Y:S04]  /*8afa0*/  STL.64 [R1+0x158], R14 ;  /* 0x0001580e01007387 */ /* 0x000fe80000100a00 */
[----:B------:R-:W1:Y:S04]  /*8afb0*/  LDSM.16.M88.4 R12, [R16+UR5+0x9080] ;  /* 0x00908005100c783b */ /* 0x000e680008000200 */
[----:B------:R-:W-:Y:S04]  /*8afc0*/  STL.64 [R1+0x140], R24 ;  /* 0x0001401801007387 */ /* 0x000fe80000100a00 */
[----:B------:R-:W-:Y:S04]  /*8afd0*/  STL.64 [R1+0x148], R26 ;  /* 0x0001481a01007387 */ /* 0x000fe80000100a00 */
[----:B------:R-:W4:Y:S04]  /*8afe0*/  LDSM.16.M88.4 R24, [R16+UR5+0xa080] ;  /* 0x00a080051018783b */ /* 0x000f280008000200 */
[----:B0-----:R-:W-:Y:S04]  /*8aff0*/  STL.64 [R1+0x130], R20 ;  /* 0x0001301401007387 */ /* 0x001fe80000100a00 */
[----:B------:R-:W-:Y:S04]  /*8b000*/  STL.64 [R1+0x138], R22 ;  /* 0x0001381601007387 */ /* 0x000fe80000100a00 */
[----:B------:R-:W0:Y:S01]  /*8b010*/  LDSM.16.M88.4 R20, [R16+UR5+0xb080] ;  /* 0x00b080051014783b */ /* 0x000e220008000200 */
[----:B-1----:R-:W-:-:S03]  /*8b020*/  IMAD.MOV.U32 R29, RZ, RZ, R12 ;  /* 0x000000ffff1d7224 */ /* 0x002fc600078e000c */
[----:B------:R-:W-:Y:S04]  /*8b030*/  STL.64 [R1+0x120], R12 ;  /* 0x0001200c01007387 */ /* 0x000fe80000100a00 */
[----:B------:R-:W-:Y:S01]  /*8b040*/  STL.64 [R1+0x128], R14 ;  /* 0x0001280e01007387 */ /* 0x000fe20000100a00 */
[----:B------:R-:W-:-:S03]  /*8b050*/  IMAD.MOV.U32 R28, RZ, RZ, R13 ;  /* 0x000000ffff1c7224 */ /* 0x000fc600078e000d */
[----:B----4-:R-:W-:Y:S04]  /*8b060*/  STL.64 [R1+0x110], R24 ;  /* 0x0001101801007387 */ /* 0x010fe80000100a00 */
[----:B------:R-:W1:Y:S04]  /*8b070*/  LDSM.16.M88.4 R12, [R16+UR5+0xc080] ;  /* 0x00c08005100c783b */ /* 0x000e680008000200 */
[----:B------:R-:W-:Y:S04]  /*8b080*/  STL.64 [R1+0x118], R26 ;  /* 0x0001181a01007387 */ /* 0x000fe80000100a00 */
        /* <DEDUP_REMOVED lines=45> */
[----:B------:R-:W4:Y:S04]  /*8b360*/  LDL R11, [R1+0xd28] ;  /* 0x000d2800010b7983 */ /* 0x000f280000100800 */
[----:B------:R-:W2:Y:S04]  /*8b370*/  LDSM.16.M88.4 R24, [R16+UR5+0x1c080] ;  /* 0x01c080051018783b */ /* 0x000ea80008000200 */
[----:B0-----:R-:W-:Y:S04]  /*8b380*/  STL.64 [R1+0x10], R20 ;  /* 0x0000101401007387 */ /* 0x001fe80000100a00 */
[----:B------:R-:W-:Y:S04]  /*8b390*/  STL.64 [R1+0x18], R22 ;  /* 0x0000181601007387 */ /* 0x000fe80000100a00 */
[----:B------:R-:W0:Y:S04]  /*8b3a0*/  LDSM.16.M88.4 R20, [R16+UR5+0x1d080] ;  /* 0x01d080051014783b */ /* 0x000e280008000200 */
[----:B-1----:R-:W-:Y:S04]  /*8b3b0*/  STL.64 [R1], R12 ;  /* 0x0000000c01007387 */ /* 0x002fe80000100a00 */
[----:B------:R1:W-:Y:S04]  /*8b3c0*/  STL.64 [R1+0x8], R14 ;  /* 0x0000080e01007387 */ /* 0x0003e80000100a00 */
[----:B--2---:R-:W-:Y:S04]  /*8b3d0*/  STL [R1+0x42f4], R26 ;  /* 0x0042f41a01007387 */ /* 0x004fe80000100800 */
[----:B------:R-:W-:Y:S04]  /*8b3e0*/  STL [R1+0x42f0], R27 ;  /* 0x0042f01b01007387 */ /* 0x000fe80000100800 */
[----:B------:R-:W-:Y:S04]  /*8b3f0*/  STL.64 [R1+0x4978], R24 ;  /* 0x0049781801007387 */ /* 0x000fe80000100a00 */
[----:B------:R-:W2:Y:S04]  /*8b400*/  LDSM.16.M88.4 R24, [R16+UR5+0x1e080] ;  /* 0x01e080051018783b */ /* 0x000ea80008000200 */
[----:B0-----:R-:W-:Y:S04]  /*8b410*/  STL [R1+0x42d4], R22 ;  /* 0x0042d41601007387 */ /* 0x001fe80000100800 */
[----:B------:R-:W-:Y:S04]  /*8b420*/  STL [R1+0x42d0], R23 ;  /* 0x0042d01701007387 */ /* 0x000fe80000100800 */
[----:B------:R-:W-:Y:S04]  /*8b430*/  STL.64 [R1+0x4988], R20 ;  /* 0x0049881401007387 */ /* 0x000fe80000100a00 */
[----:B------:R-:W0:Y:S01]  /*8b440*/  LDSM.16.M88.4 R20, [R16+UR5+0x1f080] ;  /* 0x01f080051014783b */ /* 0x000e220008000200 */
[----:B-1----:R-:W-:-:S02]  /*8b450*/  IMAD.MOV.U32 R14, RZ, RZ, R0 ;  /* 0x000000ffff0e7224 */ /* 0x002fc400078e0000 */
[----:B------:R-:W-:Y:S01]  /*8b460*/  IMAD.MOV.U32 R15, RZ, RZ, R2 ;  /* 0x000000ffff0f7224 */ /* 0x000fe200078e0002 */
[----:B--2---:R-:W-:Y:S04]  /*8b470*/  STL.64 [R1+0x410], R24 ;  /* 0x0004101801007387 */ /* 0x004fe80000100a00 */
[----:B------:R-:W-:Y:S04]  /*8b480*/  STL.64 [R1+0x418], R26 ;  /* 0x0004181a01007387 */ /* 0x000fe80000100a00 */
[----:B------:R-:W2:Y:S04]  /*8b490*/  LDL.LU R0, [R1+0x49fc] ;  /* 0x0049fc0001007983 */ /* 0x000ea80000300800 */
[----:B0-----:R0:W-:Y:S04]  /*8b4a0*/  STL.64 [R1+0x400], R20 ;  /* 0x0004001401007387 */ /* 0x0011e80000100a00 */
[----:B------:R3:W-:Y:S04]  /*8b4b0*/  STL.64 [R1+0x408], R22 ;  /* 0x0004081601007387 */ /* 0x0007e80000100a00 */
[----:B------:R-:W2:Y:S04]  /*8b4c0*/  LDL.LU R2, [R1+0x49f8] ;  /* 0x0049f80001027983 */ /* 0x000ea80000300800 */
[----:B------:R1:W-:Y:S01]  /*8b4d0*/  STL.64 [R1+0x49d0], R14 ;  /* 0x0049d00e01007387 */ /* 0x0003e20000100a00 */
[----:B0-----:R-:W-:-:S02]  /*8b4e0*/  IMAD.MOV.U32 R20, RZ, RZ, R18 ;  /* 0x000000ffff147224 */ /* 0x001fc400078e0012 */
[----:B---3--:R-:W-:Y:S02]  /*8b4f0*/  IMAD.MOV.U32 R22, RZ, RZ, R9 ;  /* 0x000000ffff167224 */ /* 0x008fe400078e0009 */
[----:B-1----:R-:W-:Y:S02]  /*8b500*/  IMAD.MOV.U32 R14, RZ, RZ, R3 ;  /* 0x000000ffff0e7224 */ /* 0x002fe400078e0003 */
[----:B------:R-:W-:Y:S01]  /*8b510*/  IMAD.MOV.U32 R15, RZ, RZ, R17 ;  /* 0x000000ffff0f7224 */ /* 0x000fe200078e0011 */
[----:B------:R-:W3:Y:S04]  /*8b520*/  LDL.LU R3, [R1+0x49f4] ;  /* 0x0049f40001037983 */ /* 0x000ee80000300800 */
[----:B------:R-:W4:Y:S01]  /*8b530*/  LDL.LU R17, [R1+0x49f0] ;  /* 0x0049f00001117983 */ /* 0x000f220000300800 */
[----:B------:R-:W-:-:S03]  /*8b540*/  IMAD.MOV.U32 R23, RZ, RZ, R10 ;  /* 0x000000ffff177224 */ /* 0x000fc600078e000a */
[----:B------:R-:W2:Y:S01]  /*8b550*/  LDL.LU R18, [R1+0x49ec] ;  /* 0x0049ec0001127983 */ /* 0x000ea20000300800 */
[----:B------:R-:W-:-:S03]  /*8b560*/  IMAD.MOV.U32 R21, RZ, RZ, R8 ;  /* 0x000000ffff157224 */ /* 0x000fc600078e0008 */
[----:B------:R-:W3:Y:S04]  /*8b570*/  LDL.LU R8, [R1+0x49e8] ;  /* 0x0049e80001087983 */ /* 0x000ee80000300800 */
[----:B------:R-:W3:Y:S04]  /*8b580*/  LDL.LU R9, [R1+0x49e4] ;  /* 0x0049e40001097983 */ /* 0x000ee80000300800 */
[----:B------:R-:W3:Y:S04]  /*8b590*/  LDL.LU R10, [R1+0x49e0] ;  /* 0x0049e000010a7983 */ /* 0x000ee80000300800 */
[----:B------:R-:W-:Y:S04]  /*8b5a0*/  STL.64 [R1+0x49a0], R22 ;  /* 0x0049a01601007387 */ /* 0x000fe80000100a00 */
[----:B------:R0:W-:Y:S04]  /*8b5b0*/  STL.64 [R1+0x4998], R20 ;  /* 0x0049981401007387 */ /* 0x0001e80000100a00 */
[----:B0-----:R-:W4:Y:S04]  /*8b5c0*/  LDL.LU.64 R20, [R1+0x1a0] ;  /* 0x0001a00001147983 */ /* 0x001f280000300a00 */
[----:B----4-:R0:W-:Y:S04]  /*8b5d0*/  STL.64 [R1+0x49a8], R20 ;  /* 0x0049a81401007387 */ /* 0x0101e80000100a00 */
[----:B0-----:R-:W4:Y:S04]  /*8b5e0*/  LDL.LU R20, [R1+0x5b0] ;  /* 0x0005b00001147983 */ /* 0x001f280000300800 */
[----:B------:R-:W4:Y:S01]  /*8b5f0*/  LDL.LU R21, [R1+0x5b4] ;  /* 0x0005b40001157983 */ /* 0x000f220000300800 */
[----:B--2---:R-:W-:-:S02]  /*8b600*/  IMAD.MOV.U32 R22, RZ, RZ, R18 ;  /* 0x000000ffff167224 */ /* 0x004fc400078e0012 */
[----:B------:R-:W-:Y:S01]  /*8b610*/  IMAD.MOV.U32 R23, RZ, RZ, R17 ;  /* 0x000000ffff177224 */ /* 0x000fe200078e0011 */
[----:B------:R-:W2:Y:S04]  /*8b620*/  LDL.LU R18, [R1+0x49dc] ;  /* 0x0049dc0001127983 */ /* 0x000ea80000300800 */
[----:B------:R-:W2:Y:S04]  /*8b630*/  LDL.LU R17, [R1+0x49d8] ;  /* 0x0049d80001117983 */ /* 0x000ea80000300800 */
[----:B------:R-:W-:Y:S04]  /*8b640*/  STL.64 [R1+0x49c8], R22 ;  /* 0x0049c81601007387 */ /* 0x000fe80000100a00 */
[----:B----4-:R0:W-:Y:S04]  /*8b650*/  STL.64 [R1+0x49c0], R20 ;  /* 0x0049c01401007387 */ /* 0x0101e80000100a00 */
[----:B0-----:R-:W4:Y:S04]  /*8b660*/  LDL.LU R20, [R1+0x5c0] ;  /* 0x0005c00001147983 */ /* 0x001f280000300800 */
[----:B------:R0:W-:Y:S04]  /*8b670*/  STL [R1+0x34bc], R16 ;  /* 0x0034bc1001007387 */ /* 0x0001e80000100800 */
[----:B0-----:R-:W2:Y:S04]  /*8b680*/  LDL.LU R16, [R1+0x5d0] ;  /* 0x0005d00001107983 */ /* 0x001ea80000300800 */
[----:B------:R-:W2:Y:S04]  /*8b690*/  LDL.LU R19, [R1+0x5dc] ;  /* 0x0005dc0001137983 */ /* 0x000ea80000300800 */
[----:B------:R-:W4:Y:S01]  /*8b6a0*/  LDL.LU.64 R24, [R1+0x180] ;  /* 0x0001800001187983 */ /* 0x000f220000300a00 */
[----:B---3--:R-:W-:-:S02]  /*8b6b0*/  IMAD.MOV.U32 R21, RZ, RZ, R10 ;  /* 0x000000ffff157224 */ /* 0x008fc400078e000a */
[----:B------:R-:W-:Y:S02]  /*8b6c0*/  IMAD.MOV.U32 R22, RZ, RZ, R9 ;  /* 0x000000ffff167224 */ /* 0x000fe400078e0009 */
[----:B------:R-:W-:Y:S02]  /*8b6d0*/  IMAD.MOV.U32 R23, RZ, RZ, R8 ;  /* 0x000000ffff177224 */ /* 0x000fe400078e0008 */
[----:B------:R-:W0:Y:S01]  /*8b6e0*/  LDSM.16.MT88.4 R8, [R11+UR5+0x21000] ;  /* 0x021000050b08783b */ /* 0x000e220008004200 */
[----:B--2---:R-:W-:Y:S03]  /*8b6f0*/  HMMA.16816.F32.BF16 R12, R4, R14, R16 ;  /* 0x0000000e040c723c */ /* 0x004fe60000041810 */
[----:B----4-:R1:W-:Y:S04]  /*8b700*/  STL.64 [R1+0x4990], R24 ;  /* 0x0049901801007387 */ /* 0x0103e80000100a00 */
[----:B-1----:R-:W2:Y:S04]  /*8b710*/  LDL.LU.64 R24, [R1+0x190] ;  /* 0x0001900001187983 */ /* 0x002ea80000300a00 */
[----:B0-----:R0:W-:Y:S04]  /*8b720*/  STL.64 [R1+0x47a8], R10 ;  /* 0x0047a80a01007387 */ /* 0x0011e80000100a00 */
[----:B------:R1:W-:Y:S01]  /*8b730*/  STL.64 [R1+0x47a0], R8 ;  /* 0x0047a00801007387 */ /* 0x0003e20000100a00 */
[----:B0-----:R-:W-:-:S02]  /*8b740*/  IMAD.MOV.U32 R10, RZ, RZ, R2 ;  /* 0x000000ffff0a7224 */ /* 0x001fc400078e0002 */
[----:B------:R-:W-:Y:S01]  /*8b750*/  IMAD.MOV.U32 R11, RZ, RZ, R0 ;  /* 0x000000ffff0b7224 */ /* 0x000fe200078e0000 */
[----:B-1----:R-:W3:Y:S05]  /*8b760*/  LDL.LU R8, [R1+0x5a0] ;  /* 0x0005a00001087983 */ /* 0x002eea0000300800 */
[----:B------:R-:W-:Y:S02]  /*8b770*/  IMAD.MOV.U32 R2, RZ, RZ, R14 ;  /* 0x000000ffff027224 */ /* 0x000fe400078e000e */
[----:B------:R-:W-:Y:S02]  /*8b780*/  IMAD.MOV.U32 R0, RZ, RZ, R15 ;  /* 0x000000ffff007224 */ /* 0x000fe400078e000f */
[----:B------:R-:W4:Y:S01]  /*8b790*/  LDL.LU.64 R14, [R1+0x49d0] ;  /* 0x0049d000010e7983 */ /* 0x000f220000300a00 */
[----:B------:R-:W-:-:S02]  /*8b7a0*/  IMAD.MOV.U32 R9, RZ, RZ, R3 ;  /* 0x000000ffff097224 */ /* 0x000fc400078e0003 */
[----:B------:R-:W-:Y:S02]  /*8b7b0*/  IMAD.MOV.U32 R18, RZ, RZ, R12 ;  /* 0x000000ffff127224 */ /* 0x000fe400078e000c */
[----:B------:R-:W-:-:S03]  /*8b7c0*/  IMAD.MOV.U32 R3, RZ, RZ, R13 ;  /* 0x000000ffff037224 */ /* 0x000fc600078e000d */
[----:B------:R-:W-:Y:S04]  /*8b7d0*/  STL [R1+0x4740], R18 ;  /* 0x0047401201007387 */ /* 0x000fe80000100800 */
[----:B------:R-:W2:Y:S04]  /*8b7e0*/  LDL.64 R16, [R1+0x1b0] ;  /* 0x0001b00001107983 */ /* 0x000ea80000100a00 */
[----:B------:R-:W-:Y:S04]  /*8b7f0*/  STL [R1+0x4670], R0 ;  /* 0x0046700001007387 */ /* 0x000fe80000100800 */
[----:B------:R-:W-:Y:S04]  /*8b800*/  STL [R1+0x466c], R2 ;  /* 0x00466c0201007387 */ /* 0x000fe80000100800 */
[----:B------:R-:W-:Y:S01]  /*8b810*/  STL [R1+0x4668], R3 ;  /* 0x0046680301007387 */ /* 0x000fe20000100800 */
[----:B----4-:R-:W-:Y:S03]  /*8b820*/  HMMA.16816.F32.BF16 R12, R4, R14, R20 ;  /* 0x0000000e040c723c */ /* 0x010fe60000041814 */
[----:B------:R-:W2:Y:S04]  /*8b830*/  LDL.LU.64 R22, [R1+0x49c8] ;  /* 0x0049c80001167983 */ /* 0x000ea80000300a00 */
[----:B------:R-:W2:-:S15]  /*8b840*/  LDL.LU.64 R20, [R1+0x49c0] ;  /* 0x0049c00001147983 */ /* 0x000e9e0000300a00 */
[----:B------:R-:W-:-:S01]  /*8b850*/  NOP ;  /* 0x0000000000007918 */ /* 0x000fc20000000000 */
[----:B------:R0:W-:Y:S01]  /*8b860*/  STL [R1+0x5c0], R12 ;  /* 0x0005c00c01007387 */ /* 0x0001e20000100800 */
[----:B------:R-:W-:Y:S02]  /*8b870*/  IMAD.MOV.U32 R5, RZ, RZ, R14 ;  /* 0x000000ffff057224 */ /* 0x000fe400078e000e */
[----:B------:R-:W-:Y:S02]  /*8b880*/  IMAD.MOV.U32 R4, RZ, RZ, R15 ;  /* 0x000000ffff047224 */ /* 0x000fe400078e000f */
[----:B------:R-:W-:Y:S01]  /*8b890*/  IMAD.MOV.U32 R6, RZ, RZ, R13 ;  /* 0x000000ffff067224 */ /* 0x000fe200078e000d */
[----:B------:R-:W2:Y:S04]  /*8b8a0*/  LDL.LU.64 R14, [R1+0x49b8] ;  /* 0x0049b800010e7983 */ /* 0x000ea80000300a00 */
[----:B0-----:R-:W2:Y:S04]  /*8b8b0*/  LDL.LU.64 R12, [R1+0x49b0] ;  /* 0x0049b000010c7983 */ /* 0x001ea80000300a00 */
[----:B------:R-:W-:Y:S04]  /*8b8c0*/  STL [R1+0x45f0], R6 ;  /* 0x0045f00601007387 */ /* 0x000fe80000100800 */
[----:B------:R0:W-:Y:S04]  /*8b8d0*/  STL.64 [R1+0x45e8], R4 ;  /* 0x0045e80401007387 */ /* 0x0001e80000100a00 */
[----:B0-----:R-:W4:Y:S04]  /*8b8e0*/  LDL.LU R4, [R1+0x580] ;  /* 0x0005800001047983 */ /* 0x001f280000300800 */
[----:B------:R-:W4:Y:S04]  /*8b8f0*/  LDL.LU R5, [R1+0x584] ;  /* 0x0005840001057983 */ /* 0x000f280000300800 */
[----:B------:R-:W4:Y:S04]  /*8b900*/  LDL.LU R6, [R1+0x588] ;  /* 0x0005880001067983 */ /* 0x000f280000300800 */
[----:B------:R-:W4:Y:S01]  /*8b910*/  LDL.LU R7, [R1+0x58c] ;  /* 0x00058c0001077983 */ /* 0x000f220000300800 */
[----:B--2---:R-:W-:-:S15]  /*8b920*/  HMMA.16816.F32.BF16 R20, R12, R16, R20 ;  /* 0x000000100c14723c */ /* 0x004fde0000041814 */
[----:B------:R-:W-:-:S08]  /*8b930*/  NOP ;  /* 0x0000000000007918 */ /* 0x000fd00000000000 */
[----:B------:R0:W-:Y:S04]  /*8b940*/  STL.64 [R1+0x5b0], R20 ;  /* 0x0005b01401007387 */ /* 0x0001e80000100a00 */
[----:B------:R1:W-:Y:S04]  /*8b950*/  STL.64 [R1+0x5b8], R22 ;  /* 0x0005b81601007387 */ /* 0x0003e80000100a00 */
[----:B0-----:R-:W3:Y:S02]  /*8b960*/  LDL.LU.64 R20, [R1+0x49a8] ;  /* 0x0049a80001147983 */ /* 0x001ee40000300a00 */
[----:B---3--:R-:W-:-:S15]  /*8b970*/  HMMA.16816.F32.BF16 R8, R12, R20, R8 ;  /* 0x000000140c08723c */ /* 0x008fde0000041808 */
[----:B------:R-:W-:-:S08]  /*8b980*/  NOP ;  /* 0x0000000000007918 */ /* 0x000fd00000000000 */
[----:B------:R-:W-:Y:S04]  /*8b990*/  STL.64 [R1+0x5a0], R8 ;  /* 0x0005a00801007387 */ /* 0x000fe80000100a00 */
[----:B------:R0:W-:Y:S04]  /*8b9a0*/  STL.64 [R1+0x5a8], R10 ;  /* 0x0005a80a01007387 */ /* 0x0001e80000100a00 */
[----:B-1----:R-:W2:Y:S01]  /*8b9b0*/  LDL.LU.64 R22, [R1+0x49a0] ;  /* 0x0049a00001167983 */ /* 0x002ea20000300a00 */
[----:B0-----:R-:W-:Y:S02]  /*8b9c0*/  IMAD.MOV.U32 R11, RZ, RZ, R20 ;  /* 0x000000ffff0b7224 */ /* 0x001fe400078e0014 */
[----:B------:R-:W-:-:S02]  /*8b9d0*/  IMAD.MOV.U32 R10, RZ, RZ, R21 ;  /* 0x000000ffff0a7224 */ /* 0x000fc400078e0015 */
[----:B------:R-:W2:Y:S01]  /*8b9e0*/  LDL.LU.64 R20, [R1+0x4998] ;  /* 0x0049980001147983 */ /* 0x000ea20000300a00 */
[----:B------:R-:W-:Y:S02]  /*8b9f0*/  IMAD.MOV.U32 R9, RZ, RZ, R24 ;  /* 0x000000ffff097224 */ /* 0x000fe400078e0018 */
[----:B------:R-:W-:Y:S01]  /*8ba00*/  IMAD.MOV.U32 R8, RZ, RZ, R25 ;  /* 0x000000ffff087224 */ /* 0x000fe200078e0019 */
[----:B--2---:R-:W-:Y:S01]  /*8ba10*/  HMMA.16816.F32.BF16 R20, R12, R24, R20 ;  /* 0x000000180c14723c */ /* 0x004fe20000041814 */
[----:B------:R-:W4:Y:S01]  /*8ba20*/  LDL.LU.64 R24, [R1+0x4990] ;  /* 0x0049900001187983 */ /* 0x000f220000300a00 */
[----:B------:R-:W-:-:S15]  /*8ba30*/  IMAD.MOV.U32 R19, RZ, RZ, R17 ;  /* 0x000000ffff137224 */ /* 0x000fde00078e0011 */
[----:B------:R-:W-:-:S06]  /*8ba40*/  NOP ;  /* 0x0000000000007918 */ /* 0x000fcc0000000000 */
[----:B------:R0:W-:Y:S01]  /*8ba50*/  STL [R1+0x590], R20 ;  /* 0x0005901401007387 */ /* 0x0001e20000100800 */
[----:B------:R-:W-:-:S03]  /*8ba60*/  IMAD.MOV.U32 R17, RZ, RZ, R21 ;  /* 0x000000ffff117224 */ /* 0x000fc600078e0015 */
[----:B------:R1:W-:Y:S04]  /*8ba70*/  STL.64 [R1+0x598], R22 ;  /* 0x0005981601007387 */ /* 0x0003e80000100a00 */
[----:B0-----:R-:W2:Y:S04]  /*8ba80*/  LDL.LU.64 R20, [R1+0x4988] ;  /* 0x0049880001147983 */ /* 0x001ea80000300a00 */
[----:B------:R-:W-:Y:S04]  /*8ba90*/  STL.64 [R1+0x4828], R10 ;  /* 0x0048280a01007387 */ /* 0x000fe80000100a00 */
[----:B------:R-:W-:Y:S04]  /*8baa0*/  STL.64 [R1+0x4820], R8 ;  /* 0x0048200801007387 */ /* 0x000fe80000100a00 */
[----:B------:R0:W-:Y:S04]  /*8bab0*/  STL [R1+0x4744], R17 ;  /* 0x0047441101007387 */ /* 0x0001e80000100800 */
[----:B------:R3:W-:Y:S01]  /*8bac0*/  STL [R1+0x4980], R19 ;  /* 0x0049801301007387 */ /* 0x0007e20000100800 */
[----:B----4-:R-:W-:Y:S06]  /*8bad0*/  HMMA.16816.F32.BF16 R4, R12, R24, R4 ;  /* 0x000000180c04723c */ /* 0x010fec0000041804 */
[----:B-1----:R-:W-:-:S02]  /*8bae0*/  IMAD.MOV.U32 R23, RZ, RZ, R24 ;  /* 0x000000ffff177224 */ /* 0x002fc400078e0018 */
[----:B------:R-:W-:-:S15]  /*8baf0*/  IMAD.MOV.U32 R22, RZ, RZ, R25 ;  /* 0x000000ffff167224 */ /* 0x000fde00078e0019 */
[----:B------:R1:W-:Y:S04]  /*8bb00*/  STL.64 [R1+0x580], R4 ;  /* 0x0005800401007387 */ /* 0x0003e80000100a00 */
[----:B------:R-:W-:Y:S04]  /*8bb10*/  STL.64 [R1+0x588], R6 ;  /* 0x0005880601007387 */ /* 0x000fe80000100a00 */
[----:B------:R-:W4:Y:S04]  /*8bb20*/  LDL.LU R16, [R1+0x570] ;  /* 0x0005700001107983 */ /* 0x000f280000300800 */
[----:B0-----:R-:W4:Y:S04]  /*8bb30*/  LDL.LU R17, [R1+0x574] ;  /* 0x0005740001117983 */ /* 0x001f280000300800 */
[----:B------:R-:W4:Y:S04]  /*8bb40*/  LDL.LU R18, [R1+0x578] ;  /* 0x0005780001127983 */ /* 0x000f280000300800 */
[----:B---3--:R-:W4:Y:S04]  /*8bb50*/  LDL.LU R19, [R1+0x57c] ;  /* 0x00057c0001137983 */ /* 0x008f280000300800 */
[----:B------:R-:W4:Y:S01]  /*8bb60*/  LDL.LU.64 R24, [R1+0x170] ;  /* 0x0001700001187983 */ /* 0x000f220000300a00 */
[----:B-1----:R-:W-:-:S02]  /*8bb70*/  IMAD.MOV.U32 R4, RZ, RZ, R29 ;  /* 0x000000ffff047224 */ /* 0x002fc400078e001d */
[----:B------:R-:W-:-:S05]  /*8bb80*/  IMAD.MOV.U32 R5, RZ, RZ, R28 ;  /* 0x000000ffff057224 */ /* 0x000fca00078e001c */
[----:B------:R0:W-:Y:S04]  /*8bb90*/  STL.64 [R1+0x4930], R4 ;  /* 0x0049300401007387 */ /* 0x0001e80000100a00 */
[----:B0-----:R-:W3:Y:S04]  /*8bba0*/  LDL.64 R4, [R1+0x140] ;  /* 0x0001400001047983 */ /* 0x001ee80000100a00 */
[----:B---3--:R0:W-:Y:S04]  /*8bbb0*/  STL.64 [R1+0x4948], R4 ;  /* 0x0049480401007387 */ /* 0x0081e80000100a00 */
[----:B------:R-:W3:Y:S04]  /*8bbc0*/  LDL.LU R8, [R1+0x520] ;  /* 0x0005200001087983 */ /* 0x000ee80000300800 */
[----:B------:R-:W3:Y:S04]  /*8bbd0*/  LDL.LU R9, [R1+0x524] ;  /* 0x0005240001097983 */ /* 0x000ee80000300800 */
[----:B------:R-:W2:Y:S04]  /*8bbe0*/  LDL.LU R10, [R1+0x528] ;  /* 0x00052800010a7983 */ /* 0x000ea80000300800 */
[----:B------:R-:W2:Y:S04]  /*8bbf0*/  LDL.LU R11, [R1+0x52c] ;  /* 0x00052c00010b7983 */ /* 0x000ea80000300800 */
[----:B0-----:R-:W4:Y:S04]  /*8bc00*/  LDL.LU.64 R4, [R1+0x150] ;  /* 0x0001500001047983 */ /* 0x001f280000300a00 */
[----:B----4-:R0:W-:Y:S04]  /*8bc10*/  STL.64 [R1+0x4960], R4 ;  /* 0x0049600401007387 */ /* 0x0101e80000100a00 */
[----:B0-----:R-:W4:Y:S04]  /*8bc20*/  LDL.LU R4, [R1+0x560] ;  /* 0x0005600001047983 */ /* 0x001f280000300800 */
[----:B------:R-:W4:Y:S04]  /*8bc30*/  LDL.LU R5, [R1+0x564] ;  /* 0x0005640001057983 */ /* 0x000f280000300800 */
[----:B------:R-:W4:Y:S04]  /*8bc40*/  LDL.LU R6, [R1+0x568] ;  /* 0x0005680001067983 */ /* 0x000f280000300800 */
[----:B------:R-:W4:Y:S04]  /*8bc50*/  LDL.LU R7, [R1+0x56c] ;  /* 0x00056c0001077983 */ /* 0x000f280000300800 */
        /* <DEDUP_REMOVED lines=12> */
[----:B------:R-:W-:Y:S03]  /*8bd20*/  HMMA.16816.F32.BF16 R16, R12, R24, R16 ;  /* 0x000000180c10723c */ /* 0x000fe60000041810 */
[----:B---3--:R-:W-:Y:S04]  /*8bd30*/  STL.64 [R1+0x4970], R10 ;  /* 0x0049700a01007387 */ /* 0x008fe80000100a00 */
[----:B--2---:R0:W-:Y:S04]  /*8bd40*/  STL.64 [R1+0x4968], R8 ;  /* 0x0049680801007387 */ /* 0x0041e80000100a00 */
[----:B0-----:R-:W4:Y:S04]  /*8bd50*/  LDL.LU.64 R8, [R1+0x160] ;  /* 0x0001600001087983 */ /* 0x001f280000300a00 */
[----:B------:R-:W-:Y:S04]  /*8bd60*/  STL.64 [R1+0x47f0], R22 ;  /* 0x0047f01601007387 */ /* 0x000fe80000100a00 */
[----:B------:R0:W-:Y:S04]  /*8bd70*/  STL.64 [R1+0x47e8], R20 ;  /* 0x0047e81401007387 */ /* 0x0001e80000100a00 */
[----:B0-----:R-:W2:Y:S04]  /*8bd80*/  LDL.LU.64 R20, [R1+0x130] ;  /* 0x0001300001147983 */ /* 0x001ea80000300a00 */
[----:B------:R0:W-:Y:S04]  /*8bd90*/  STL.64 [R1+0x570], R16 ;  /* 0x0005701001007387 */ /* 0x0001e80000100a00 */
[----:B------:R1:W-:Y:S01]  /*8bda0*/  STL.64 [R1+0x578], R18 ;  /* 0x0005781201007387 */ /* 0x0003e20000100a00 */
[----:B0-----:R-:W-:-:S03]  /*8bdb0*/  IMAD.MOV.U32 R17, RZ, RZ, R24 ;  /* 0x000000ffff117224 */ /* 0x001fc600078e0018 */
[----:B-1----:R-:W3:Y:S01]  /*8bdc0*/  LDL.LU R19, [R1+0x4980] ;  /* 0x0049800001137983 */ /* 0x002ee20000300800 */
[----:B------:R-:W-:-:S03]  /*8bdd0*/  IMAD.MOV.U32 R18, RZ, RZ, R25 ;  /* 0x000000ffff127224 */ /* 0x000fc600078e0019 */
[----:B------:R-:W2:Y:S04]  /*8bde0*/  LDL.LU.64 R24, [R1+0x4978] ;  /* 0x0049780001187983 */ /* 0x000ea80000300a00 */
[----:B------:R-:W-:Y:S04]  /*8bdf0*/  STL [R1+0x474c], R18 ;  /* 0x00474c1201007387 */ /* 0x000fe80000100800 */
[----:B------:R-:W-:Y:S04]  /*8be00*/  STL [R1+0x4748], R17 ;  /* 0x0047481101007387 */ /* 0x000fe80000100800 */
[----:B------:R-:W3:Y:S01]  /*8be10*/  LDL.LU.64 R10, [R1+0x4970] ;  /* 0x00497000010a7983 */ /* 0x000ee20000300a00 */
[----:B----4-:R-:W-:Y:S06]  /*8be20*/  HMMA.16816.F32.BF16 R4, R12, R8, R4 ;  /* 0x000000080c04723c */ /* 0x010fec0000041804 */
[----:B------:R-:W-:-:S02]  /*8be30*/  IMAD.MOV.U32 R27, RZ, RZ, R8 ;  /* 0x000000ffff1b7224 */ /* 0x000fc400078e0008 */
[----:B------:R-:W-:Y:S02]  /*8be40*/  IMAD.MOV.U32 R26, RZ, RZ, R9 ;  /* 0x000000ffff1a7224 */ /* 0x000fe400078e0009 */
[----:B------:R-:W3:-:S13]  /*8be50*/  LDL.LU.64 R8, [R1+0x4968] ;  /* 0x0049680001087983 */ /* 0x000eda0000300a00 */
[----:B------:R0:W-:Y:S01]  /*8be60*/  STL [R1+0x560], R4 ;  /* 0x0005600401007387 */ /* 0x0001e20000100800 */
[----:B------:R-:W-:-:S03]  /*8be70*/  IMAD.MOV.U32 R29, RZ, RZ, R5 ;  /* 0x000000ffff1d7224 */ /* 0x000fc600078e0005 */
[----:B------:R-:W-:Y:S04]  /*8be80*/  STL [R1+0x56c], R7 ;  /* 0x00056c0701007387 */ /* 0x000fe80000100800 */
[----:B0-----:R-:W3:Y:S04]  /*8be90*/  LDL.LU.64 R4, [R1+0x4960] ;  /* 0x0049600001047983 */ /* 0x001ee80000300a00 */
[----:B------:R-:W-:Y:S04]  /*8bea0*/  STL [R1+0x4754], R26 ;  /* 0x0047541a01007387 */ /* 0x000fe80000100800 */
[----:B------:R-:W-:Y:S01]  /*8beb0*/  STL [R1+0x4750], R27 ;  /* 0x0047501b01007387 */ /* 0x000fe20000100800 */
[----:B------:R-:W-:-:S03]  /*8bec0*/  IMAD.MOV.U32 R28, RZ, RZ, R6 ;  /* 0x000000ffff1c7224 */ /* 0x000fc600078e0006 */
[----:B--2---:R0:W-:Y:S04]  /*8bed0*/  STL.64 [R1+0x4928], R24 ;  /* 0x0049281801007387 */ /* 0x0041e80000100a00 */
[----:B0-----:R-:W2:Y:S04]  /*8bee0*/  LDL.LU R24, [R1+0x530] ;  /* 0x0005300001187983 */ /* 0x001ea80000300800 */
[----:B------:R-:W2:Y:S04]  /*8bef0*/  LDL.LU R25, [R1+0x534] ;  /* 0x0005340001197983 */ /* 0x000ea80000300800 */
[----:B------:R-:W2:Y:S04]  /*8bf00*/  LDL.LU R26, [R1+0x538] ;  /* 0x00053800011a7983 */ /* 0x000ea80000300800 */
[----:B------:R-:W2:Y:S04]  /*8bf10*/  LDL.LU R27, [R1+0x53c] ;  /* 0x00053c00011b7983 */ /* 0x000ea80000300800 */
[----:B------:R-:W-:Y:S04]  /*8bf20*/  STL [R1+0x4674], R28 ;  /* 0x0046741c01007387 */ /* 0x000fe80000100800 */
[----:B------:R-:W-:Y:S04]  /*8bf30*/  STL [R1+0x45e0], R29 ;  /* 0x0045e01d01007387 */ /* 0x000fe80000100800 */
[----:B------:R-:W4:Y:S01]  /*8bf40*/  LDL R16, [R1+0xda4] ;  /* 0x000da40001107983 */ /* 0x000f220000100800 */
[----:B---3--:R-:W-:Y:S06]  /*8bf50*/  HMMA.16816.F32.BF16 R8, R12, R4, R8 ;  /* 0x000000040c08723c */ /* 0x008fec0000041808 */
[----:B------:R-:W-:-:S02]  /*8bf60*/  IMAD.MOV.U32 R18, RZ, RZ, R4 ;  /* 0x000000ffff127224 */ /* 0x000fc400078e0004 */
[----:B------:R-:W-:Y:S01]  /*8bf70*/  IMAD.MOV.U32 R17, RZ, RZ, R5 ;  /* 0x000000ffff117224 */ /* 0x000fe200078e0005 */
[----:B----4-:R-:W-:-:S14]  /*8bf80*/  STL [R1+0x4758], R16 ;  /* 0x0047581001007387 */ /* 0x010fdc0000100800 */
[----:B------:R-:W-:Y:S04]  /*8bf90*/  STL.64 [R1+0x550], R8 ;  /* 0x0005500801007387 */ /* 0x000fe80000100a00 */
[----:B------:R0:W-:Y:S04]  /*8bfa0*/  STL.64 [R1+0x558], R10 ;  /* 0x0005580a01007387 */ /* 0x0001e80000100a00 */
[----:B0-----:R-:W3:Y:S04]  /*8bfb0*/  LDL.LU.64 R10, [R1+0x4958] ;  /* 0x00495800010a7983 */ /* 0x001ee80000300a00 */
[----:B------:R-:W3:Y:S04]  /*8bfc0*/  LDL.LU.64 R8, [R1+0x4950] ;  /* 0x0049500001087983 */ /* 0x000ee80000300a00 */
[----:B------:R-:W3:Y:S04]  /*8bfd0*/  LDL.LU.64 R4, [R1+0x4948] ;  /* 0x0049480001047983 */ /* 0x000ee80000300a00 */
[----:B------:R-:W-:Y:S04]  /*8bfe0*/  STL [R1+0x4760], R17 ;  /* 0x0047601101007387 */ /* 0x000fe80000100800 */
        /* <DEDUP_REMOVED lines=8> */
[----:B------:R-:W3:Y:S01]  /*8c070*/  LDL.LU.64 R4, [R1+0x4930] ;  /* 0x0049300001047983 */ /* 0x000ee20000300a00 */
[----:B--2---:R-:W-:Y:S06]  /*8c080*/  HMMA.16816.F32.BF16 R24, R12, R20, R24 ;  /* 0x000000140c18723c */ /* 0x004fec0000041818 */
[----:B------:R-:W-:-:S02]  /*8c090*/  IMAD.MOV.U32 R18, RZ, RZ, R21 ;  /* 0x000000ffff127224 */ /* 0x000fc400078e0015 */
[----:B------:R-:W-:-:S15]  /*8c0a0*/  IMAD.MOV.U32 R17, RZ, RZ, R20 ;  /* 0x000000ffff117224 */ /* 0x000fde00078e0014 */
[----:B------:R-:W-:Y:S04]  /*8c0b0*/  STL.64 [R1+0x530], R24 ;  /* 0x0005301801007387 */ /* 0x000fe80000100a00 */
[----:B------:R-:W-:Y:S04]  /*8c0c0*/  STL.64 [R1+0x538], R26 ;  /* 0x0005381a01007387 */ /* 0x000fe80000100a00 */
[----:B------:R-:W-:Y:S04]  /*8c0d0*/  STL [R1+0x47c0], R18 ;  /* 0x0047c01201007387 */ /* 0x000fe80000100800 */
[----:B------:R-:W-:Y:S04]  /*8c0e0*/  STL.64 [R1+0x47b8], R16 ;  /* 0x0047b81001007387 */ /* 0x000fe80000100a00 */
[----:B------:R-:W-:Y:S01]  /*8c0f0*/  STL [R1+0x4830], R19 ;  /* 0x0048301301007387 */ /* 0x000fe20000100800 */
[----:B---3--:R-:W-:Y:S03]  /*8c100*/  HMMA.16816.F32.BF16 R8, R12, R4, R8 ;  /* 0x000000040c08723c */ /* 0x008fe60000041808 */
[----:B------:R-:W2:-:S15]  /*8c110*/  LDL.LU R4, [R1+0x4b0] ;  /* 0x0004b00001047983 */ /* 0x000e9e0000300800 */
[----:B------:R-:W-:-:S05]  /*8c120*/  NOP ;  /* 0x0000000000007918 */ /* 0x000fca0000000000 */
[----:B------:R-:W-:Y:S04]  /*8c130*/  STL.64 [R1+0x520], R8 ;  /* 0x0005200801007387 */ /* 0x000fe80000100a00 */
[----:B------:R-:W-:Y:S04]  /*8c140*/  STL.64 [R1+0x528], R10 ;  /* 0x0005280a01007387 */ /* 0x000fe80000100a00 */
[----:B------:R-:W2:Y:S04]  /*8c150*/  LDL.LU R5, [R1+0x4b4] ;  /* 0x0004b40001057983 */ /* 0x000ea80000300800 */
[----:B------:R-:W3:Y:S04]  /*8c160*/  LDL.LU R6, [R1+0x4b8] ;  /* 0x0004b80001067983 */ /* 0x000ee80000300800 */
[----:B------:R-:W3:Y:S04]  /*8c170*/  LDL.LU R7, [R1+0x4bc] ;  /* 0x0004bc0001077983 */ /* 0x000ee80000300800 */
[----:B---3--:R-:W-:Y:S04]  /*8c180*/  STL.64 [R1+0x48b0], R6 ;  /* 0x0048b00601007387 */ /* 0x008fe80000100a00 */
[----:B--2---:R0:W-:Y:S04]  /*8c190*/  STL.64 [R1+0x48a8], R4 ;  /* 0x0048a80401007387 */ /* 0x0041e80000100a00 */
[----:B0-----:R-:W2:Y:S04]  /*8c1a0*/  LDL.LU.64 R4, [R1+0xc0] ;  /* 0x0000c00001047983 */ /* 0x001ea80000300a00 */
[----:B--2---:R0:W-:Y:S04]  /*8c1b0*/  STL.64 [R1+0x48c0], R4 ;  /* 0x0048c00401007387 */ /* 0x0041e80000100a00 */
[----:B0-----:R-:W2:Y:S04]  /*8c1c0*/  LDL R4, [R1+0xd0] ;  /* 0x0000d00001047983 */ /* 0x001ea80000100800 */
[----:B------:R-:W2:Y:S04]  /*8c1d0*/  LDL R5, [R1+0xd4] ;  /* 0x0000d40001057983 */ /* 0x000ea80000100800 */
[----:B--2---:R0:W-:Y:S04]  /*8c1e0*/  STL.64 [R1+0x48d8], R4 ;  /* 0x0048d80401007387 */ /* 0x0041e80000100a00 */
[----:B0-----:R-:W2:Y:S04]  /*8c1f0*/  LDL.LU.64 R4, [R1+0xe0] ;  /* 0x0000e00001047983 */ /* 0x001ea80000300a00 */
[----:B--2---:R-:W-:Y:S04]  /*8c200*/  STL.64 [R1+0x48f0], R4 ;  /* 0x0048f00401007387 */ /* 0x004fe80000100a00 */
[----:B------:R-:W2:Y:S04]  /*8c210*/  LDL.LU.64 R16, [R1+0xa0] ;  /* 0x0000a00001107983 */ /* 0x000ea80000300a00 */
[----:B--2---:R0:W-:Y:S04]  /*8c220*/  STL.64 [R1+0x48a0], R16 ;  /* 0x0048a01001007387 */ /* 0x0041e80000100a00 */
[----:B0-----:R-:W2:Y:S04]  /*8c230*/  LDL.LU.64 R16, [R1+0xb0] ;  /* 0x0000b00001107983 */ /* 0x001ea80000300a00 */
[----:B--2---:R0:W-:Y:S04]  /*8c240*/  STL.64 [R1+0x48b8], R16 ;  /* 0x0048b81001007387 */ /* 0x0041e80000100a00 */
[----:B0-----:R-:W2:Y:S04]  /*8c250*/  LDL.LU R16, [R1+0x4c0] ;  /* 0x0004c00001107983 */ /* 0x001ea80000300800 */
[----:B------:R-:W2:Y:S04]  /*8c260*/  LDL.LU R17, [R1+0x4c4] ;  /* 0x0004c40001117983 */ /* 0x000ea80000300800 */
[----:B------:R-:W3:Y:S04]  /*8c270*/  LDL.LU R18, [R1+0x4c8] ;  /* 0x0004c80001127983 */ /* 0x000ee80000300800 */
[----:B------:R-:W3:Y:S04]  /*8c280*/  LDL.LU R19, [R1+0x4cc] ;  /* 0x0004cc0001137983 */ /* 0x000ee80000300800 */
[----:B------:R-:W4:Y:S04]  /*8c290*/  LDL R4, [R1+0xf0] ;  /* 0x0000f00001047983 */ /* 0x000f280000100800 */
[----:B------:R-:W4:Y:S04]  /*8c2a0*/  LDL R5, [R1+0xf4] ;  /* 0x0000f40001057983 */ /* 0x000f280000100800 */
[----:B------:R-:W2:Y:S04]  /*8c2b0*/  LDL.LU R24, [R1+0x510] ;  /* 0x0005100001187983 */ /* 0x000ea80000300800 */
[----:B------:R-:W2:Y:S04]  /*8c2c0*/  LDL.LU R25, [R1+0x514] ;  /* 0x0005140001197983 */ /* 0x000ea80000300800 */
[----:B------:R-:W2:Y:S04]  /*8c2d0*/  LDL.LU R26, [R1+0x518] ;  /* 0x00051800011a7983 */ /* 0x000ea80000300800 */
[----:B------:R-:W2:Y:S04]  /*8c2e0*/  LDL.LU R27, [R1+0x51c] ;  /* 0x00051c00011b7983 */ /* 0x000ea80000300800 */
[----:B----4-:R0:W-:Y:S04]  /*8c2f0*/  STL.64 [R1+0x4908], R4 ;  /* 0x0049080401007387 */ /* 0x0101e80000100a00 */
[----:B0-----:R-:W4:Y:S04]  /*8c300*/  LDL.LU.64 R4, [R1+0x100] ;  /* 0x0001000001047983 */ /* 0x001f280000300a00 */
[----:B----4-:R0:W-:Y:S04]  /*8c310*/  STL.64 [R1+0x4920], R4 ;  /* 0x0049200401007387 */ /* 0x0101e80000100a00 */
[----:B0-----:R-:W4:Y:S04]  /*8c320*/  LDL.LU.64 R4, [R1+0x110] ;  /* 0x0001100001047983 */ /* 0x001f280000300a00 */
        /* <DEDUP_REMOVED lines=30> */
[----:B------:R0:W-:Y:S04]  /*8c510*/  STL.64 [R1+0x510], R24 ;  /* 0x0005101801007387 */ /* 0x0001e80000100a00 */
[----:B------:R1:W-:Y:S04]  /*8c520*/  STL.64 [R1+0x518], R26 ;  /* 0x0005181a01007387 */ /* 0x0003e80000100a00 */
[----:B0-----:R-:W4:Y:S01]  /*8c530*/  LDL.LU.64 R24, [R1+0x4928] ;  /* 0x0049280001187983 */ /* 0x001f220000300a00 */
[----:B-1----:R-:W-:-:S02]  /*8c540*/  IMAD.MOV.U32 R26, RZ, RZ, R4 ;  /* 0x000000ffff1a7224 */ /* 0x002fc400078e0004 */
[----:B------:R-:W-:Y:S02]  /*8c550*/  IMAD.MOV.U32 R27, RZ, RZ, R5 ;  /* 0x000000ffff1b7224 */ /* 0x000fe400078e0005 */
[----:B------:R-:W2:Y:S04]  /*8c560*/  LDL.LU.64 R4, [R1+0x4920] ;  /* 0x0049200001047983 */ /* 0x000ea80000300a00 */
[----:B------:R-:W-:Y:S01]  /*8c570*/  STL.64 [R1+0x4800], R26 ;  /* 0x0048001a01007387 */ /* 0x000fe20000100a00 */
[----:B--2---:R-:W-:Y:S03]  /*8c580*/  HMMA.16816.F32.BF16 R16, R12, R4, R16 ;  /* 0x000000040c10723c */ /* 0x004fe60000041810 */
[----:B----4-:R0:W-:Y:S03]  /*8c590*/  STL.64 [R1+0x47f8], R24 ;  /* 0x0047f81801007387 */ /* 0x0101e60000100a00 */
[----:B------:R-:W-:-:S02]  /*8c5a0*/  IMAD.MOV.U32 R28, RZ, RZ, R4 ;  /* 0x000000ffff1c7224 */ /* 0x000fc400078e0004 */
[----:B------:R-:W-:Y:S01]  /*8c5b0*/  IMAD.MOV.U32 R0, RZ, RZ, R5 ;  /* 0x000000ffff007224 */ /* 0x000fe200078e0005 */
[----:B0-----:R-:W2:Y:S04]  /*8c5c0*/  LDL.LU R24, [R1+0x4a0] ;  /* 0x0004a00001187983 */ /* 0x001ea80000300800 */
[----:B------:R-:W2:Y:S04]  /*8c5d0*/  LDL.LU R25, [R1+0x4a4] ;  /* 0x0004a40001197983 */ /* 0x000ea80000300800 */
[----:B------:R-:W2:Y:S04]  /*8c5e0*/  LDL.LU R26, [R1+0x4a8] ;  /* 0x0004a800011a7983 */ /* 0x000ea80000300800 */
[----:B------:R-:W2:Y:S04]  /*8c5f0*/  LDL.LU R27, [R1+0x4ac] ;  /* 0x0004ac00011b7983 */ /* 0x000ea80000300800 */
[----:B------:R-:W-:Y:S04]  /*8c600*/  STL.64 [R1+0x500], R16 ;  /* 0x0005001001007387 */ /* 0x000fe80000100a00 */
[----:B------:R0:W-:Y:S04]  /*8c610*/  STL.64 [R1+0x508], R18 ;  /* 0x0005081201007387 */ /* 0x0001e80000100a00 */
[----:B0-----:R-:W4:Y:S04]  /*8c620*/  LDL.LU.64 R18, [R1+0x4918] ;  /* 0x0049180001127983 */ /* 0x001f280000300a00 */
[----:B------:R-:W4:Y:S04]  /*8c630*/  LDL.LU.64 R16, [R1+0x4910] ;  /* 0x0049100001107983 */ /* 0x000f280000300a00 */
[----:B------:R-:W4:Y:S04]  /*8c640*/  LDL.LU.64 R4, [R1+0x4908] ;  /* 0x0049080001047983 */ /* 0x000f280000300a00 */
[----:B------:R-:W-:Y:S04]  /*8c650*/  STL [R1+0x467c], R0 ;  /* 0x00467c0001007387 */ /* 0x000fe80000100800 */
[----:B------:R-:W-:Y:S01]  /*8c660*/  STL [R1+0x4678], R28 ;  /* 0x0046781c01007387 */ /* 0x000fe20000100800 */
[----:B----4-:R-:W-:Y:S03]  /*8c670*/  HMMA.16816.F32.BF16 R4, R12, R4, R16 ;  /* 0x000000040c04723c */ /* 0x010fe60000041810 */
[----:B------:R-:W4:Y:S04]  /*8c680*/  LDL.LU.64 R18, [R1+0x4900] ;  /* 0x0049000001127983 */ /* 0x000f280000300a00 */
[----:B------:R-:W4:-:S15]  /*8c690*/  LDL.LU.64 R16, [R1+0x48f8] ;  /* 0x0048f80001107983 */ /* 0x000f1e0000300a00 */
[----:B------:R-:W-:-:S01]  /*8c6a0*/  NOP ;  /* 0x0000000000007918 */ /* 0x000fc20000000000 */
[----:B------:R0:W-:Y:S04]  /*8c6b0*/  STL.64 [R1+0x4f0], R4 ;  /* 0x0004f00401007387 */ /* 0x0001e80000100a00 */
[----:B------:R-:W-:Y:S04]  /*8c6c0*/  STL.64 [R1+0x4f8], R6 ;  /* 0x0004f80601007387 */ /* 0x000fe80000100a00 */
[----:B0-----:R-:W4:Y:S02]  /*8c6d0*/  LDL.LU.64 R4, [R1+0x48f0] ;  /* 0x0048f00001047983 */ /* 0x001f240000300a00 */
[----:B----4-:R-:W-:Y:S06]  /*8c6e0*/  HMMA.16816.F32.BF16 R16, R12, R4, R16 ;  /* 0x000000040c10723c */ /* 0x010fec0000041810 */
[----:B------:R-:W-:-:S02]  /*8c6f0*/  IMAD.MOV.U32 R0, RZ, RZ, R4 ;  /* 0x000000ffff007224 */ /* 0x000fc400078e0004 */
[----:B------:R-:W-:-:S15]  /*8c700*/  IMAD.MOV.U32 R28, RZ, RZ, R5 ;  /* 0x000000ffff1c7224 */ /* 0x000fde00078e0005 */
        /* <DEDUP_REMOVED lines=17> */
[----:B------:R0:W-:Y:S04]  /*8c820*/  STL.64 [R1+0x4c0], R16 ;  /* 0x0004c01001007387 */ /* 0x0001e80000100a00 */
[----:B------:R-:W-:Y:S04]  /*8c830*/  STL.64 [R1+0x4c8], R18 ;  /* 0x0004c81201007387 */ /* 0x000fe80000100a00 */
[----:B0-----:R-:W4:Y:S04]  /*8c840*/  LDL.LU.64 R16, [R1+0x48b8] ;  /* 0x0048b80001107983 */ /* 0x001f280000300a00 */
[----:B------:R-:W4:Y:S04]  /*8c850*/  LDL.LU.64 R6, [R1+0x48b0] ;  /* 0x0048b00001067983 */ /* 0x000f280000300a00 */
[----:B------:R-:W4:Y:S04]  /*8c860*/  LDL.LU.64 R4, [R1+0x48a8] ;  /* 0x0048a80001047983 */ /* 0x000f280000300a00 */
[----:B------:R-:W-:Y:S04]  /*8c870*/  STL [R1+0x468c], R0 ;  /* 0x00468c0001007387 */ /* 0x000fe80000100800 */
[----:B------:R-:W-:Y:S01]  /*8c880*/  STL [R1+0x4688], R28 ;  /* 0x0046881c01007387 */ /* 0x000fe20000100800 */
[----:B----4-:R-:W-:-:S15]  /*8c890*/  HMMA.16816.F32.BF16 R4, R12, R16, R4 ;  /* 0x000000100c04723c */ /* 0x010fde0000041804 */
[----:B------:R-:W-:-:S08]  /*8c8a0*/  NOP ;  /* 0x0000000000007918 */ /* 0x000fd00000000000 */
[----:B------:R0:W-:Y:S04]  /*8c8b0*/  STL.64 [R1+0x4b0], R4 ;  /* 0x0004b00401007387 */ /* 0x0001e80000100a00 */
[----:B------:R-:W-:Y:S01]  /*8c8c0*/  STL.64 [R1+0x4b8], R6 ;  /* 0x0004b80601007387 */ /* 0x000fe20000100a00 */
[----:B0-----:R-:W-:Y:S02]  /*8c8d0*/  IMAD.MOV.U32 R5, RZ, RZ, R16 ;  /* 0x000000ffff057224 */ /* 0x001fe400078e0010 */
[----:B------:R-:W-:Y:S02]  /*8c8e0*/  IMAD.MOV.U32 R4, RZ, RZ, R17 ;  /* 0x000000ffff047224 */ /* 0x000fe400078e0011 */
[----:B------:R-:W2:Y:S04]  /*8c8f0*/  LDL.LU.64 R16, [R1+0x48a0] ;  /* 0x0048a00001107983 */ /* 0x000ea80000300a00 */
[----:B------:R-:W-:Y:S04]  /*8c900*/  STL [R1+0x4694], R4 ;  /* 0x0046940401007387 */ /* 0x000fe80000100800 */
[----:B------:R2:W-:Y:S02]  /*8c910*/  STL [R1+0x4690], R5 ;  /* 0x0046900501007387 */ /* 0x0005e40000100800 */
[----:B--2---:R-:W-:Y:S06]  /*8c920*/  HMMA.16816.F32.BF16 R4, R12, R16, R24 ;  /* 0x000000100c04723c */ /* 0x004fec0000041818 */
[----:B------:R-:W-:-:S02]  /*8c930*/  IMAD.MOV.U32 R2, RZ, RZ, R16 ;  /* 0x000000ffff027224 */ /* 0x000fc400078e0010 */
[----:B------:R-:W-:Y:S02]  /*8c940*/  IMAD.MOV.U32 R3, RZ, RZ, R17 ;  /* 0x000000ffff037224 */ /* 0x000fe400078e0011 */
[----:B---3--:R-:W-:-:S13]  /*8c950*/  HMMA.16816.F32.BF16 R16, R12, R8, R20 ;  /* 0x000000080c10723c */ /* 0x008fda0000041814 */
[----:B------:R-:W-:Y:S04]  /*8c960*/  STL.64 [R1+0x4a0], R4 ;  /* 0x0004a00401007387 */ /* 0x000fe80000100a00 */
[----:B------:R-:W-:Y:S04]  /*8c970*/  STL.64 [R1+0x4a8], R6 ;  /* 0x0004a80601007387 */ /* 0x000fe80000100a00 */
[----:B------:R-:W-:Y:S04]  /*8c980*/  STL [R1+0x469c], R3 ;  /* 0x00469c0301007387 */ /* 0x000fe80000100800 */
[----:B------:R-:W-:Y:S04]  /*8c990*/  STL [R1+0x4698], R2 ;  /* 0x0046980201007387 */ /* 0x000fe80000100800 */
[----:B------:R-:W-:Y:S04]  /*8c9a0*/  STL.64 [R1+0x490], R16 ;  /* 0x0004901001007387 */ /* 0x000fe80000100a00 */
[----:B------:R-:W-:Y:S04]  /*8c9b0*/  STL.64 [R1+0x498], R18 ;  /* 0x0004981201007387 */ /* 0x000fe80000100a00 */
[----:B------:R-:W2:Y:S04]  /*8c9c0*/  LDL.LU R24, [R1+0x620] ;  /* 0x0006200001187983 */ /* 0x000ea80000300800 */
[----:B------:R-:W2:Y:S04]  /*8c9d0*/  LDL.LU R25, [R1+0x624] ;  /* 0x0006240001197983 */ /* 0x000ea80000300800 */
[----:B------:R-:W3:Y:S04]  /*8c9e0*/  LDL.LU R26, [R1+0x628] ;  /* 0x00062800011a7983 */ /* 0x000ee80000300800 */
[----:B------:R-:W3:Y:S04]  /*8c9f0*/  LDL.LU R27, [R1+0x62c] ;  /* 0x00062c00011b7983 */ /* 0x000ee80000300800 */
        /* <DEDUP_REMOVED lines=36> */
[----:B------:R-:W-:Y:S02]  /*8cc40*/  IMAD.MOV.U32 R7, RZ, RZ, R8 ;  /* 0x000000ffff077224 */ /* 0x000fe400078e0008 */
[----:B------:R-:W4:Y:S04]  /*8cc50*/  LDL.LU.64 R8, [R1+0x20] ;  /* 0x0000200001087983 */ /* 0x000f280000300a00 */
[----:B------:R-:W4:Y:S04]  /*8cc60*/  LDL.LU.64 R20, [R1+0x10] ;  /* 0x0000100001147983 */ /* 0x000f280000300a00 */
[----:B------:R0:W-:Y:S04]  /*8cc70*/  STL [R1+0x46a4], R6 ;  /* 0x0046a40601007387 */ /* 0x0001e80000100800 */
[----:B------:R1:W-:Y:S04]  /*8cc80*/  STL [R1+0x46a0], R7 ;  /* 0x0046a00701007387 */ /* 0x0003e80000100800 */
[----:B------:R-:W4:Y:S04]  /*8cc90*/  LDL.LU R4, [R1+0x470] ;  /* 0x0004700001047983 */ /* 0x000f280000300800 */
[----:B------:R-:W4:Y:S01]  /*8cca0*/  LDL.LU R5, [R1+0x474] ;  /* 0x0004740001057983 */ /* 0x000f220000300800 */
[----:B--2---:R-:W-:-:S02]  /*8ccb0*/  IMAD.MOV.U32 R0, RZ, RZ, R24 ;  /* 0x000000ffff007224 */ /* 0x004fc400078e0018 */
[----:B------:R-:W-:Y:S01]  /*8ccc0*/  IMAD.MOV.U32 R28, RZ, RZ, R25 ;  /* 0x000000ffff1c7224 */ /* 0x000fe200078e0019 */
[----:B0-----:R-:W4:Y:S04]  /*8ccd0*/  LDL.LU R6, [R1+0x478] ;  /* 0x0004780001067983 */ /* 0x001f280000300800 */
[----:B-1----:R-:W4:Y:S01]  /*8cce0*/  LDL.LU R7, [R1+0x47c] ;  /* 0x00047c0001077983 */ /* 0x002f220000300800 */
[----:B---3--:R-:W-:-:S15]  /*8ccf0*/  HMMA.16816.F32.BF16 R16, R12, R24, R16 ;  /* 0x000000180c10723c */ /* 0x008fde0000041810 */
[----:B------:R-:W-:-:S08]  /*8cd00*/  NOP ;  /* 0x0000000000007918 */ /* 0x000fd00000000000 */
[----:B------:R-:W-:Y:S04]  /*8cd10*/  STL.64 [R1+0x480], R16 ;  /* 0x0004801001007387 */ /* 0x000fe80000100a00 */
[----:B------:R0:W-:Y:S04]  /*8cd20*/  STL.64 [R1+0x488], R18 ;  /* 0x0004881201007387 */ /* 0x0001e80000100a00 */
[----:B0-----:R-:W2:Y:S04]  /*8cd30*/  LDL.LU.64 R18, [R1+0x4898] ;  /* 0x0048980001127983 */ /* 0x001ea80000300a00 */
[----:B------:R-:W2:Y:S04]  /*8cd40*/  LDL.LU.64 R16, [R1+0x4890] ;  /* 0x0048900001107983 */ /* 0x000ea80000300a00 */
        /* <DEDUP_REMOVED lines=11> */
[----:B------:R0:W-:Y:S04]  /*8ce00*/  STL [R1+0x46b0], R4 ;  /* 0x0046b00401007387 */ /* 0x0001e80000100800 */
[----:B0-----:R-:W3:Y:S04]  /*8ce10*/  LDL.LU R4, [R1+0x450] ;  /* 0x0004500001047983 */ /* 0x001ee80000300800 */
[----:B------:R-:W3:Y:S04]  /*8ce20*/  LDL.LU R5, [R1+0x454] ;  /* 0x0004540001057983 */ /* 0x000ee80000300800 */
[----:B------:R-:W3:Y:S04]  /*8ce30*/  LDL.LU R6, [R1+0x458] ;  /* 0x0004580001067983 */ /* 0x000ee80000300800 */
[----:B------:R-:W3:Y:S01]  /*8ce40*/  LDL.LU R7, [R1+0x45c] ;  /* 0x00045c0001077983 */ /* 0x000ee20000300800 */
[----:B--2---:R-:W-:Y:S06]  /*8ce50*/  HMMA.16816.F32.BF16 R16, R12, R24, R16 ;  /* 0x000000180c10723c */ /* 0x004fec0000041810 */
[----:B------:R-:W-:-:S02]  /*8ce60*/  IMAD.MOV.U32 R3, RZ, RZ, R24 ;  /* 0x000000ffff037224 */ /* 0x000fc400078e0018 */
[----:B------:R-:W-:-:S15]  /*8ce70*/  IMAD.MOV.U32 R2, RZ, RZ, R25 ;  /* 0x000000ffff027224 */ /* 0x000fde00078e0019 */
[----:B------:R-:W-:Y:S04]  /*8ce80*/  STL.64 [R1+0x460], R16 ;  /* 0x0004601001007387 */ /* 0x000fe80000100a00 */
[----:B------:R0:W-:Y:S04]  /*8ce90*/  STL.64 [R1+0x468], R18 ;  /* 0x0004681201007387 */ /* 0x0001e80000100a00 */
[----:B0-----:R-:W2:Y:S04]  /*8cea0*/  LDL.LU.64 R18, [R1+0x4878] ;  /* 0x0048780001127983 */ /* 0x001ea80000300a00 */
[----:B------:R-:W2:Y:S04]  /*8ceb0*/  LDL.LU.64 R16, [R1+0x4870] ;  /* 0x0048700001107983 */ /* 0x000ea80000300a00 */
[----:B------:R-:W3:Y:S04]  /*8cec0*/  LDL.LU.64 R24, [R1+0x4868] ;  /* 0x0048680001187983 */ /* 0x000ee80000300a00 */
        /* <DEDUP_REMOVED lines=8> */
[----:B------:R-:W2:Y:S04]  /*8cf50*/  LDL.LU.64 R24, [R1+0x4860] ;  /* 0x0048600001187983 */ /* 0x000ea80000300a00 */
[----:B------:R-:W-:Y:S04]  /*8cf60*/  STL [R1+0x46c4], R7 ;  /* 0x0046c40701007387 */ /* 0x000fe80000100800 */
[----:B------:R0:W-:Y:S04]  /*8cf70*/  STL [R1+0x46c0], R6 ;  /* 0x0046c00601007387 */ /* 0x0001e80000100800 */
[----:B------:R-:W3:Y:S04]  /*8cf80*/  LDL.LU R4, [R1+0x430] ;  /* 0x0004300001047983 */ /* 0x000ee80000300800 */
[----:B------:R-:W3:Y:S04]  /*8cf90*/  LDL.LU R5, [R1+0x434] ;  /* 0x0004340001057983 */ /* 0x000ee80000300800 */
[----:B0-----:R-:W3:Y:S04]  /*8cfa0*/  LDL.LU R6, [R1+0x438] ;  /* 0x0004380001067983 */ /* 0x001ee80000300800 */
        /* <DEDUP_REMOVED lines=13> */
[----:B------:R0:W-:Y:S04]  /*8d080*/  STL.64 [R1+0x430], R4 ;  /* 0x0004300401007387 */ /* 0x0001e80000100a00 */
[----:B------:R1:W-:Y:S04]  /*8d090*/  STL.64 [R1+0x438], R6 ;  /* 0x0004380601007387 */ /* 0x0003e80000100a00 */
[----:B------:R-:W3:Y:S01]  /*8d0a0*/  LDL.LU.64 R26, [R1+0x4840] ;  /* 0x00484000011a7983 */ /* 0x000ee20000300a00 */
[----:B0-----:R-:W-:Y:S02]  /*8d0b0*/  IMAD.MOV.U32 R5, RZ, RZ, R24 ;  /* 0x000000ffff057224 */ /* 0x001fe400078e0018 */
[----:B------:R-:W-:-:S02]  /*8d0c0*/  IMAD.MOV.U32 R4, RZ, RZ, R25 ;  /* 0x000000ffff047224 */ /* 0x000fc400078e0019 */
[----:B------:R-:W3:Y:S01]  /*8d0d0*/  LDL.LU.64 R24, [R1+0x4838] ;  /* 0x0048380001187983 */ /* 0x000ee20000300a00 */
[----:B--2---:R-:W-:Y:S06]  /*8d0e0*/  HMMA.16816.F32.BF16 R16, R12, R8, R16 ;  /* 0x000000080c10723c */ /* 0x004fec0000041810 */
[----:B------:R-:W-:Y:S02]  /*8d0f0*/  IMAD.MOV.U32 R2, RZ, RZ, R8 ;  /* 0x000000ffff027224 */ /* 0x000fe400078e0008 */
[----:B------:R-:W-:Y:S02]  /*8d100*/  IMAD.MOV.U32 R3, RZ, RZ, R9 ;  /* 0x000000ffff037224 */ /* 0x000fe400078e0009 */
[----:B-1----:R-:W-:-:S02]  /*8d110*/  IMAD.MOV.U32 R7, RZ, RZ, R20 ;  /* 0x000000ffff077224 */ /* 0x002fc400078e0014 */
[----:B------:R-:W-:-:S11]  /*8d120*/  IMAD.MOV.U32 R6, RZ, RZ, R21 ;  /* 0x000000ffff067224 */ /* 0x000fd600078e0015 */
[----:B------:R-:W-:Y:S04]  /*8d130*/  STL.64 [R1+0x420], R16 ;  /* 0x0004201001007387 */ /* 0x000fe80000100a00 */
[----:B------:R0:W-:Y:S04]  /*8d140*/  STL.64 [R1+0x428], R18 ;  /* 0x0004281201007387 */ /* 0x0001e80000100a00 */
[----:B0-----:R-:W2:Y:S04]  /*8d150*/  LDL.LU R19, [R1+0x4830] ;  /* 0x0048300001137983 */ /* 0x001ea80000300800 */
[----:B------:R-:W4:Y:S04]  /*8d160*/  LDL.LU.64 R10, [R1+0x4828] ;  /* 0x00482800010a7983 */ /* 0x000f280000300a00 */
[----:B------:R-:W2:Y:S01]  /*8d170*/  LDL.LU.64 R8, [R1+0x4820] ;  /* 0x0048200001087983 */ /* 0x000ea20000300a00 */
[----:B---3--:R-:W-:-:S15]  /*8d180*/  HMMA.16816.F32.BF16 R24, R12, R20, R24 ;  /* 0x000000140c18723c */ /* 0x008fde0000041818 */
[----:B------:R-:W-:-:S08]  /*8d190*/  NOP ;  /* 0x0000000000007918 */ /* 0x000fd00000000000 */
[----:B------:R0:W-:Y:S04]  /*8d1a0*/  STL.64 [R1+0x3f0], R24 ;  /* 0x0003f01801007387 */ /* 0x0001e80000100a00 */
[----:B------:R-:W-:Y:S04]  /*8d1b0*/  STL.64 [R1+0x3f8], R26 ;  /* 0x0003f81a01007387 */ /* 0x000fe80000100a00 */
[----:B0-----:R-:W3:Y:S04]  /*8d1c0*/  LDL.LU.64 R24, [R1] ;  /* 0x0000000001187983 */ /* 0x001ee80000300a00 */
[----:B------:R-:W4:Y:S04]  /*8d1d0*/  LDL.LU R20, [R1+0x600] ;  /* 0x0006000001147983 */ /* 0x000f280000300800 */
[----:B------:R-:W4:Y:S04]  /*8d1e0*/  LDL.LU R21, [R1+0x604] ;  /* 0x0006040001157983 */ /* 0x000f280000300800 */
[----:B------:R-:W2:Y:S04]  /*8d1f0*/  LDL.LU R22, [R1+0x608] ;  /* 0x0006080001167983 */ /* 0x000ea80000300800 */
[----:B------:R-:W2:Y:S04]  /*8d200*/  LDL.LU R23, [R1+0x60c] ;  /* 0x00060c0001177983 */ /* 0x000ea80000300800 */
[----:B--2---:R-:W-:Y:S04]  /*8d210*/  STL.64 [R1+0x4810], R22 ;  /* 0x0048101601007387 */ /* 0x004fe80000100a00 */
[----:B----4-:R0:W-:Y:S04]  /*8d220*/  STL.64 [R1+0x4808], R20 ;  /* 0x0048081401007387 */ /* 0x0101e80000100a00 */
[----:B0-----:R-:W3:Y:S04]  /*8d230*/  LDL.LU R20, [R1+0x610] ;  /* 0x0006100001147983 */ /* 0x001ee80000300800 */
[----:B------:R-:W3:Y:S04]  /*8d240*/  LDL.LU R21, [R1+0x614] ;  /* 0x0006140001157983 */ /* 0x000ee80000300800 */
[----:B------:R-:W3:Y:S04]  /*8d250*/  LDL.LU R22, [R1+0x618] ;  /* 0x0006180001167983 */ /* 0x000ee80000300800 */
[----:B------:R-:W3:Y:S04]  /*8d260*/  LDL.LU R23, [R1+0x61c] ;  /* 0x00061c0001177983 */ /* 0x000ee80000300800 */
[----:B------:R-:W-:Y:S04]  /*8d270*/  STL.64 [R1+0x46d8], R6 ;  /* 0x0046d80601007387 */ /* 0x000fe80000100a00 */
[----:B------:R0:W-:Y:S02]  /*8d280*/  STL.64 [R1+0x46d0], R4 ;  /* 0x0046d00401007387 */ /* 0x0001e40000100a00 */
[----:B0-----:R-:W-:-:S02]  /*8d290*/  IMAD.MOV.U32 R4, RZ, RZ, R9 ;  /* 0x000000ffff047224 */ /* 0x001fc400078e0009 */
[----:B------:R-:W-:Y:S01]  /*8d2a0*/  IMAD.MOV.U32 R5, RZ, RZ, R8 ;  /* 0x000000ffff057224 */ /* 0x000fe200078e0008 */
[----:B------:R-:W2:Y:S04]  /*8d2b0*/  LDL R9, [R1+0x404] ;  /* 0x0004040001097983 */ /* 0x000ea80000100800 */
[----:B------:R-:W2:Y:S04]  /*8d2c0*/  LDL R8, [R1+0x400] ;  /* 0x0004000001087983 */ /* 0x000ea80000100800 */
[----:B--2---:R0:W-:Y:S04]  /*8d2d0*/  STL.64 [R1+0x47c8], R8 ;  /* 0x0047c80801007387 */ /* 0x0041e80000100a00 */
[----:B------:R1:W-:Y:S04]  /*8d2e0*/  STL.64 [R1+0x4770], R4 ;  /* 0x0047700401007387 */ /* 0x0003e80000100a00 */
[----:B0-----:R-:W2:Y:S01]  /*8d2f0*/  LDL.LU R8, [R1+0x5e0] ;  /* 0x0005e00001087983 */ /* 0x001ea20000300800 */
[----:B-1----:R-:W-:-:S03]  /*8d300*/  IMAD.MOV.U32 R5, RZ, RZ, R10 ;  /* 0x000000ffff057224 */ /* 0x002fc600078e000a */
[----:B------:R-:W2:Y:S01]  /*8d310*/  LDL.LU R9, [R1+0x5e4] ;  /* 0x0005e40001097983 */ /* 0x000ea20000300800 */
[----:B------:R-:W-:-:S03]  /*8d320*/  IMAD.MOV.U32 R4, RZ, RZ, R11 ;  /* 0x000000ffff047224 */ /* 0x000fc600078e000b */
[----:B------:R-:W4:Y:S04]  /*8d330*/  LDL.LU R10, [R1+0x5e8] ;  /* 0x0005e800010a7983 */ /* 0x000f280000300800 */
        /* <DEDUP_REMOVED lines=8> */
[----:B------:R-:W3:Y:S04]  /*8d3c0*/  LDL.LU.64 R16, [R1+0x410] ;  /* 0x0004100001107983 */ /* 0x000ee80000300a00 */
[----:B------:R0:W-:Y:S04]  /*8d3d0*/  STL.64 [R1+0x4788], R4 ;  /* 0x0047880401007387 */ /* 0x0001e80000100a00 */
[----:B0-----:R-:W4:Y:S01]  /*8d3e0*/  LDL.LU R4, [R1+0x1b0] ;  /* 0x0001b00001047983 */ /* 0x001f220000300800 */
[----:B------:R-:W-:-:S03]  /*8d3f0*/  IMAD.MOV.U32 R5, RZ, RZ, R19 ;  /* 0x000000ffff057224 */ /* 0x000fc600078e0013 */
[----:B------:R-:W2:Y:S01]  /*8d400*/  LDL.LU R19, [R1+0x4818] ;  /* 0x0048180001137983 */ /* 0x000ea20000300800 */
[----:B------:R-:W-:Y:S02]  /*8d410*/  IMAD.MOV.U32 R0, RZ, RZ, R24 ;  /* 0x000000ffff007224 */ /* 0x000fe400078e0018 */
[----:B------:R-:W-:Y:S01]  /*8d420*/  IMAD.MOV.U32 R28, RZ, RZ, R25 ;  /* 0x000000ffff1c7224 */ /* 0x000fe200078e0019 */
[----:B----4-:R0:W-:Y:S04]  /*8d430*/  STL.64 [R1+0x47b0], R4 ;  /* 0x0047b00401007387 */ /* 0x0101e80000100a00 */
[----:B0-----:R-:W4:Y:S04]  /*8d440*/  LDL.LU R4, [R1+0x3a0] ;  /* 0x0003a00001047983 */ /* 0x001f280000300800 */
[----:B------:R-:W4:Y:S04]  /*8d450*/  LDL.LU R5, [R1+0x3a4] ;  /* 0x0003a40001057983 */ /* 0x000f280000300800 */
[----:B------:R-:W4:Y:S04]  /*8d460*/  LDL.LU R6, [R1+0x3a8] ;  /* 0x0003a80001067983 */ /* 0x000f280000300800 */
[----:B------:R-:W4:Y:S04]  /*8d470*/  LDL.LU R7, [R1+0x3ac] ;  /* 0x0003ac0001077983 */ /* 0x000f280000300800 */
[----:B------:R-:W-:Y:S04]  /*8d480*/  STL.64 [R1+0x3e0], R20 ;  /* 0x0003e01401007387 */ /* 0x000fe80000100a00 */
[----:B------:R0:W-:Y:S04]  /*8d490*/  STL.64 [R1+0x3e8], R22 ;  /* 0x0003e81601007387 */ /* 0x0001e80000100a00 */
[----:B0-----:R-:W3:Y:S04]  /*8d4a0*/  LDL.LU.64 R22, [R1+0x4810] ;  /* 0x0048100001167983 */ /* 0x001ee80000300a00 */
[----:B------:R-:W3:Y:S04]  /*8d4b0*/  LDL.LU.64 R20, [R1+0x4808] ;  /* 0x0048080001147983 */ /* 0x000ee80000300a00 */
[----:B------:R-:W2:Y:S04]  /*8d4c0*/  LDL.LU.64 R26, [R1+0x4800] ;  /* 0x00480000011a7983 */ /* 0x000ea80000300a00 */
[----:B------:R-:W3:Y:S02]  /*8d4d0*/  LDL.LU.64 R24, [R1+0x47f8] ;  /* 0x0047f80001187983 */ /* 0x000ee40000300a00 */
[----:B---3--:R-:W-:-:S15]  /*8d4e0*/  HMMA.16816.F32.BF16 R20, R12, R24, R20 ;  /* 0x000000180c14723c */ /* 0x008fde0000041814 */
[----:B------:R-:W-:-:S08]  /*8d4f0*/  NOP ;  /* 0x0000000000007918 */ /* 0x000fd00000000000 */
[----:B------:R-:W-:Y:S04]  /*8d500*/  STL.64 [R1+0x3d0], R20 ;  /* 0x0003d01401007387 */ /* 0x000fe80000100a00 */
[----:B------:R0:W-:Y:S04]  /*8d510*/  STL.64 [R1+0x3d8], R22 ;  /* 0x0003d81601007387 */ /* 0x0001e80000100a00 */
[----:B0-----:R-:W3:Y:S04]  /*8d520*/  LDL.LU.64 R22, [R1+0x47f0] ;  /* 0x0047f00001167983 */ /* 0x001ee80000300a00 */
[----:B------:R-:W4:Y:S04]  /*8d530*/  LDL.LU.64 R20, [R1+0x47e8] ;  /* 0x0047e80001147983 */ /* 0x000f280000300a00 */
[----:B------:R0:W-:Y:S04]  /*8d540*/  STL.64 [R1+0x4738], R24 ;  /* 0x0047381801007387 */ /* 0x0001e80000100a00 */
[----:B--2---:R1:W-:Y:S04]  /*8d550*/  STL.64 [R1+0x4768], R26 ;  /* 0x0047681a01007387 */ /* 0x0043e80000100a00 */
[----:B0-----:R-:W2:Y:S04]  /*8d560*/  LDL.LU R24, [R1+0x370] ;  /* 0x0003700001187983 */ /* 0x001ea80000300800 */
[----:B------:R-:W2:Y:S04]  /*8d570*/  LDL.LU R25, [R1+0x374] ;  /* 0x0003740001197983 */ /* 0x000ea80000300800 */
[----:B-1----:R-:W3:Y:S01]  /*8d580*/  LDL.LU R26, [R1+0x378] ;  /* 0x00037800011a7983 */ /* 0x002ee20000300800 */
[----:B------:R-:W-:-:S03]  /*8d590*/  IMAD.MOV.U32 R27, RZ, RZ, R19 ;  /* 0x000000ffff1b7224 */ /* 0x000fc600078e0013 */
[----:B------:R-:W4:Y:S04]  /*8d5a0*/  LDL.LU R19, [R1+0x47e0] ;  /* 0x0047e00001137983 */ /* 0x000f280000300800 */
[----:B---3--:R-:W-:Y:S04]  /*8d5b0*/  STL.64 [R1+0x4780], R26 ;  /* 0x0047801a01007387 */ /* 0x008fe80000100a00 */
[----:B--2---:R0:W-:Y:S04]  /*8d5c0*/  STL.64 [R1+0x4778], R24 ;  /* 0x0047781801007387 */ /* 0x0041e80000100a00 */
        /* <DEDUP_REMOVED lines=10> */
[----:B------:R-:W-:Y:S04]  /*8d670*/  STL.64 [R1+0x3c0], R8 ;  /* 0x0003c00801007387 */ /* 0x000fe80000100a00 */
[----:B------:R0:W-:Y:S04]  /*8d680*/  STL.64 [R1+0x3c8], R10 ;  /* 0x0003c80a01007387 */ /* 0x0001e80000100a00 */
[----:B0-----:R-:W3:Y:S04]  /*8d690*/  LDL.LU.64 R10, [R1+0x47d8] ;  /* 0x0047d800010a7983 */ /* 0x001ee80000300a00 */
[----:B------:R-:W3:Y:S02]  /*8d6a0*/  LDL.LU.64 R8, [R1+0x47d0] ;  /* 0x0047d00001087983 */ /* 0x000ee40000300a00 */
[----:B---3--:R-:W-:-:S15]  /*8d6b0*/  HMMA.16816.F32.BF16 R8, R12, R16, R8 ;  /* 0x000000100c08723c */ /* 0x008fde0000041808 */
[----:B------:R-:W-:-:S08]  /*8d6c0*/  NOP ;  /* 0x0000000000007918 */ /* 0x000fd00000000000 */
[----:B------:R0:W-:Y:S04]  /*8d6d0*/  STL.64 [R1+0x3b0], R8 ;  /* 0x0003b00801007387 */ /* 0x0001e80000100a00 */
[----:B------:R1:W-:Y:S04]  /*8d6e0*/  STL.64 [R1+0x3b8], R10 ;  /* 0x0003b80a01007387 */ /* 0x0003e80000100a00 */
[----:B0-----:R-:W3:Y:S01]  /*8d6f0*/  LDL.LU.64 R8, [R1+0x47c8] ;  /* 0x0047c80001087983 */ /* 0x001ee20000300a00 */
[----:B------:R-:W-:Y:S02]  /*8d700*/  IMAD.MOV.U32 R27, RZ, RZ, R19 ;  /* 0x000000ffff1b7224 */ /* 0x000fe400078e0013 */
[----:B------:R-:W-:-:S02]  /*8d710*/  IMAD.MOV.U32 R29, RZ, RZ, R16 ;  /* 0x000000ffff1d7224 */ /* 0x000fc400078e0010 */
[----:B------:R-:W-:Y:S01]  /*8d720*/  IMAD.MOV.U32 R19, RZ, RZ, R17 ;  /* 0x000000ffff137224 */ /* 0x000fe200078e0011 */
[----:B------:R-:W4:Y:S04]  /*8d730*/  LDL.LU R18, [R1+0x47c0] ;  /* 0x0047c00001127983 */ /* 0x000f280000300800 */
[----:B------:R-:W4:Y:S01]  /*8d740*/  LDL.LU.64 R16, [R1+0x47b8] ;  /* 0x0047b80001107983 */ /* 0x000f220000300a00 */
[----:B---3--:R-:W-:Y:S03]  /*8d750*/  HMMA.16816.F32.BF16 R12, R12, R8, R4 ;  /* 0x000000080c0c723c */ /* 0x008fe60000041804 */
[----:B------:R-:W2:Y:S04]  /*8d760*/  LDL.LU.64 R4, [R1+0x47b0] ;  /* 0x0047b00001047983 */ /* 0x000ea80000300a00 */
[----:B-1----:R-:W2:Y:S04]  /*8d770*/  LDL.LU.64 R10, [R1+0x47a8] ;  /* 0x0047a800010a7983 */ /* 0x002ea80000300a00 */
[----:B------:R-:W2:-:S12]  /*8d780*/  LDL.LU.64 R8, [R1+0x47a0] ;  /* 0x0047a00001087983 */ /* 0x000e980000300a00 */
[----:B------:R-:W-:Y:S04]  /*8d790*/  STL.64 [R1+0x3a0], R12 ;  /* 0x0003a00c01007387 */ /* 0x000fe80000100a00 */
[----:B------:R-:W-:Y:S01]  /*8d7a0*/  STL.64 [R1+0x3a8], R14 ;  /* 0x0003a80e01007387 */ /* 0x000fe20000100a00 */
        /* <DEDUP_REMOVED lines=12> */
[----:B0-----:R-:W2:Y:S01]  /*8d870*/  LDL.LU.64 R4, [R1+0x4770] ;  /* 0x0047700001047983 */ /* 0x001ea20000300a00 */
[----:B------:R-:W-:Y:S02]  /*8d880*/  IMAD.MOV.U32 R12, RZ, RZ, R23 ;  /* 0x000000ffff0c7224 */ /* 0x000fe400078e0017 */
[----:B------:R-:W-:Y:S02]  /*8d890*/  IMAD.MOV.U32 R13, RZ, RZ, R22 ;  /* 0x000000ffff0d7224 */ /* 0x000fe400078e0016 */
[----:B------:R-:W-:Y:S02]  /*8d8a0*/  IMAD.MOV.U32 R22, RZ, RZ, R6 ;  /* 0x000000ffff167224 */ /* 0x000fe400078e0006 */
[----:B------:R-:W-:-:S05]  /*8d8b0*/  IMAD.MOV.U32 R23, RZ, RZ, R7 ;  /* 0x000000ffff177224 */ /* 0x000fca00078e0007 */
[----:B------:R-:W-:Y:S04]  /*8d8c0*/  STL [R1+0x42dc], R23 ;  /* 0x0042dc1701007387 */ /* 0x000fe80000100800 */
[----:B------:R-:W-:Y:S01]  /*8d8d0*/  STL [R1+0x42d8], R22 ;  /* 0x0042d81601007387 */ /* 0x000fe20000100800 */
[----:B--2---:R-:W-:Y:S03]  /*8d8e0*/  HMMA.16816.F32.BF16 R4, R8, R4, R24 ;  /* 0x000000040804723c */ /* 0x004fe60000041818 */
[----:B------:R-:W2:-:S15]  /*8d8f0*/  LDL.LU.64 R26, [R1+0x4768] ;  /* 0x00476800011a7983 */ /* 0x000e9e0000300a00 */
[----:B------:R-:W-:-:S05]  /*8d900*/  NOP ;  /* 0x0000000000007918 */ /* 0x000fca0000000000 */
[----:B------:R4:W-:Y:S04]  /*8d910*/  STL.64 [R1+0x370], R4 ;  /* 0x0003700401007387 */ /* 0x0009e80000100a00 */
[----:B------:R-:W-:Y:S01]  /*8d920*/  STL.64 [R1+0x378], R6 ;  /* 0x0003780601007387 */ /* 0x000fe20000100a00 */
[----:B----4-:R-:W-:Y:S02]  /*8d930*/  IMAD.MOV.U32 R4, RZ, RZ, R17 ;  /* 0x000000ffff047224 */ /* 0x010fe400078e0011 */
[----:B------:R-:W-:Y:S01]  /*8d940*/  IMAD.MOV.U32 R5, RZ, RZ, R18 ;  /* 0x000000ffff057224 */ /* 0x000fe200078e0012 */
[----:B------:R-:W3:Y:S04]  /*8d950*/  LDL.LU R17, [R1+0x4760] ;  /* 0x0047600001117983 */ /* 0x000ee80000300800 */
[----:B------:R-:W4:Y:S04]  /*8d960*/  LDL.LU R18, [R1+0x475c] ;  /* 0x00475c0001127983 */ /* 0x000f280000300800 */
[----:B------:R0:W-:Y:S04]  /*8d970*/  STL.64 [R1+0x46e8], R4 ;  /* 0x0046e80401007387 */ /* 0x0001e80000100a00 */
[----:B0-----:R-:W2:Y:S04]  /*8d980*/  LDL.LU R4, [R1+0x360] ;  /* 0x0003600001047983 */ /* 0x001ea80000300800 */
[----:B------:R-:W2:Y:S04]  /*8d990*/  LDL.LU R5, [R1+0x364] ;  /* 0x0003640001057983 */ /* 0x000ea80000300800 */
[----:B------:R-:W2:Y:S04]  /*8d9a0*/  LDL.LU R6, [R1+0x368] ;  /* 0x0003680001067983 */ /* 0x000ea80000300800 */
[----:B------:R-:W2:Y:S02]  /*8d9b0*/  LDL.LU R7, [R1+0x36c] ;  /* 0x00036c0001077983 */ /* 0x000ea40000300800 */
[----:B--2---:R-:W-:-:S15]  /*8d9c0*/  HMMA.16816.F32.BF16 R12, R8, R12, R4 ;  /* 0x0000000c080c723c */ /* 0x004fde0000041804 */
[----:B------:R-:W-:-:S08]  /*8d9d0*/  NOP ;  /* 0x0000000000007918 */ /* 0x000fd00000000000 */
[----:B------:R-:W-:Y:S04]  /*8d9e0*/  STL.64 [R1+0x360], R12 ;  /* 0x0003600c01007387 */ /* 0x000fe80000100a00 */
[----:B------:R-:W2:Y:S01]  /*8d9f0*/  LDL.LU R4, [R1+0x140] ;  /* 0x0001400001047983 */ /* 0x000ea20000300800 */
[----:B------:R-:W-:Y:S02]  /*8da00*/  IMAD.MOV.U32 R5, RZ, RZ, R16 ;  /* 0x000000ffff057224 */ /* 0x000fe400078e0010 */
[----:B------:R-:W-:Y:S02]  /*8da10*/  IMAD.MOV.U32 R23, RZ, RZ, R14 ;  /* 0x000000ffff177224 */ /* 0x000fe400078e000e */
[----:B------:R-:W-:Y:S01]  /*8da20*/  IMAD.MOV.U32 R22, RZ, RZ, R15 ;  /* 0x000000ffff167224 */ /* 0x000fe200078e000f */
[----:B------:R-:W3:Y:S04]  /*8da30*/  LDL.LU R16, [R1+0x4758] ;  /* 0x0047580001107983 */ /* 0x000ee80000300800 */
[----:B--2---:R4:W-:Y:S04]  /*8da40*/  STL.64 [R1+0x4700], R4 ;  /* 0x0047000401007387 */ /* 0x0049e80000100a00 */
[----:B------:R-:W-:Y:S04]  /*8da50*/  STL [R1+0x42e4], R23 ;  /* 0x0042e41701007387 */ /* 0x000fe80000100800 */
[----:B------:R-:W-:Y:S04]  /*8da60*/  STL [R1+0x42e0], R22 ;  /* 0x0042e01601007387 */ /* 0x000fe80000100800 */
[----:B------:R0:W-:Y:S04]  /*8da70*/  STL.64 [R1+0x44c8], R20 ;  /* 0x0044c81401007387 */ /* 0x0001e80000100a00 */
[----:B---3--:R-:W1:Y:S01]  /*8da80*/  LDSM.16.MT88.4 R12, [R16+UR5+0x21400] ;  /* 0x02140005100c783b */ /* 0x008e620008004200 */
[----:B----4-:R-:W-:-:S02]  /*8da90*/  IMAD.MOV.U32 R4, RZ, RZ, R18 ;  /* 0x000000ffff047224 */ /* 0x010fc400078e0012 */
[----:B------:R-:W-:Y:S02]  /*8daa0*/  IMAD.MOV.U32 R5, RZ, RZ, R17 ;  /* 0x000000ffff057224 */ /* 0x000fe400078e0011 */
[----:B0-----:R-:W-:Y:S02]  /*8dab0*/  IMAD.MOV.U32 R20, RZ, RZ, R26 ;  /* 0x000000ffff147224 */ /* 0x001fe400078e001a */
[----:B------:R-:W-:Y:S01]  /*8dac0*/  IMAD.MOV.U32 R21, RZ, RZ, R27 ;  /* 0x000000ffff157224 */ /* 0x000fe200078e001b */
[----:B------:R-:W2:Y:S04]  /*8dad0*/  LDL.LU R26, [R1+0x4754] ;  /* 0x00475400011a7983 */ /* 0x000ea80000300800 */
[----:B------:R-:W3:Y:S04]  /*8dae0*/  LDL.LU R27, [R1+0x4750] ;  /* 0x00475000011b7983 */ /* 0x000ee80000300800 */
[----:B------:R-:W4:Y:S04]  /*8daf0*/  LDL.LU R18, [R1+0x474c] ;  /* 0x00474c0001127983 */ /* 0x000f280000300800 */
[----:B------:R-:W4:Y:S04]  /*8db00*/  LDL.LU R17, [R1+0x4748] ;  /* 0x0047480001117983 */ /* 0x000f280000300800 */
[----:B------:R-:W-:Y:S04]  /*8db10*/  STL.64 [R1+0x4718], R4 ;  /* 0x0047180401007387 */ /* 0x000fe80000100a00 */
[----:B------:R0:W-:Y:S04]  /*8db20*/  STL.64 [R1+0x46e0], R20 ;  /* 0x0046e01401007387 */ /* 0x0001e80000100a00 */
[----:B0-----:R-:W4:Y:S04]  /*8db30*/  LDL.LU R20, [R1+0x310] ;  /* 0x0003100001147983 */ /* 0x001f280000300800 */
[----:B------:R-:W4:Y:S04]  /*8db40*/  LDL.LU R21, [R1+0x314] ;  /* 0x0003140001157983 */ /* 0x000f280000300800 */
[----:B------:R-:W4:Y:S04]  /*8db50*/  LDL.LU R22, [R1+0x318] ;  /* 0x0003180001167983 */ /* 0x000f280000300800 */
[----:B------:R-:W4:Y:S04]  /*8db60*/  LDL.LU R23, [R1+0x31c] ;  /* 0x00031c0001177983 */ /* 0x000f280000300800 */
[----:B------:R-:W4:Y:S04]  /*8db70*/  LDL.LU R24, [R1+0x350] ;  /* 0x0003500001187983 */ /* 0x000f280000300800 */
[----:B------:R-:W4:Y:S01]  /*8db80*/  LDL.LU R25, [R1+0x354] ;  /* 0x0003540001197983 */ /* 0x000f220000300800 */
[----:B--2---:R-:W-:-:S02]  /*8db90*/  IMAD.MOV.U32 R5, RZ, RZ, R26 ;  /* 0x000000ffff057224 */ /* 0x004fc400078e001a */
[----:B---3--:R-:W-:Y:S01]  /*8dba0*/  IMAD.MOV.U32 R4, RZ, RZ, R27 ;  /* 0x000000ffff047224 */ /* 0x008fe200078e001b */
[----:B------:R-:W2:Y:S04]  /*8dbb0*/  LDL.LU R26, [R1+0x358] ;  /* 0x00035800011a7983 */ /* 0x000ea80000300800 */
[----:B------:R-:W2:Y:S04]  /*8dbc0*/  LDL.LU R27, [R1+0x35c] ;  /* 0x00035c00011b7983 */ /* 0x000ea80000300800 */
[----:B------:R4:W-:Y:S02]  /*8dbd0*/  STL.64 [R1+0x4730], R4 ;  /* 0x0047300401007387 */ /* 0x0009e40000100a00 */
[----:B----4-:R-:W-:-:S02]  /*8dbe0*/  IMAD.MOV.U32 R4, RZ, RZ, R17 ;  /* 0x000000ffff047224 */ /* 0x010fc400078e0011 */
[----:B------:R-:W-:Y:S01]  /*8dbf0*/  IMAD.MOV.U32 R5, RZ, RZ, R18 ;  /* 0x000000ffff057224 */ /* 0x000fe200078e0012 */
[----:B------:R-:W3:Y:S04]  /*8dc00*/  LDL.LU R17, [R1+0x4744] ;  /* 0x0047440001117983 */ /* 0x000ee80000300800 */
[----:B------:R-:W4:Y:S04]  /*8dc10*/  LDL.LU R18, [R1+0x4740] ;  /* 0x0047400001127983 */ /* 0x000f280000300800 */
[----:B------:R-:W-:Y:S04]  /*8dc20*/  STL.64 [R1+0x46f8], R22 ;  /* 0x0046f81601007387 */ /* 0x000fe80000100a00 */
[----:B------:R0:W-:Y:S04]  /*8dc30*/  STL.64 [R1+0x46f0], R20 ;  /* 0x0046f01401007387 */ /* 0x0001e80000100a00 */
        /* <DEDUP_REMOVED lines=13> */
[----:B0-----:R-:W2:Y:S04]  /*8dd10*/  LDL.LU R20, [R1+0x340] ;  /* 0x0003400001147983 */ /* 0x001ea80000300800 */
[----:B------:R-:W2:Y:S04]  /*8dd20*/  LDL.LU R21, [R1+0x344] ;  /* 0x0003440001157983 */ /* 0x000ea80000300800 */
[----:B------:R-:W2:Y:S04]  /*8dd30*/  LDL.LU R22, [R1+0x348] ;  /* 0x0003480001167983 */ /* 0x000ea80000300800 */
[----:B------:R-:W2:Y:S04]  /*8dd40*/  LDL.LU R23, [R1+0x34c] ;  /* 0x00034c0001177983 */ /* 0x000ea80000300800 */
[----:B------:R0:W-:Y:S04]  /*8dd50*/  STL.64 [R1+0x44b0], R16 ;  /* 0x0044b01001007387 */ /* 0x0001e80000100a00 */
[----:B----4-:R3:W-:Y:S04]  /*8dd60*/  STL.64 [R1+0x45f8], R18 ;  /* 0x0045f81201007387 */ /* 0x0107e80000100a00 */
[----:B0-----:R-:W4:Y:S04]  /*8dd70*/  LDL.LU R16, [R1+0x2f0] ;  /* 0x0002f00001107983 */ /* 0x001f280000300800 */
[----:B------:R-:W4:Y:S04]  /*8dd80*/  LDL.LU R17, [R1+0x2f4] ;  /* 0x0002f40001117983 */ /* 0x000f280000300800 */
[----:B---3--:R-:W4:Y:S04]  /*8dd90*/  LDL.LU R18, [R1+0x2f8] ;  /* 0x0002f80001127983 */ /* 0x008f280000300800 */
[----:B------:R-:W4:Y:S04]  /*8dda0*/  LDL.LU R19, [R1+0x2fc] ;  /* 0x0002fc0001137983 */ /* 0x000f280000300800 */
[----:B-1----:R-:W-:Y:S04]  /*8ddb0*/  STL.64 [R1+0x44a8], R14 ;  /* 0x0044a80e01007387 */ /* 0x002fe80000100a00 */
[----:B------:R0:W-:Y:S04]  /*8ddc0*/  STL.64 [R1+0x44a0], R12 ;  /* 0x0044a00c01007387 */ /* 0x0001e80000100a00 */
[----:B0-----:R-:W3:Y:S04]  /*8ddd0*/  LDL.LU R12, [R1+0x120] ;  /* 0x00012000010c7983 */ /* 0x001ee80000300800 */
[----:B------:R-:W3:Y:S04]  /*8dde0*/  LDL.LU R13, [R1+0x124] ;  /* 0x00012400010d7983 */ /* 0x000ee80000300800 */
[----:B------:R-:W4:Y:S04]  /*8ddf0*/  LDL.LU.64 R24, [R1+0x4738] ;  /* 0x0047380001187983 */ /* 0x000f280000300a00 */
[----:B------:R0:W-:Y:S04]  /*8de00*/  STL.64 [R1+0x350], R4 ;  /* 0x0003500401007387 */ /* 0x0001e80000100a00 */
[----:B0-----:R-:W2:Y:S01]  /*8de10*/  LDL.LU.64 R4, [R1+0x4730] ;  /* 0x0047300001047983 */ /* 0x001ea20000300a00 */
[----:B------:R-:W-:-:S02]  /*8de20*/  IMAD.MOV.U32 R26, RZ, RZ, R6 ;  /* 0x000000ffff1a7224 */ /* 0x000fc400078e0006 */
[----:B------:R-:W-:-:S05]  /*8de30*/  IMAD.MOV.U32 R27, RZ, RZ, R7 ;  /* 0x000000ffff1b7224 */ /* 0x000fca00078e0007 */
[----:B------:R-:W-:Y:S01]  /*8de40*/  STL.64 [R1+0x44d8], R26 ;  /* 0x0044d81a01007387 */ /* 0x000fe20000100a00 */
[C---:B--2---:R-:W-:Y:S03]  /*8de50*/  HMMA.16816.F32.BF16 R4, R8.reuse, R4, R20 ;  /* 0x000000040804723c */ /* 0x044fe60000041814 */
[----:B----4-:R0:W-:Y:S04]  /*8de60*/  STL.64 [R1+0x44d0], R24 ;  /* 0x0044d01801007387 */ /* 0x0101e80000100a00 */
[----:B0-----:R-:W3:Y:S04]  /*8de70*/  LDL.LU R24, [R1+0x300] ;  /* 0x0003000001187983 */ /* 0x001ee80000300800 */
[----:B------:R-:W3:Y:S04]  /*8de80*/  LDL.LU R25, [R1+0x304] ;  /* 0x0003040001197983 */ /* 0x000ee80000300800 */
[----:B------:R-:W3:Y:S04]  /*8de90*/  LDL.LU R26, [R1+0x308] ;  /* 0x00030800011a7983 */ /* 0x000ee80000300800 */
[----:B------:R-:W3:Y:S04]  /*8dea0*/  LDL.LU R27, [R1+0x30c] ;  /* 0x00030c00011b7983 */ /* 0x000ee80000300800 */
        /* <DEDUP_REMOVED lines=21> */
[----:B------:R-:W2:-:S15]  /*8e000*/  LDL.LU.64 R20, [R1+0x46e0] ;  /* 0x0046e00001147983 */ /* 0x000e9e0000300a00 */
[----:B------:R-:W-:-:S07]  /*8e010*/  NOP ;  /* 0x0000000000007918 */ /* 0x000fce0000000000 */
[----:B------:R-:W-:Y:S04]  /*8e020*/  STL.64 [R1+0x310], R4 ;  /* 0x0003100401007387 */ /* 0x000fe80000100a00 */
[----:B------:R0:W-:Y:S04]  /*8e030*/  STL.64 [R1+0x318], R6 ;  /* 0x0003180601007387 */ /* 0x0001e80000100a00 */
[----:B0-----:R-:W3:Y:S04]  /*8e040*/  LDL.LU.64 R6, [R1+0x46d8] ;  /* 0x0046d80001067983 */ /* 0x001ee80000300a00 */
[----:B------:R-:W4:Y:S04]  /*8e050*/  LDL.LU.64 R4, [R1+0x46d0] ;  /* 0x0046d00001047983 */ /* 0x000f280000300a00 */
[----:B------:R0:W-:Y:S04]  /*8e060*/  STL.64 [R1+0x300], R24 ;  /* 0x0003001801007387 */ /* 0x0001e80000100a00 */
[----:B------:R-:W-:Y:S01]  /*8e070*/  STL.64 [R1+0x308], R26 ;  /* 0x0003081a01007387 */ /* 0x000fe20000100a00 */
[----:B0-----:R-:W-:-:S02]  /*8e080*/  IMAD.MOV.U32 R24, RZ, RZ, R0 ;  /* 0x000000ffff187224 */ /* 0x001fc400078e0000 */
[----:B------:R-:W-:Y:S01]  /*8e090*/  IMAD.MOV.U32 R25, RZ, RZ, R28 ;  /* 0x000000ffff197224 */ /* 0x000fe200078e001c */
[----:B------:R-:W4:Y:S01]  /*8e0a0*/  LDL.LU R0, [R1+0x46cc] ;  /* 0x0046cc0001007983 */ /* 0x000f220000300800 */
[----:B--2---:R-:W-:-:S15]  /*8e0b0*/  HMMA.16816.F32.BF16 R12, R8, R20, R16 ;  /* 0x00000014080c723c */ /* 0x004fde0000041810 */
[----:B------:R-:W-:-:S08]  /*8e0c0*/  NOP ;  /* 0x0000000000007918 */ /* 0x000fd00000000000 */
[----:B------:R-:W-:Y:S04]  /*8e0d0*/  STL.64 [R1+0x2f0], R12 ;  /* 0x0002f00c01007387 */ /* 0x000fe80000100a00 */
[----:B------:R-:W-:Y:S04]  /*8e0e0*/  STL.64 [R1+0x2f8], R14 ;  /* 0x0002f80e01007387 */ /* 0x000fe80000100a00 */
[----:B------:R-:W2:Y:S04]  /*8e0f0*/  LDL.LU R28, [R1+0x46c8] ;  /* 0x0046c800011c7983 */ /* 0x000ea80000300800 */
[----:B------:R3:W-:Y:S04]  /*8e100*/  STL.64 [R1+0x44f0], R24 ;  /* 0x0044f01801007387 */ /* 0x0007e80000100a00 */
[----:B------:R-:W4:Y:S04]  /*8e110*/  LDL.LU R20, [R1+0x1d0] ;  /* 0x0001d00001147983 */ /* 0x000f280000300800 */
[----:B------:R-:W4:Y:S04]  /*8e120*/  LDL.LU R21, [R1+0x1d4] ;  /* 0x0001d40001157983 */ /* 0x000f280000300800 */
[----:B------:R-:W2:Y:S04]  /*8e130*/  LDL.LU R22, [R1+0x1d8] ;  /* 0x0001d80001167983 */ /* 0x000ea80000300800 */
[----:B------:R-:W2:Y:S01]  /*8e140*/  LDL.LU R23, [R1+0x1dc] ;  /* 0x0001dc0001177983 */ /* 0x000ea20000300800 */
[----:B---3--:R-:W-:-:S02]  /*8e150*/  IMAD.MOV.U32 R24, RZ, RZ, R7 ;  /* 0x000000ffff187224 */ /* 0x008fc400078e0007 */
[----:B------:R-:W-:Y:S01]  /*8e160*/  IMAD.MOV.U32 R25, RZ, RZ, R6 ;  /* 0x000000ffff197224 */ /* 0x000fe200078e0006 */
[----:B------:R-:W3:Y:S04]  /*8e170*/  LDL.LU R7, [R1+0x46c4] ;  /* 0x0046c40001077983 */ /* 0x000ee80000300800 */
[----:B------:R-:W3:Y:S04]  /*8e180*/  LDL.LU R6, [R1+0x46c0] ;  /* 0x0046c00001067983 */ /* 0x000ee80000300800 */
[----:B------:R-:W-:Y:S04]  /*8e190*/  STL.64 [R1+0x4508], R24 ;  /* 0x0045081801007387 */ /* 0x000fe80000100a00 */
[----:B--2---:R-:W-:Y:S04]  /*8e1a0*/  STL.64 [R1+0x44e8], R22 ;  /* 0x0044e81601007387 */ /* 0x004fe80000100a00 */
[----:B----4-:R0:W-:Y:S04]  /*8e1b0*/  STL.64 [R1+0x44e0], R20 ;  /* 0x0044e01401007387 */ /* 0x0101e80000100a00 */
[----:B0-----:R-:W2:Y:S04]  /*8e1c0*/  LDL.LU R20, [R1+0x1e0] ;  /* 0x0001e00001147983 */ /* 0x001ea80000300800 */
[----:B------:R-:W2:Y:S04]  /*8e1d0*/  LDL.LU R21, [R1+0x1e4] ;  /* 0x0001e40001157983 */ /* 0x000ea80000300800 */
[----:B------:R-:W4:Y:S04]  /*8e1e0*/  LDL.LU R22, [R1+0x1e8] ;  /* 0x0001e80001167983 */ /* 0x000f280000300800 */
[----:B------:R-:W4:Y:S01]  /*8e1f0*/  LDL.LU R23, [R1+0x1ec] ;  /* 0x0001ec0001177983 */ /* 0x000f220000300800 */
[----:B------:R-:W-:-:S02]  /*8e200*/  IMAD.MOV.U32 R24, RZ, RZ, R2 ;  /* 0x000000ffff187224 */ /* 0x000fc400078e0002 */
[----:B------:R-:W-:Y:S01]  /*8e210*/  IMAD.MOV.U32 R25, RZ, RZ, R3 ;  /* 0x000000ffff197224 */ /* 0x000fe200078e0003 */
[----:B------:R-:W3:Y:S04]  /*8e220*/  LDL.LU R2, [R1+0x46bc] ;  /* 0x0046bc0001027983 */ /* 0x000ee80000300800 */
[----:B------:R-:W3:Y:S04]  /*8e230*/  LDL.LU R3, [R1+0x46b8] ;  /* 0x0046b80001037983 */ /* 0x000ee80000300800 */
[----:B------:R-:W-:Y:S04]  /*8e240*/  STL.64 [R1+0x4520], R24 ;  /* 0x0045201801007387 */ /* 0x000fe80000100a00 */
[----:B----4-:R-:W-:Y:S04]  /*8e250*/  STL.64 [R1+0x4500], R22 ;  /* 0x0045001601007387 */ /* 0x010fe80000100a00 */
[----:B--2---:R0:W-:Y:S04]  /*8e260*/  STL.64 [R1+0x44f8], R20 ;  /* 0x0044f81401007387 */ /* 0x0041e80000100a00 */
        /* <DEDUP_REMOVED lines=26> */
[----:B---3--:R-:W-:-:S02]  /*8e410*/  IMAD.MOV.U32 R24, RZ, RZ, R6 ;  /* 0x000000ffff187224 */ /* 0x008fc400078e0006 */
[----:B------:R-:W-:Y:S01]  /*8e420*/  IMAD.MOV.U32 R25, RZ, RZ, R7 ;  /* 0x000000ffff197224 */ /* 0x000fe200078e0007 */
[----:B------:R-:W3:Y:S04]  /*8e430*/  LDL.LU R6, [R1+0x46a4] ;  /* 0x0046a40001067983 */ /* 0x000ee80000300800 */
[----:B------:R-:W3:Y:S04]  /*8e440*/  LDL.LU R7, [R1+0x46a0] ;  /* 0x0046a00001077983 */ /* 0x000ee80000300800 */
[----:B------:R0:W-:Y:S02]  /*8e450*/  STL.64 [R1+0x4568], R24 ;  /* 0x0045681801007387 */ /* 0x0001e40000100a00 */
[----:B0-----:R-:W-:-:S02]  /*8e460*/  IMAD.MOV.U32 R24, RZ, RZ, R3 ;  /* 0x000000ffff187224 */ /* 0x001fc400078e0003 */
        /* <DEDUP_REMOVED lines=23> */
[----:B------:R-:W2:Y:S04]  /*8e5e0*/  LDL.LU R0, [R1+0x468c] ;  /* 0x00468c0001007983 */ /* 0x000ea80000300800 */
[----:B------:R-:W2:Y:S01]  /*8e5f0*/  LDL.LU R28, [R1+0x4688] ;  /* 0x00468800011c7983 */ /* 0x000ea20000300800 */
[----:B---3--:R-:W-:-:S03]  /*8e600*/  IMAD.MOV.U32 R12, RZ, RZ, R5 ;  /* 0x000000ffff0c7224 */ /* 0x008fc600078e0005 */
[----:B------:R0:W-:Y:S01]  /*8e610*/  STL.64 [R1+0x45b0], R24 ;  /* 0x0045b01801007387 */ /* 0x0001e20000100a00 */
[----:B------:R-:W-:Y:S02]  /*8e620*/  IMAD.MOV.U32 R13, RZ, RZ, R4 ;  /* 0x000000ffff0d7224 */ /* 0x000fe400078e0004 */
[----:B0-----:R-:W-:Y:S02]  /*8e630*/  IMAD.MOV.U32 R25, RZ, RZ, R6 ;  /* 0x000000ffff197224 */ /* 0x001fe400078e0006 */
[----:B------:R-:W-:Y:S01]  /*8e640*/  IMAD.MOV.U32 R24, RZ, RZ, R7 ;  /* 0x000000ffff187224 */ /* 0x000fe200078e0007 */
[----:B----4-:R-:W-:Y:S04]  /*8e650*/  STL.64 [R1+0x4578], R22 ;  /* 0x0045781601007387 */ /* 0x010fe80000100a00 */
[----:B--2---:R0:W-:Y:S04]  /*8e660*/  STL.64 [R1+0x4570], R20 ;  /* 0x0045701401007387 */ /* 0x0041e80000100a00 */
[----:B0-----:R-:W2:Y:S04]  /*8e670*/  LDL.LU R20, [R1+0x240] ;  /* 0x0002400001147983 */ /* 0x001ea80000300800 */
[----:B------:R-:W2:Y:S04]  /*8e680*/  LDL.LU R21, [R1+0x244] ;  /* 0x0002440001157983 */ /* 0x000ea80000300800 */
[----:B------:R-:W3:Y:S04]  /*8e690*/  LDL.LU R22, [R1+0x248] ;  /* 0x0002480001167983 */ /* 0x000ee80000300800 */
[----:B------:R-:W3:Y:S04]  /*8e6a0*/  LDL.LU R23, [R1+0x24c] ;  /* 0x00024c0001177983 */ /* 0x000ee80000300800 */
[----:B------:R0:W-:Y:S04]  /*8e6b0*/  STL.64 [R1+0x4600], R12 ;  /* 0x0046000c01007387 */ /* 0x0001e80000100a00 */
[----:B------:R-:W4:Y:S04]  /*8e6c0*/  LDL.LU R4, [R1+0x290] ;  /* 0x0002900001047983 */ /* 0x000f280000300800 */
[----:B------:R-:W4:Y:S04]  /*8e6d0*/  LDL.LU R5, [R1+0x294] ;  /* 0x0002940001057983 */ /* 0x000f280000300800 */
[----:B------:R-:W2:Y:S04]  /*8e6e0*/  LDL.LU R6, [R1+0x298] ;  /* 0x0002980001067983 */ /* 0x000ea80000300800 */
[----:B------:R-:W2:Y:S01]  /*8e6f0*/  LDL.LU R7, [R1+0x29c] ;  /* 0x00029c0001077983 */ /* 0x000ea20000300800 */
[----:B------:R-:W-:-:S02]  /*8e700*/  IMAD.MOV.U32 R16, RZ, RZ, R28 ;  /* 0x000000ffff107224 */ /* 0x000fc400078e001c */
[----:B------:R-:W-:Y:S01]  /*8e710*/  IMAD.MOV.U32 R17, RZ, RZ, R0 ;  /* 0x000000ffff117224 */ /* 0x000fe200078e0000 */
[----:B--2---:R-:W-:Y:S04]  /*8e720*/  STL.64 [R1+0x4610], R6 ;  /* 0x0046100601007387 */ /* 0x004fe80000100a00 */
[----:B----4-:R1:W-:Y:S04]  /*8e730*/  STL.64 [R1+0x4608], R4 ;  /* 0x0046080401007387 */ /* 0x0103e80000100a00 */
[----:B------:R-:W2:Y:S04]  /*8e740*/  LDL.LU R28, [R1+0x4684] ;  /* 0x00468400011c7983 */ /* 0x000ea80000300800 */
[----:B------:R-:W4:Y:S04]  /*8e750*/  LDL.LU R0, [R1+0x4680] ;  /* 0x0046800001007983 */ /* 0x000f280000300800 */
[----:B------:R-:W-:Y:S04]  /*8e760*/  STL.64 [R1+0x4618], R16 ;  /* 0x0046181001007387 */ /* 0x000fe80000100a00 */
[----:B0-----:R-:W3:Y:S04]  /*8e770*/  LDL.LU R12, [R1+0x2a0] ;  /* 0x0002a000010c7983 */ /* 0x001ee80000300800 */
[----:B------:R-:W3:Y:S04]  /*8e780*/  LDL.LU R13, [R1+0x2a4] ;  /* 0x0002a400010d7983 */ /* 0x000ee80000300800 */
[----:B------:R-:W2:Y:S04]  /*8e790*/  LDL.LU R14, [R1+0x2a8] ;  /* 0x0002a800010e7983 */ /* 0x000ea80000300800 */
[----:B------:R-:W2:Y:S04]  /*8e7a0*/  LDL.LU R15, [R1+0x2ac] ;  /* 0x0002ac00010f7983 */ /* 0x000ea80000300800 */
[----:B--2---:R-:W-:Y:S04]  /*8e7b0*/  STL.64 [R1+0x4628], R14 ;  /* 0x0046280e01007387 */ /* 0x004fe80000100a00 */
[----:B---3--:R4:W-:Y:S04]  /*8e7c0*/  STL.64 [R1+0x4620], R12 ;  /* 0x0046200c01007387 */ /* 0x0089e80000100a00 */
[----:B-1----:R-:W2:Y:S04]  /*8e7d0*/  LDL.LU R4, [R1+0xd0] ;  /* 0x0000d00001047983 */ /* 0x002ea80000300800 */
[----:B------:R-:W2:Y:S01]  /*8e7e0*/  LDL.LU R5, [R1+0xd4] ;  /* 0x0000d40001057983 */ /* 0x000ea20000300800 */
[----:B----4-:R-:W-:-:S02]  /*8e7f0*/  IMAD.MOV.U32 R12, RZ, RZ, R0 ;  /* 0x000000ffff0c7224 */ /* 0x010fc400078e0000 */
[----:B------:R-:W-:Y:S01]  /*8e800*/  IMAD.MOV.U32 R13, RZ, RZ, R28 ;  /* 0x000000ffff0d7224 */ /* 0x000fe200078e001c */
[----:B--2---:R0:W-:Y:S04]  /*8e810*/  STL.64 [R1+0x4630], R4 ;  /* 0x0046300401007387 */ /* 0x0041e80000100a00 */
[----:B------:R-:W2:Y:S04]  /*8e820*/  LDL.LU R0, [R1+0x467c] ;  /* 0x00467c0001007983 */ /* 0x000ea80000300800 */
        /* <DEDUP_REMOVED lines=8> */
[----:B-1----:R-:W2:Y:S04]  /*8e8b0*/  LDL.LU R12, [R1+0xf0] ;  /* 0x0000f000010c7983 */ /* 0x002ea80000300800 */
[----:B------:R-:W2:Y:S04]  /*8e8c0*/  LDL.LU R13, [R1+0xf4] ;  /* 0x0000f400010d7983 */ /* 0x000ea80000300800 */
        /* <DEDUP_REMOVED lines=15> */
[----:B------:R-:W2:Y:S04]  /*8e9c0*/  LDL.LU R16, [R1+0x2b0] ;  /* 0x0002b00001107983 */ /* 0x000ea80000300800 */
[----:B------:R-:W2:Y:S04]  /*8e9d0*/  LDL.LU R17, [R1+0x2b4] ;  /* 0x0002b40001117983 */ /* 0x000ea80000300800 */
[----:B------:R-:W2:Y:S04]  /*8e9e0*/  LDL.LU R18, [R1+0x2b8] ;  /* 0x0002b80001127983 */ /* 0x000ea80000300800 */
[----:B------:R-:W2:Y:S04]  /*8e9f0*/  LDL.LU R19, [R1+0x2bc] ;  /* 0x0002bc0001137983 */ /* 0x000ea80000300800 */
[----:B------:R-:W-:Y:S04]  /*8ea00*/  STL.64 [R1+0x45c8], R24 ;  /* 0x0045c81801007387 */ /* 0x000fe80000100a00 */
[----:B------:R-:W-:Y:S04]  /*8ea10*/  STL.64 [R1+0x4590], R22 ;  /* 0x0045901601007387 */ /* 0x000fe80000100a00 */
[----:B------:R0:W-:Y:S04]  /*8ea20*/  STL.64 [R1+0x4588], R20 ;  /* 0x0045881401007387 */ /* 0x0001e80000100a00 */
        /* <DEDUP_REMOVED lines=8> */
[----:B----4-:R-:W-:Y:S04]  /*8eab0*/  STL.64 [R1+0x45a8], R22 ;  /* 0x0045a81601007387 */ /* 0x010fe80000100a00 */
[----:B---3--:R0:W-:Y:S04]  /*8eac0*/  STL.64 [R1+0x45a0], R20 ;  /* 0x0045a01401007387 */ /* 0x0081e80000100a00 */
[----:B0-----:R-:W3:Y:S04]  /*8ead0*/  LDL.LU R20, [R1+0x260] ;  /* 0x0002600001147983 */ /* 0x001ee80000300800 */
[----:B------:R-:W3:Y:S04]  /*8eae0*/  LDL.LU R21, [R1+0x264] ;  /* 0x0002640001157983 */ /* 0x000ee80000300800 */
[----:B------:R-:W4:Y:S04]  /*8eaf0*/  LDL.LU R22, [R1+0x268] ;  /* 0x0002680001167983 */ /* 0x000f280000300800 */
[----:B------:R-:W4:Y:S01]  /*8eb00*/  LDL.LU R23, [R1+0x26c] ;  /* 0x00026c0001177983 */ /* 0x000f220000300800 */
[C---:B------:R-:W-:Y:S03]  /*8eb10*/  HMMA.16816.F32.BF16 R12, R8.reuse, R12, R4 ;  /* 0x0000000c080c723c */ /* 0x040fe60000041804 */
        /* <DEDUP_REMOVED lines=11> */
[----:B------:R-:W3:Y:S04]  /*8ebd0*/  LDL.LU R23, [R1+0x28c] ;  /* 0x00028c0001177983 */ /* 0x000ee80000300800 */
[----:B------:R-:W4:Y:S04]  /*8ebe0*/  LDL.LU.64 R6, [R1+0x4660] ;  /* 0x0046600001067983 */ /* 0x000f280000300a00 */
[----:B------:R-:W4:Y:S04]  /*8ebf0*/  LDL.LU.64 R4, [R1+0x4658] ;  /* 0x0046580001047983 */ /* 0x000f280000300a00 */
[----:B------:R0:W-:Y:S04]  /*8ec00*/  STL.64 [R1+0x2e0], R12 ;  /* 0x0002e00c01007387 */ /* 0x0001e80000100a00 */
[----:B------:R4:W-:Y:S04]  /*8ec10*/  STL.64 [R1+0x2e8], R14 ;  /* 0x0002e80e01007387 */ /* 0x0009e80000100a00 */
[----:B0-----:R-:W4:Y:S02]  /*8ec20*/  LDL.LU.64 R12, [R1+0x4650] ;  /* 0x00465000010c7983 */ /* 0x001f240000300a00 */
[----:B----4-:R-:W-:Y:S02]  /*8ec30*/  HMMA.16816.F32.BF16 R12, R8, R12, R4 ;  /* 0x0000000c080c723c */ /* 0x010fe40000041804 */
[----:B------:R-:W4:Y:S04]  /*8ec40*/  LDL.LU.64 R6, [R1+0x4648] ;  /* 0x0046480001067983 */ /* 0x000f280000300a00 */
[----:B------:R-:W4:-:S15]  /*8ec50*/  LDL.LU.64 R4, [R1+0x4640] ;  /* 0x0046400001047983 */ /* 0x000f1e0000300a00 */
[----:B------:R-:W-:-:S02]  /*8ec60*/  NOP ;  /* 0x0000000000007918 */ /* 0x000fc40000000000 */
[----:B------:R0:W-:Y:S04]  /*8ec70*/  STL.64 [R1+0x2d0], R12 ;  /* 0x0002d00c01007387 */ /* 0x0001e80000100a00 */
[----:B------:R4:W-:Y:S04]  /*8ec80*/  STL.64 [R1+0x2d8], R14 ;  /* 0x0002d80e01007387 */ /* 0x0009e80000100a00 */
[----:B0-----:R-:W4:Y:S02]  /*8ec90*/  LDL.LU.64 R12, [R1+0x4638] ;  /* 0x00463800010c7983 */ /* 0x001f240000300a00 */
[----:B----4-:R-:W-:Y:S02]  /*8eca0*/  HMMA.16816.F32.BF16 R12, R8, R12, R4 ;  /* 0x0000000c080c723c */ /* 0x010fe40000041804 */
[----:B------:R-:W2:-:S15]  /*8ecb0*/  LDL.LU.64 R4, [R1+0x4630] ;  /* 0x0046300001047983 */ /* 0x000e9e0000300a00 */
[----:B------:R-:W-:-:S06]  /*8ecc0*/  NOP ;  /* 0x0000000000007918 */ /* 0x000fcc0000000000 */
[----:B------:R-:W-:Y:S04]  /*8ecd0*/  STL.64 [R1+0x2c0], R12 ;  /* 0x0002c00c01007387 */ /* 0x000fe80000100a00 */
[----:B------:R0:W-:Y:S04]  /*8ece0*/  STL.64 [R1+0x2c8], R14 ;  /* 0x0002c80e01007387 */ /* 0x0001e80000100a00 */
[----:B0-----:R-:W4:Y:S04]  /*8ecf0*/  LDL.LU.64 R14, [R1+0x4628] ;  /* 0x00462800010e7983 */ /* 0x001f280000300a00 */
[----:B------:R-:W4:Y:S01]  /*8ed00*/  LDL.LU.64 R12, [R1+0x4620] ;  /* 0x00462000010c7983 */ /* 0x000f220000300a00 */
[----:B--2---:R-:W-:Y:S03]  /*8ed10*/  HMMA.16816.F32.BF16 R4, R8, R4, R16 ;  /* 0x000000040804723c */ /* 0x004fe60000041810 */
[----:B------:R-:W4:-:S15]  /*8ed20*/  LDL.LU.64 R16, [R1+0x4618] ;  /* 0x0046180001107983 */ /* 0x000f1e0000300a00 */
[----:B------:R-:W-:-:S05]  /*8ed30*/  NOP ;  /* 0x0000000000007918 */ /* 0x000fca0000000000 */
[----:B------:R-:W-:Y:S04]  /*8ed40*/  STL.64 [R1+0x2b0], R4 ;  /* 0x0002b00401007387 */ /* 0x000fe80000100a00 */
[----:B------:R0:W-:Y:S04]  /*8ed50*/  STL.64 [R1+0x2b8], R6 ;  /* 0x0002b80601007387 */ /* 0x0001e80000100a00 */
[----:B0-----:R-:W2:Y:S04]  /*8ed60*/  LDL.LU.64 R6, [R1+0x4610] ;  /* 0x0046100001067983 */ /* 0x001ea80000300a00 */
[----:B------:R-:W2:Y:S01]  /*8ed70*/  LDL.LU.64 R4, [R1+0x4608] ;  /* 0x0046080001047983 */ /* 0x000ea20000300a00 */
[----:B----4-:R-:W-:Y:S03]  /*8ed80*/  HMMA.16816.F32.BF16 R16, R8, R16, R12 ;  /* 0x000000100810723c */ /* 0x010fe6000004180c */
[----:B------:R-:W2:-:S15]  /*8ed90*/  LDL.LU.64 R12, [R1+0x4600] ;  /* 0x00460000010c7983 */ /* 0x000e9e0000300a00 */
[----:B------:R-:W-:-:S05]  /*8eda0*/  NOP ;  /* 0x0000000000007918 */ /* 0x000fca0000000000 */
[----:B------:R-:W-:Y:S04]  /*8edb0*/  STL.64 [R1+0x2a0], R16 ;  /* 0x0002a01001007387 */ /* 0x000fe80000100a00 */
[----:B------:R0:W-:Y:S04]  /*8edc0*/  STL.64 [R1+0x2a8], R18 ;  /* 0x0002a81201007387 */ /* 0x0001e80000100a00 */
[----:B0-----:R-:W4:Y:S01]  /*8edd0*/  LDL.LU.64 R18, [R1+0x45f8] ;  /* 0x0045f80001127983 */ /* 0x001f220000300a00 */
[C---:B--2---:R-:W-:Y:S03]  /*8ede0*/  HMMA.16816.F32.BF16 R12, R8.reuse, R12, R4 ;  /* 0x0000000c080c723c */ /* 0x044fe60000041804 */
[----:B------:R-:W2:Y:S04]  /*8edf0*/  LDL.LU R6, [R1+0x45f0] ;  /* 0x0045f00001067983 */ /* 0x000ea80000300800 */
[----:B------:R-:W4:Y:S04]  /*8ee00*/  LDL.LU.64 R4, [R1+0x45e8] ;  /* 0x0045e80001047983 */ /* 0x000f280000300a00 */
[----:B------:R-:W2:Y:S01]  /*8ee10*/  LDL R7, [R1+0xd28] ;  /* 0x000d280001077983 */ /* 0x000ea20000100800 */
[----:B---3--:R-:W-:Y:S03]  /*8ee20*/  HMMA.16816.F32.BF16 R24, R8, R24, R20 ;  /* 0x000000180818723c */ /* 0x008fe60000041814 */
[----:B--2---:R-:W-:Y:S08]  /*8ee30*/  STL.64 [R1+0x44c0], R6 ;  /* 0x0044c00601007387 */ /* 0x004ff00000100a00 */
[----:B------:R-:W-:Y:S04]  /*8ee40*/  STL.64 [R1+0x290], R12 ;  /* 0x0002900c01007387 */ /* 0x000fe80000100a00 */
[----:B------:R-:W-:Y:S04]  /*8ee50*/  STL.64 [R1+0x298], R14 ;  /* 0x0002980e01007387 */ /* 0x000fe80000100a00 */
[----:B----4-:R0:W-:Y:S04]  /*8ee60*/  STL.64 [R1+0x44b8], R4 ;  /* 0x0044b80401007387 */ /* 0x0101e80000100a00 */
[----:B0-----:R-:W2:Y:S04]  /*8ee70*/  LDL.LU R4, [R1+0x1c0] ;  /* 0x0001c00001047983 */ /* 0x001ea80000300800 */
[----:B------:R-:W2:Y:S04]  /*8ee80*/  LDL.LU R5, [R1+0x1c4] ;  /* 0x0001c40001057983 */ /* 0x000ea80000300800 */
[----:B------:R-:W2:Y:S04]  /*8ee90*/  LDL.LU R6, [R1+0x1c8] ;  /* 0x0001c80001067983 */ /* 0x000ea80000300800 */
[----:B------:R-:W2:Y:S01]  /*8eea0*/  LDL.LU R7, [R1+0x1cc] ;  /* 0x0001cc0001077983 */ /* 0x000ea20000300800 */
[----:B------:R-:W-:-:S03]  /*8eeb0*/  IMAD.MOV.U32 R12, RZ, RZ, R29 ;  /* 0x000000ffff0c7224 */ /* 0x000fc600078e001d */
        /* <DEDUP_REMOVED lines=73> */
[----:B------:R-:W-:Y:S04]  /*8f350*/  STL.64 [R1+0x1e0], R24 ;  /* 0x0001e01801007387 */ /* 0x000fe80000100a00 */
[----:B------:R0:W-:Y:S04]  /*8f360*/  STL.64 [R1+0x1e8], R26 ;  /* 0x0001e81a01007387 */ /* 0x0001e80000100a00 */
[----:B0-----:R-:W3:Y:S04]  /*8f370*/  LDL.LU.64 R26, [R1+0x44d8] ;  /* 0x0044d800011a7983 */ /* 0x001ee80000300a00 */
[----:B------:R-:W4:Y:S02]  /*8f380*/  LDL.LU.64 R24, [R1+0x44d0] ;  /* 0x0044d00001187983 */ /* 0x000f240000300a00 */
[----:B----4-:R-:W-:-:S15]  /*8f390*/  HMMA.16816.F32.BF16 R20, R8, R24, R20 ;  /* 0x000000180814723c */ /* 0x010fde0000041814 */
[----:B------:R-:W-:-:S08]  /*8f3a0*/  NOP ;  /* 0x0000000000007918 */ /* 0x000fd00000000000 */
[----:B------:R0:W-:Y:S04]  /*8f3b0*/  STL.64 [R1+0x1d0], R20 ;  /* 0x0001d01401007387 */ /* 0x0001e80000100a00 */
[----:B------:R-:W-:Y:S04]  /*8f3c0*/  STL.64 [R1+0x1d8], R22 ;  /* 0x0001d81601007387 */ /* 0x000fe80000100a00 */
[----:B0-----:R-:W2:Y:S01]  /*8f3d0*/  LDL.LU.64 R20, [R1+0x44c8] ;  /* 0x0044c80001147983 */ /* 0x001ea20000300a00 */
[----:B------:R-:W-:Y:S02]  /*8f3e0*/  IMAD.MOV.U32 R13, RZ, RZ, R19 ;  /* 0x000000ffff0d7224 */ /* 0x000fe400078e0013 */
[----:B------:R-:W-:-:S02]  /*8f3f0*/  IMAD.MOV.U32 R16, RZ, RZ, R18 ;  /* 0x000000ffff107224 */ /* 0x000fc400078e0012 */
[----:B------:R-:W-:Y:S02]  /*8f400*/  IMAD.MOV.U32 R18, RZ, RZ, R2 ;  /* 0x000000ffff127224 */ /* 0x000fe400078e0002 */
[----:B------:R-:W-:Y:S02]  /*8f410*/  IMAD.MOV.U32 R19, RZ, RZ, R0 ;  /* 0x000000ffff137224 */ /* 0x000fe400078e0000 */
[----:B------:R-:W-:Y:S01]  /*8f420*/  IMAD.MOV.U32 R17, RZ, RZ, R3 ;  /* 0x000000ffff117224 */ /* 0x000fe200078e0003 */
[----:B--2---:R-:W-:-:S15]  /*8f430*/  HMMA.16816.F32.BF16 R4, R8, R20, R4 ;  /* 0x000000140804723c */ /* 0x004fde0000041804 */
[----:B------:R-:W-:-:S09]  /*8f440*/  NOP ;  /* 0x0000000000007918 */ /* 0x000fd20000000000 */
[----:B------:R-:W-:Y:S02]  /*8f450*/  IMAD.MOV.U32 R2, RZ, RZ, R6 ;  /* 0x000000ffff027224 */ /* 0x000fe400078e0006 */
[----:B------:R-:W-:Y:S02]  /*8f460*/  IMAD.MOV.U32 R0, RZ, RZ, R7 ;  /* 0x000000ffff007224 */ /* 0x000fe400078e0007 */
[----:B------:R-:W-:Y:S02]  /*8f470*/  IMAD.MOV.U32 R21, RZ, RZ, R4 ;  /* 0x000000ffff157224 */ /* 0x000fe400078e0004 */
[----:B------:R-:W-:Y:S01]  /*8f480*/  IMAD.MOV.U32 R3, RZ, RZ, R5 ;  /* 0x000000ffff037224 */ /* 0x000fe200078e0005 */
[----:B------:R-:W2:Y:S04]  /*8f490*/  LDL.LU.64 R6, [R1+0x44c0] ;  /* 0x0044c00001067983 */ /* 0x000ea80000300a00 */
[----:B------:R-:W4:Y:S04]  /*8f4a0*/  LDL.LU.64 R4, [R1+0x44b8] ;  /* 0x0044b80001047983 */ /* 0x000f280000300a00 */
[----:B------:R-:W-:Y:S04]  /*8f4b0*/  STL [R1+0x419c], R0 ;  /* 0x00419c0001007387 */ /* 0x000fe80000100800 */
[----:B------:R-:W-:Y:S04]  /*8f4c0*/  STL [R1+0x4198], R2 ;  /* 0x0041980201007387 */ /* 0x000fe80000100800 */
[----:B------:R-:W-:Y:S04]  /*8f4d0*/  STL [R1+0x4194], R3 ;  /* 0x0041940301007387 */ /* 0x000fe80000100800 */
[----:B------:R2:W-:Y:S04]  /*8f4e0*/  STL [R1+0x4190], R21 ;  /* 0x0041901501007387 */ /* 0x0005e80000100800 */
[----:B------:R-:W3:Y:S01]  /*8f4f0*/  LDL.LU R20, [R1+0x5c0] ;  /* 0x0005c00001147983 */ /* 0x000ee20000300800 */
[----:B------:R-:W-:Y:S01]  /*8f500*/  HMMA.16816.F32.BF16 R12, R8, R12, R16 ;  /* 0x0000000c080c723c */ /* 0x000fe20000041810 */
[----:B--2---:R-:W-:-:S02]  /*8f510*/  IMAD.MOV.U32 R21, RZ, RZ, R6 ;  /* 0x000000ffff157224 */ /* 0x004fc400078e0006 */
[----:B----4-:R-:W-:Y:S02]  /*8f520*/  IMAD.MOV.U32 R22, RZ, RZ, R5 ;  /* 0x000000ffff167224 */ /* 0x010fe400078e0005 */
[----:B------:R-:W-:Y:S02]  /*8f530*/  IMAD.MOV.U32 R23, RZ, RZ, R4 ;  /* 0x000000ffff177224 */ /* 0x000fe400078e0004 */
[----:B------:R-:W0:Y:S04]  /*8f540*/  LDSM.16.MT88.4 R4, [R7+UR5+0x21400] ;  /* 0x021400050704783b */ /* 0x000e280008004200 */
[----:B0-----:R-:W-:Y:S04]  /*8f550*/  STL.64 [R1+0x42a0], R6 ;  /* 0x0042a00601007387 */ /* 0x001fe80000100a00 */
[----:B------:R0:W-:Y:S04]  /*8f560*/  STL.64 [R1+0x4298], R4 ;  /* 0x0042980401007387 */ /* 0x0001e80000100a00 */
[----:B0-----:R-:W3:Y:S04]  /*8f570*/  LDL.LU.64 R4, [R1+0x400] ;  /* 0x0004000001047983 */ /* 0x001ee80000300a00 */
[----:B------:R-:W2:Y:S04]  /*8f580*/  LDL.LU.64 R6, [R1+0x408] ;  /* 0x0004080001067983 */ /* 0x000ea80000300a00 */
[----:B------:R-:W4:Y:S01]  /*8f590*/  LDL.LU.64 R16, [R1+0x44b0] ;  /* 0x0044b00001107983 */ /* 0x000f220000300a00 */
[----:B------:R-:W-:-:S02]  /*8f5a0*/  IMAD.MOV.U32 R18, RZ, RZ, R14 ;  /* 0x000000ffff127224 */ /* 0x000fc400078e000e */
[----:B------:R-:W-:Y:S02]  /*8f5b0*/  IMAD.MOV.U32 R19, RZ, RZ, R15 ;  /* 0x000000ffff137224 */ /* 0x000fe400078e000f */
[----:B------:R-:W-:Y:S02]  /*8f5c0*/  IMAD.MOV.U32 R25, RZ, RZ, R12 ;  /* 0x000000ffff197224 */ /* 0x000fe400078e000c */
[----:B------:R-:W-:Y:S01]  /*8f5d0*/  IMAD.MOV.U32 R24, RZ, RZ, R13 ;  /* 0x000000ffff187224 */ /* 0x000fe200078e000d */
[----:B------:R-:W2:Y:S04]  /*8f5e0*/  LDL.LU.64 R14, [R1+0x44a8] ;  /* 0x0044a800010e7983 */ /* 0x000ea80000300a00 */
[----:B------:R-:W2:Y:S04]  /*8f5f0*/  LDL.LU.64 R12, [R1+0x44a0] ;  /* 0x0044a000010c7983 */ /* 0x000ea80000300a00 */
[----:B------:R-:W-:Y:S04]  /*8f600*/  STL.64 [R1+0x4480], R18 ;  /* 0x0044801201007387 */ /* 0x000fe80000100a00 */
[----:B----4-:R0:W-:Y:S04]  /*8f610*/  STL [R1+0x4478], R16 ;  /* 0x0044781001007387 */ /* 0x0101e80000100800 */
[----:B0-----:R-:W4:Y:S04]  /*8f620*/  LDL.LU R16, [R1+0x590] ;  /* 0x0005900001107983 */ /* 0x001f280000300800 */
[----:B------:R-:W2:Y:S04]  /*8f630*/  LDL.LU R18, [R1+0x598] ;  /* 0x0005980001127983 */ /* 0x000ea80000300800 */
[----:B------:R-:W2:Y:S01]  /*8f640*/  LDL.LU R19, [R1+0x59c] ;  /* 0x00059c0001137983 */ /* 0x000ea20000300800 */
[----:B---3--:R-:W-:-:S15]  /*8f650*/  HMMA.16816.F32.BF16 R8, R8, R4, R20 ;  /* 0x000000040808723c */ /* 0x008fde0000041814 */
[----:B------:R-:W-:-:S09]  /*8f660*/  NOP ;  /* 0x0000000000007918 */ /* 0x000fd20000000000 */
[----:B------:R-:W-:Y:S01]  /*8f670*/  IMAD.MOV.U32 R20, RZ, RZ, R11 ;  /* 0x000000ffff147224 */ /* 0x000fe200078e000b */
[----:B--2---:R-:W-:Y:S04]  /*8f680*/  STL.64 [R1+0x4498], R18 ;  /* 0x0044981201007387 */ /* 0x004fe80000100a00 */
[----:B----4-:R0:W-:Y:S04]  /*8f690*/  STL.64 [R1+0x4490], R16 ;  /* 0x0044901001007387 */ /* 0x0101e80000100a00 */
[----:B0-----:R-:W2:Y:S04]  /*8f6a0*/  LDL.LU R16, [R1+0x5a0] ;  /* 0x0005a00001107983 */ /* 0x001ea80000300800 */
[----:B------:R-:W2:Y:S04]  /*8f6b0*/  LDL.LU R17, [R1+0x5a4] ;  /* 0x0005a40001117983 */ /* 0x000ea80000300800 */
[----:B------:R-:W2:Y:S04]  /*8f6c0*/  LDL.LU R18, [R1+0x5a8] ;  /* 0x0005a80001127983 */ /* 0x000ea80000300800 */
[----:B------:R-:W2:Y:S04]  /*8f6d0*/  LDL.LU R19, [R1+0x5ac] ;  /* 0x0005ac0001137983 */ /* 0x000ea80000300800 */
[----:B------:R-:W-:Y:S04]  /*8f6e0*/  STL [R1+0x42ec], R24 ;  /* 0x0042ec1801007387 */ /* 0x000fe80000100800 */
[----:B------:R-:W-:Y:S04]  /*8f6f0*/  STL [R1+0x42e8], R25 ;  /* 0x0042e81901007387 */ /* 0x000fe80000100800 */
[----:B------:R0:W-:Y:S04]  /*8f700*/  STL.64 [R1+0x4488], R26 ;  /* 0x0044881a01007387 */ /* 0x0001e80000100a00 */
[----:B0-----:R-:W3:Y:S04]  /*8f710*/  LDL.LU.64 R26, [R1+0x198] ;  /* 0x00019800011a7983 */ /* 0x001ee80000300a00 */
[----:B------:R-:W-:Y:S04]  /*8f720*/  STL.64 [R1+0x600], R8 ;  /* 0x0006000801007387 */ /* 0x000fe80000100a00 */
[----:B------:R0:W-:Y:S04]  /*8f730*/  STL [R1+0x608], R10 ;  /* 0x0006080a01007387 */ /* 0x0001e80000100800 */
[----:B0-----:R-:W2:Y:S04]  /*8f740*/  LDL.64 R10, [R1+0x1a8] ;  /* 0x0001a800010a7983 */ /* 0x001ea80000100a00 */
[----:B------:R0:W-:Y:S04]  /*8f750*/  STL.64 [R1+0x42a8], R6 ;  /* 0x0042a80601007387 */ /* 0x0001e80000100a00 */
[----:B------:R-:W4:Y:S04]  /*8f760*/  LDL.LU R4, [R1+0x5b0] ;  /* 0x0005b00001047983 */ /* 0x000f280000300800 */
[----:B------:R-:W4:Y:S04]  /*8f770*/  LDL.LU R5, [R1+0x5b4] ;  /* 0x0005b40001057983 */ /* 0x000f280000300800 */
[----:B0-----:R-:W4:Y:S04]  /*8f780*/  LDL.LU R6, [R1+0x5b8] ;  /* 0x0005b80001067983 */ /* 0x001f280000300800 */
[----:B------:R-:W4:Y:S04]  /*8f790*/  LDL.LU R7, [R1+0x5bc] ;  /* 0x0005bc0001077983 */ /* 0x000f280000300800 */
[----:B------:R0:W-:Y:S04]  /*8f7a0*/  STL [R1+0x3f58], R20 ;  /* 0x003f581401007387 */ /* 0x0001e80000100800 */
[----:B------:R-:W4:Y:S01]  /*8f7b0*/  LDL.LU.64 R22, [R1+0x1b8] ;  /* 0x0001b80001167983 */ /* 0x000f220000300a00 */
[C---:B--2---:R-:W-:Y:S06]  /*8f7c0*/  HMMA.16816.F32.BF16 R16, R12.reuse, R10, R16 ;  /* 0x0000000a0c10723c */ /* 0x044fec0000041810 */
[----:B----4-:R-:W-:-:S15]  /*8f7d0*/  HMMA.16816.F32.BF16 R4, R12, R22, R4 ;  /* 0x000000160c04723c */ /* 0x010fde0000041804 */
[----:B------:R-:W-:-:S03]  /*8f7e0*/  NOP ;  /* 0x0000000000007918 */ /* 0x000fc60000000000 */
[----:B------:R-:W-:Y:S02]  /*8f7f0*/  IMAD.MOV.U32 R9, RZ, RZ, R18 ;  /* 0x000000ffff097224 */ /* 0x000fe400078e0012 */
[----:B------:R-:W-:Y:S02]  /*8f800*/  IMAD.MOV.U32 R8, RZ, RZ, R19 ;  /* 0x000000ffff087224 */ /* 0x000fe400078e0013 */
[----:B------:R-:W-:Y:S02]  /*8f810*/  IMAD.MOV.U32 R10, RZ, RZ, R17 ;  /* 0x000000ffff0a7224 */ /* 0x000fe400078e0011 */
[----:B0-----:R-:W-:Y:S01]  /*8f820*/  IMAD.MOV.U32 R20, RZ, RZ, R11 ;  /* 0x000000ffff147224 */ /* 0x001fe200078e000b */
[----:B------:R-:W-:Y:S04]  /*8f830*/  STL.64 [R1+0x5d0], R4 ;  /* 0x0005d00401007387 */ /* 0x000fe80000100a00 */
[----:B------:R-:W-:Y:S04]  /*8f840*/  STL.64 [R1+0x5d8], R6 ;  /* 0x0005d80601007387 */ /* 0x000fe80000100a00 */
[----:B------:R0:W-:Y:S04]  /*8f850*/  STL [R1+0x5c0], R16 ;  /* 0x0005c01001007387 */ /* 0x0001e80000100800 */
[----:B------:R-:W2:Y:S04]  /*8f860*/  LDL.LU.64 R18, [R1+0x4498] ;  /* 0x0044980001127983 */ /* 0x000ea80000300a00 */
[----:B0-----:R-:W2:Y:S04]  /*8f870*/  LDL.LU.64 R16, [R1+0x4490] ;  /* 0x0044900001107983 */ /* 0x001ea80000300a00 */
[----:B------:R0:W-:Y:S01]  /*8f880*/  STL [R1+0x4460], R20 ;  /* 0x0044601401007387 */ /* 0x0001e20000100800 */
[----:B------:R-:W-:-:S02]  /*8f890*/  IMAD.MOV.U32 R5, RZ, RZ, R22 ;  /* 0x000000ffff057224 */ /* 0x000fc400078e0016 */
[----:B------:R-:W-:Y:S01]  /*8f8a0*/  IMAD.MOV.U32 R4, RZ, RZ, R23 ;  /* 0x000000ffff047224 */ /* 0x000fe200078e0017 */
[----:B0-----:R-:W4:Y:S04]  /*8f8b0*/  LDL.LU R20, [R1+0x580] ;  /* 0x0005800001147983 */ /* 0x001f280000300800 */
[----:B------:R-:W4:Y:S04]  /*8f8c0*/  LDL.LU R21, [R1+0x584] ;  /* 0x0005840001157983 */ /* 0x000f280000300800 */
[----:B------:R-:W4:Y:S04]  /*8f8d0*/  LDL.LU R22, [R1+0x588] ;  /* 0x0005880001167983 */ /* 0x000f280000300800 */
[----:B------:R-:W4:Y:S04]  /*8f8e0*/  LDL.LU R23, [R1+0x58c] ;  /* 0x00058c0001177983 */ /* 0x000f280000300800 */
[----:B------:R0:W-:Y:S04]  /*8f8f0*/  STL [R1+0x42b8], R10 ;  /* 0x0042b80a01007387 */ /* 0x0001e80000100800 */
[----:B------:R-:W-:Y:S04]  /*8f900*/  STL.64 [R1+0x42b0], R8 ;  /* 0x0042b00801007387 */ /* 0x000fe80000100a00 */
[----:B0-----:R-:W4:Y:S01]  /*8f910*/  LDL.LU.64 R10, [R1+0x168] ;  /* 0x00016800010a7983 */ /* 0x001f220000300a00 */
[----:B---3--:R-:W-:-:S02]  /*8f920*/  IMAD.MOV.U32 R7, RZ, RZ, R26 ;  /* 0x000000ffff077224 */ /* 0x008fc400078e001a */
[----:B------:R-:W-:Y:S01]  /*8f930*/  IMAD.MOV.U32 R6, RZ, RZ, R27 ;  /* 0x000000ffff067224 */ /* 0x000fe200078e001b */
[----:B--2---:R-:W-:Y:S01]  /*8f940*/  HMMA.16816.F32.BF16 R16, R12, R26, R16 ;  /* 0x0000001a0c10723c */ /* 0x004fe20000041810 */
[----:B----4-:R0:W-:Y:S04]  /*8f950*/  STL.64 [R1+0x4468], R10 ;  /* 0x0044680a01007387 */ /* 0x0101e80000100a00 */
[----:B0-----:R-:W2:Y:S04]  /*8f960*/  LDL.LU.64 R10, [R1+0x188] ;  /* 0x00018800010a7983 */ /* 0x001ea80000300a00 */
[----:B------:R-:W3:-:S14]  /*8f970*/  LDL.LU.64 R26, [R1+0x4488] ;  /* 0x00448800011a7983 */ /* 0x000edc0000300a00 */
[----:B------:R0:W-:Y:S04]  /*8f980*/  STL.64 [R1+0x5b0], R16 ;  /* 0x0005b01001007387 */ /* 0x0001e80000100a00 */
[----:B------:R1:W-:Y:S01]  /*8f990*/  STL [R1+0x5b8], R18 ;  /* 0x0005b81201007387 */ /* 0x0003e20000100800 */
[----:B0-----:R-:W-:-:S03]  /*8f9a0*/  IMAD.MOV.U32 R17, RZ, RZ, R19 ;  /* 0x000000ffff117224 */ /* 0x001fc600078e0013 */
[----:B-1----:R-:W4:Y:S04]  /*8f9b0*/  LDL.LU.64 R18, [R1+0x4480] ;  /* 0x0044800001127983 */ /* 0x002f280000300a00 */
[----:B------:R-:W2:Y:S04]  /*8f9c0*/  LDL.LU R16, [R1+0x4478] ;  /* 0x0044780001107983 */ /* 0x000ea80000300800 */
[----:B------:R0:W-:Y:S04]  /*8f9d0*/  STL.64 [R1+0x4300], R6 ;  /* 0x0043000601007387 */ /* 0x0001e80000100a00 */
[----:B------:R1:W-:Y:S01]  /*8f9e0*/  STL.64 [R1+0x42f8], R4 ;  /* 0x0042f80401007387 */ /* 0x0003e20000100a00 */
[----:B0-----:R-:W-:-:S03]  /*8f9f0*/  IMAD.MOV.U32 R6, RZ, RZ, R28 ;  /* 0x000000ffff067224 */ /* 0x001fc600078e001c */
[----:B-1----:R-:W3:Y:S01]  /*8fa00*/  LDL.LU R4, [R1+0x560] ;  /* 0x0005600001047983 */ /* 0x002ee20000300800 */
[----:B------:R-:W-:-:S03]  /*8fa10*/  IMAD.MOV.U32 R5, RZ, RZ, R29 ;  /* 0x000000ffff057224 */ /* 0x000fc600078e001d */
[----:B------:R-:W3:Y:S04]  /*8fa20*/  LDL.LU R29, [R1+0x4474] ;  /* 0x00447400011d7983 */ /* 0x000ee80000300800 */
[----:B------:R-:W3:Y:S04]  /*8fa30*/  LDL.LU R28, [R1+0x4470] ;  /* 0x00447000011c7983 */ /* 0x000ee80000300800 */
[----:B------:R-:W3:Y:S04]  /*8fa40*/  LDL.LU R7, [R1+0x56c] ;  /* 0x00056c0001077983 */ /* 0x000ee80000300800 */
[----:B----4-:R0:W-:Y:S04]  /*8fa50*/  STL.64 [R1+0x3f80], R18 ;  /* 0x003f801201007387 */ /* 0x0101e80000100a00 */
[----:B--2---:R-:W-:Y:S04]  /*8fa60*/  STL.64 [R1+0x3f78], R16 ;  /* 0x003f781001007387 */ /* 0x004fe80000100a00 */
[----:B0-----:R-:W2:Y:S04]  /*8fa70*/  LDL.LU R18, [R1+0x8] ;  /* 0x0000080001127983 */ /* 0x001ea80000300800 */
[----:B------:R-:W2:Y:S01]  /*8fa80*/  LDL.LU R19, [R1+0xc] ;  /* 0x00000c0001137983 */ /* 0x000ea20000300800 */
[----:B------:R-:W-:Y:S06]  /*8fa90*/  HMMA.16816.F32.BF16 R20, R12, R10, R20 ;  /* 0x0000000a0c14723c */ /* 0x000fec0000041814 */
[----:B------:R-:W-:-:S02]  /*8faa0*/  IMAD.MOV.U32 R24, RZ, RZ, R10 ;  /* 0x000000ffff187224 */ /* 0x000fc400078e000a */
[----:B------:R-:W-:Y:S01]  /*8fab0*/  IMAD.MOV.U32 R25, RZ, RZ, R11 ;  /* 0x000000ffff197224 */ /* 0x000fe200078e000b */
[----:B--2---:R-:W-:Y:S04]  /*8fac0*/  STL.64 [R1+0x4430], R18 ;  /* 0x0044301201007387 */ /* 0x004fe80000100a00 */
[----:B------:R-:W2:Y:S10]  /*8fad0*/  LDL.LU.64 R10, [R1+0x4468] ;  /* 0x00446800010a7983 */ /* 0x000eb40000300a00 */
[----:B------:R0:W-:Y:S04]  /*8fae0*/  STL.64 [R1+0x5a0], R20 ;  /* 0x0005a01401007387 */ /* 0x0001e80000100a00 */
[----:B0-----:R-:W4:Y:S04]  /*8faf0*/  LDL.LU R20, [R1+0x4460] ;  /* 0x0044600001147983 */ /* 0x001f280000300800 */
[----:B---3--:R-:W-:Y:S04]  /*8fb00*/  STL.64 [R1+0x4310], R26 ;  /* 0x0043101a01007387 */ /* 0x008fe80000100a00 */
[----:B------:R0:W-:Y:S04]  /*8fb10*/  STL.64 [R1+0x4308], R24 ;  /* 0x0043081801007387 */ /* 0x0001e80000100a00 */
[----:B0-----:R-:W3:Y:S04]  /*8fb20*/  LDL.LU R24, [R1+0x570] ;  /* 0x0005700001187983 */ /* 0x001ee80000300800 */
[----:B------:R-:W3:Y:S04]  /*8fb30*/  LDL.LU R25, [R1+0x574] ;  /* 0x0005740001197983 */ /* 0x000ee80000300800 */
[----:B------:R-:W3:Y:S04]  /*8fb40*/  LDL.LU R26, [R1+0x578] ;  /* 0x00057800011a7983 */ /* 0x000ee80000300800 */
[----:B------:R-:W3:Y:S01]  /*8fb50*/  LDL.LU R27, [R1+0x57c] ;  /* 0x00057c00011b7983 */ /* 0x000ee20000300800 */
[----:B------:R-:W-:-:S02]  /*8fb60*/  IMAD.MOV.U32 R18, RZ, RZ, R29 ;  /* 0x000000ffff127224 */ /* 0x000fc400078e001d */
[----:B------:R-:W-:Y:S02]  /*8fb70*/  IMAD.MOV.U32 R19, RZ, RZ, R28 ;  /* 0x000000ffff137224 */ /* 0x000fe400078e001c */
[----:B------:R-:W-:Y:S02]  /*8fb80*/  IMAD.MOV.U32 R28, RZ, RZ, R23 ;  /* 0x000000ffff1c7224 */ /* 0x000fe400078e0017 */
[----:B------:R-:W-:-:S03]  /*8fb90*/  IMAD.MOV.U32 R29, RZ, RZ, R22 ;  /* 0x000000ffff1d7224 */ /* 0x000fc600078e0016 */
[----:B------:R-:W-:Y:S04]  /*8fba0*/  STL [R1+0x41a4], R28 ;  /* 0x0041a41c01007387 */ /* 0x000fe80000100800 */
[----:B------:R-:W-:Y:S01]  /*8fbb0*/  STL [R1+0x41a0], R29 ;  /* 0x0041a01d01007387 */ /* 0x000fe20000100800 */
[----:B--2---:R-:W-:Y:S06]  /*8fbc0*/  HMMA.16816.F32.BF16 R4, R12, R10, R4 ;  /* 0x0000000a0c04723c */ /* 0x004fec0000041804 */
[----:B------:R-:W-:-:S02]  /*8fbd0*/  IMAD.MOV.U32 R23, RZ, RZ, R10 ;  /* 0x000000ffff177224 */ /* 0x000fc400078e000a */
[----:B------:R-:W-:Y:S01]  /*8fbe0*/  IMAD.MOV.U32 R22, RZ, RZ, R11 ;  /* 0x000000ffff167224 */ /* 0x000fe200078e000b */
[----:B---3--:R-:W-:-:S15]  /*8fbf0*/  HMMA.16816.F32.BF16 R16, R12, R18, R24 ;  /* 0x000000120c10723c */ /* 0x008fde0000041818 */
[----:B------:R-:W-:-:S08]  /*8fc00*/  NOP ;  /* 0x0000000000007918 */ /* 0x000fd00000000000 */
[----:B------:R-:W-:Y:S04]  /*8fc10*/  STL.64 [R1+0x590], R16 ;  /* 0x0005901001007387 */ /* 0x000fe80000100a00 */
[----:B------:R-:W-:Y:S04]  /*8fc20*/  STL.64 [R1+0x598], R18 ;  /* 0x0005981201007387 */ /* 0x000fe80000100a00 */
[----:B------:R0:W-:Y:S04]  /*8fc30*/  STL.64 [R1+0x580], R4 ;  /* 0x0005800401007387 */ /* 0x0001e80000100a00 */
[----:B------:R1:W-:Y:S04]  /*8fc40*/  STL.64 [R1+0x588], R6 ;  /* 0x0005880601007387 */ /* 0x0003e80000100a00 */
[----:B------:R-:W-:Y:S04]  /*8fc50*/  STL.64 [R1+0x4458], R22 ;  /* 0x0044581601007387 */ /* 0x000fe80000100a00 */
[----:B----4-:R2:W-:Y:S04]  /*8fc60*/  STL [R1+0x4450], R20 ;  /* 0x0044501401007387 */ /* 0x0105e80000100800 */
[----:B0-----:R-:W3:Y:S04]  /*8fc70*/  LDL.LU R4, [R1+0x500] ;  /* 0x0005000001047983 */ /* 0x001ee80000300800 */
[----:B------:R-:W3:Y:S04]  /*8fc80*/  LDL.LU R5, [R1+0x504] ;  /* 0x0005040001057983 */ /* 0x000ee80000300800 */
[----:B-1----:R-:W4:Y:S04]  /*8fc90*/  LDL.LU R6, [R1+0x508] ;  /* 0x0005080001067983 */ /* 0x002f280000300800 */
[----:B------:R-:W4:Y:S04]  /*8fca0*/  LDL.LU R7, [R1+0x50c] ;  /* 0x00050c0001077983 */ /* 0x000f280000300800 */
[----:B--2---:R-:W2:Y:S04]  /*8fcb0*/  LDL.LU R20, [R1+0x550] ;  /* 0x0005500001147983 */ /* 0x004ea80000300800 */
[----:B------:R-:W2:Y:S04]  /*8fcc0*/  LDL.LU R21, [R1+0x554] ;  /* 0x0005540001157983 */ /* 0x000ea80000300800 */
[----:B------:R-:W2:Y:S04]  /*8fcd0*/  LDL.LU R22, [R1+0x558] ;  /* 0x0005580001167983 */ /* 0x000ea80000300800 */
[----:B------:R-:W2:Y:S04]  /*8fce0*/  LDL.LU R23, [R1+0x55c] ;  /* 0x00055c0001177983 */ /* 0x000ea80000300800 */
[----:B------:R-:W2:Y:S04]  /*8fcf0*/  LDL.LU.64 R26, [R1+0x158] ;  /* 0x00015800011a7983 */ /* 0x000ea80000300a00 */
[----:B------:R-:W3:Y:S04]  /*8fd00*/  LDL.LU R16, [R1+0x530] ;  /* 0x0005300001107983 */ /* 0x000ee80000300800 */
[----:B------:R-:W3:Y:S04]  /*8fd10*/  LDL.LU R17, [R1+0x534] ;  /* 0x0005340001117983 */ /* 0x000ee80000300800 */
[----:B------:R-:W4:Y:S04]  /*8fd20*/  LDL.LU R18, [R1+0x538] ;  /* 0x0005380001127983 */ /* 0x000f280000300800 */
[----:B------:R-:W4:Y:S04]  /*8fd30*/  LDL.LU R19, [R1+0x53c] ;  /* 0x00053c0001137983 */ /* 0x000f280000300800 */
[----:B----4-:R0:W-:Y:S04]  /*8fd40*/  STL.64 [R1+0x4440], R18 ;  /* 0x0044401201007387 */ /* 0x0101e80000100a00 */
[----:B---3--:R-:W-:Y:S04]  /*8fd50*/  STL.64 [R1+0x4438], R16 ;  /* 0x0044381001007387 */ /* 0x008fe80000100a00 */
[----:B0-----:R-:W3:Y:S04]  /*8fd60*/  LDL.LU.64 R18, [R1+0x148] ;  /* 0x0001480001127983 */ /* 0x001ee80000300a00 */
[----:B------:R0:W-:Y:S04]  /*8fd70*/  STL.64 [R1+0x4400], R6 ;  /* 0x0044000601007387 */ /* 0x0001e80000100a00 */
[----:B------:R-:W-:Y:S04]  /*8fd80*/  STL.64 [R1+0x43f8], R4 ;  /* 0x0043f80401007387 */ /* 0x000fe80000100a00 */
[----:B0-----:R-:W4:Y:S04]  /*8fd90*/  LDL.LU.64 R6, [R1+0x118] ;  /* 0x0001180001067983 */ /* 0x001f280000300a00 */
[----:B----4-:R0:W-:Y:S04]  /*8fda0*/  STL.64 [R1+0x4410], R6 ;  /* 0x0044100601007387 */ /* 0x0101e80000100a00 */
[----:B0-----:R-:W4:Y:S04]  /*8fdb0*/  LDL.LU.64 R6, [R1+0x128] ;  /* 0x0001280001067983 */ /* 0x001f280000300a00 */
[----:B----4-:R0:W-:Y:S04]  /*8fdc0*/  STL.64 [R1+0x4428], R6 ;  /* 0x0044280601007387 */ /* 0x0101e80000100a00 */
[----:B0-----:R-:W4:Y:S04]  /*8fdd0*/  LDL.LU.64 R6, [R1+0x138] ;  /* 0x0001380001067983 */ /* 0x001f280000300a00 */
[----:B----4-:R0:W-:Y:S04]  /*8fde0*/  STL.64 [R1+0x4448], R6 ;  /* 0x0044480601007387 */ /* 0x0101e80000100a00 */
[----:B------:R-:W3:Y:S04]  /*8fdf0*/  LDL.LU R4, [R1+0x540] ;  /* 0x0005400001047983 */ /* 0x000ee80000300800 */
[----:B------:R-:W3:Y:S04]  /*8fe00*/  LDL.LU R5, [R1+0x544] ;  /* 0x0005440001057983 */ /* 0x000ee80000300800 */
[----:B0-----:R-:W3:Y:S04]  /*8fe10*/  LDL.LU R6, [R1+0x548] ;  /* 0x0005480001067983 */ /* 0x001ee80000300800 */
[----:B------:R-:W3:Y:S04]  /*8fe20*/  LDL.LU R7, [R1+0x54c] ;  /* 0x00054c0001077983 */ /* 0x000ee80000300800 */
[----:B------:R-:W4:Y:S01]  /*8fe30*/  LDL.LU.64 R10, [R1+0x108] ;  /* 0x00010800010a7983 */ /* 0x000f220000300a00 */
[C---:B--2---:R-:W-:Y:S03]  /*8fe40*/  HMMA.16816.F32.BF16 R20, R12.reuse, R26, R20 ;  /* 0x0000001a0c14723c */ /* 0x044fe60000041814 */
[----:B----4-:R0:W-:Y:S04]  /*8fe50*/  STL.64 [R1+0x4408], R10 ;  /* 0x0044080a01007387 */ /* 0x0101e80000100a00 */
[----:B------:R-:W2:Y:S04]  /*8fe60*/  LDL.LU R8, [R1+0x510] ;  /* 0x0005100001087983 */ /* 0x000ea80000300800 */
[----:B------:R-:W2:Y:S04]  /*8fe70*/  LDL.LU R9, [R1+0x514] ;  /* 0x0005140001097983 */ /* 0x000ea80000300800 */
[----:B0-----:R-:W4:Y:S04]  /*8fe80*/  LDL.LU R10, [R1+0x518] ;  /* 0x00051800010a7983 */ /* 0x001f280000300800 */
[----:B------:R-:W4:Y:S01]  /*8fe90*/  LDL.LU R11, [R1+0x51c] ;  /* 0x00051c00010b7983 */ /* 0x000f220000300800 */
[----:B---3--:R-:W-:Y:S01]  /*8fea0*/  HMMA.16816.F32.BF16 R4, R12, R18, R4 ;  /* 0x000000120c04723c */ /* 0x008fe20000041804 */
[----:B------:R-:W-:-:S05]  /*8feb0*/  IMAD.MOV.U32 R3, RZ, RZ, R26 ;  /* 0x000000ffff037224 */ /* 0x000fca00078e001a */
[----:B------:R-:W-:Y:S02]  /*8fec0*/  IMAD.MOV.U32 R0, RZ, RZ, R18 ;  /* 0x000000ffff007224 */ /* 0x000fe400078e0012 */
        /* <DEDUP_REMOVED lines=8> */
[----:B------:R1:W-:Y:S01]  /*8ff50*/  STL.64 [R1+0x578], R22 ;  /* 0x0005781601007387 */ /* 0x0003e20000100a00 */
[----:B0-----:R-:W-:-:S03]  /*8ff60*/  IMAD.MOV.U32 R21, RZ, RZ, R27 ;  /* 0x000000ffff157224 */ /* 0x001fc600078e001b */
[----:B-1----:R-:W3:Y:S04]  /*8ff70*/  LDL.LU.64 R22, [R1+0x4458] ;  /* 0x0044580001167983 */ /* 0x002ee80000300a00 */
[----:B------:R-:W4:Y:S04]  /*8ff80*/  LDL.LU R20, [R1+0x4450] ;  /* 0x0044500001147983 */ /* 0x000f280000300800 */
[----:B------:R-:W4:Y:S04]  /*8ff90*/  LDL.LU.64 R26, [R1+0xf8] ;  /* 0x0000f800011a7983 */ /* 0x000f280000300a00 */
[----:B------:R-:W-:Y:S04]  /*8ffa0*/  STL [R1+0x41ac], R21 ;  /* 0x0041ac1501007387 */ /* 0x000fe80000100800 */
[----:B------:R-:W-:Y:S04]  /*8ffb0*/  STL [R1+0x41a8], R3 ;  /* 0x0041a80301007387 */ /* 0x000fe80000100800 */
[----:B------:R-:W-:Y:S04]  /*8ffc0*/  STL.64 [R1+0x560], R4 ;  /* 0x0005600401007387 */ /* 0x000fe80000100a00 */
[----:B------:R0:W-:Y:S04]  /*8ffd0*/  STL.64 [R1+0x568], R6 ;  /* 0x0005680601007387 */ /* 0x0001e80000100a00 */
[----:B0-----:R-:W2:Y:S04]  /*8ffe0*/  LDL.LU.64 R6, [R1+0x4448] ;  /* 0x0044480001067983 */ /* 0x001ea80000300a00 */
[----:B------:R-:W2:Y:S04]  /*8fff0*/  LDL.LU.64 R18, [R1+0x4440] ;  /* 0x0044400001127983 */ /* 0x000ea80000300a00 */
[----:B------:R-:W2:Y:S04]  /*90000*/  LDL.LU.64 R16, [R1+0x4438] ;  /* 0x0044380001107983 */ /* 0x000ea80000300a00 */
[----:B------:R-:W-:Y:S04]  /*90010*/  STL [R1+0x41b4], R2 ;  /* 0x0041b40201007387 */ /* 0x000fe80000100800 */
[----:B------:R-:W-:Y:S01]  /*90020*/  STL [R1+0x41b0], R0 ;  /* 0x0041b00001007387 */ /* 0x000fe20000100800 */
[----:B--2---:R-:W-:-:S15]  /*90030*/  HMMA.16816.F32.BF16 R16, R12, R6, R16 ;  /* 0x000000060c10723c */ /* 0x004fde0000041810 */
[----:B------:R-:W-:-:S08]  /*90040*/  NOP ;  /* 0x0000000000007918 */ /* 0x000fd00000000000 */
[----:B------:R0:W-:Y:S04]  /*90050*/  STL.64 [R1+0x550], R16 ;  /* 0x0005501001007387 */ /* 0x0001e80000100a00 */
[----:B------:R1:W-:Y:S01]  /*90060*/  STL.64 [R1+0x558], R18 ;  /* 0x0005581201007387 */ /* 0x0003e20000100a00 */
[----:B0-----:R-:W-:-:S03]  /*90070*/  IMAD.MOV.U32 R17, RZ, RZ, R6 ;  /* 0x000000ffff117224 */ /* 0x001fc600078e0006 */
[----:B-1----:R-:W2:Y:S01]  /*90080*/  LDL.LU.64 R18, [R1+0x4430] ;  /* 0x0044300001127983 */ /* 0x002ea20000300a00 */
[----:B------:R-:W-:-:S03]  /*90090*/  IMAD.MOV.U32 R16, RZ, RZ, R7 ;  /* 0x000000ffff107224 */ /* 0x000fc600078e0007 */
[----:B------:R-:W3:Y:S04]  /*900a0*/  LDL.LU.64 R6, [R1+0x4428] ;  /* 0x0044280001067983 */ /* 0x000ee80000300a00 */
[----:B------:R-:W-:Y:S04]  /*900b0*/  STL [R1+0x41bc], R16 ;  /* 0x0041bc1001007387 */ /* 0x000fe80000100800 */
[----:B------:R-:W-:Y:S01]  /*900c0*/  STL [R1+0x41b8], R17 ;  /* 0x0041b81101007387 */ /* 0x000fe20000100800 */
[----:B---3--:R-:W-:Y:S06]  /*900d0*/  HMMA.16816.F32.BF16 R8, R12, R6, R8 ;  /* 0x000000060c08723c */ /* 0x008fec0000041808 */
[----:B------:R-:W-:-:S02]  /*900e0*/  IMAD.MOV.U32 R28, RZ, RZ, R6 ;  /* 0x000000ffff1c7224 */ /* 0x000fc400078e0006 */
[----:B------:R-:W-:-:S15]  /*900f0*/  IMAD.MOV.U32 R29, RZ, RZ, R7 ;  /* 0x000000ffff1d7224 */ /* 0x000fde00078e0007 */
        /* <DEDUP_REMOVED lines=16> */
[----:B------:R-:W-:Y:S04]  /*90200*/  STL [R1+0x41c8], R21 ;  /* 0x0041c81501007387 */ /* 0x000fe80000100800 */
[----:B------:R-:W-:Y:S04]  /*90210*/  STL.64 [R1+0x43e8], R22 ;  /* 0x0043e81601007387 */ /* 0x000fe80000100a00 */
[----:B----4-:R0:W-:Y:S04]  /*90220*/  STL [R1+0x43e0], R20 ;  /* 0x0043e01401007387 */ /* 0x0101e80000100800 */
[----:B0-----:R-:W4:Y:S04]  /*90230*/  LDL.LU R20, [R1+0x4f0] ;  /* 0x0004f00001147983 */ /* 0x001f280000300800 */
[----:B------:R-:W4:Y:S04]  /*90240*/  LDL.LU R21, [R1+0x4f4] ;  /* 0x0004f40001157983 */ /* 0x000f280000300800 */
[----:B------:R-:W4:Y:S04]  /*90250*/  LDL.LU R22, [R1+0x4f8] ;  /* 0x0004f80001167983 */ /* 0x000f280000300800 */
[----:B------:R-:W4:Y:S01]  /*90260*/  LDL.LU R23, [R1+0x4fc] ;  /* 0x0004fc0001177983 */ /* 0x000f220000300800 */
[----:B------:R-:W-:-:S02]  /*90270*/  IMAD.MOV.U32 R16, RZ, RZ, R26 ;  /* 0x000000ffff107224 */ /* 0x000fc400078e001a */
[----:B------:R-:W-:Y:S01]  /*90280*/  IMAD.MOV.U32 R17, RZ, RZ, R27 ;  /* 0x000000ffff117224 */ /* 0x000fe200078e001b */
[C---:B---3--:R-:W-:Y:S06]  /*90290*/  HMMA.16816.F32.BF16 R4, R12.reuse, R10, R4 ;  /* 0x0000000a0c04723c */ /* 0x048fec0000041804 */
[----:B------:R-:W-:Y:S01]  /*902a0*/  IMAD.MOV.U32 R0, RZ, RZ, R11 ;  /* 0x000000ffff007224 */ /* 0x000fe200078e000b */
[----:B----4-:R-:W-:Y:S01]  /*902b0*/  HMMA.16816.F32.BF16 R20, R12, R26, R20 ;  /* 0x0000001a0c14723c */ /* 0x010fe20000041814 */
[----:B------:R-:W-:-:S15]  /*902c0*/  IMAD.MOV.U32 R2, RZ, RZ, R10 ;  /* 0x000000ffff027224 */ /* 0x000fde00078e000a */
[----:B------:R0:W-:Y:S04]  /*902d0*/  STL.64 [R1+0x520], R4 ;  /* 0x0005200401007387 */ /* 0x0001e80000100a00 */
[----:B------:R1:W-:Y:S04]  /*902e0*/  STL.64 [R1+0x528], R6 ;  /* 0x0005280601007387 */ /* 0x0003e80000100a00 */
[----:B0-----:R-:W3:Y:S04]  /*902f0*/  LDL.LU R4, [R1+0x4e0] ;  /* 0x0004e00001047983 */ /* 0x001ee80000300800 */
[----:B------:R-:W3:Y:S04]  /*90300*/  LDL.LU R5, [R1+0x4e4] ;  /* 0x0004e40001057983 */ /* 0x000ee80000300800 */
[----:B-1----:R-:W3:Y:S04]  /*90310*/  LDL.LU R6, [R1+0x4e8] ;  /* 0x0004e80001067983 */ /* 0x002ee80000300800 */
[----:B------:R-:W3:Y:S04]  /*90320*/  LDL.LU R7, [R1+0x4ec] ;  /* 0x0004ec0001077983 */ /* 0x000ee80000300800 */
[----:B------:R-:W3:Y:S04]  /*90330*/  LDL.LU.64 R10, [R1+0xe8] ;  /* 0x0000e800010a7983 */ /* 0x000ee80000300a00 */
[----:B------:R-:W-:Y:S04]  /*90340*/  STL [R1+0x41d4], R0 ;  /* 0x0041d40001007387 */ /* 0x000fe80000100800 */
[----:B------:R-:W-:Y:S04]  /*90350*/  STL [R1+0x41d0], R2 ;  /* 0x0041d00201007387 */ /* 0x000fe80000100800 */
[----:B------:R-:W-:Y:S04]  /*90360*/  STL.64 [R1+0x510], R20 ;  /* 0x0005101401007387 */ /* 0x000fe80000100a00 */
[----:B------:R0:W-:Y:S04]  /*90370*/  STL.64 [R1+0x518], R22 ;  /* 0x0005181601007387 */ /* 0x0001e80000100a00 */
[----:B0-----:R-:W4:Y:S04]  /*90380*/  LDL.LU.64 R22, [R1+0xd8] ;  /* 0x0000d80001167983 */ /* 0x001f280000300a00 */
[----:B------:R-:W2:Y:S04]  /*90390*/  LDL.LU.64 R26, [R1+0x98] ;  /* 0x00009800011a7983 */ /* 0x000ea80000300a00 */
[----:B--2---:R0:W-:Y:S04]  /*903a0*/  STL.64 [R1+0x43a0], R26 ;  /* 0x0043a01a01007387 */ /* 0x0041e80000100a00 */
[----:B0-----:R-:W2:Y:S04]  /*903b0*/  LDL.LU.64 R26, [R1+0xa8] ;  /* 0x0000a800011a7983 */ /* 0x001ea80000300a00 */
[----:B--2---:R0:W-:Y:S04]  /*903c0*/  STL.64 [R1+0x43b8], R26 ;  /* 0x0043b81a01007387 */ /* 0x0041e80000100a00 */
[----:B0-----:R-:W2:Y:S04]  /*903d0*/  LDL.LU.64 R26, [R1+0xb8] ;  /* 0x0000b800011a7983 */ /* 0x001ea80000300a00 */
[----:B--2---:R0:W-:Y:S04]  /*903e0*/  STL.64 [R1+0x43c8], R26 ;  /* 0x0043c81a01007387 */ /* 0x0041e80000100a00 */
[----:B0-----:R-:W2:Y:S01]  /*903f0*/  LDL.LU.64 R26, [R1+0xc8] ;  /* 0x0000c800011a7983 */ /* 0x001ea20000300a00 */
[C---:B---3--:R-:W-:Y:S03]  /*90400*/  HMMA.16816.F32.BF16 R4, R12.reuse, R10, R4 ;  /* 0x0000000a0c04723c */ /* 0x048fe60000041804 */
[----:B--2---:R0:W-:Y:S04]  /*90410*/  STL.64 [R1+0x43f0], R26 ;  /* 0x0043f01a01007387 */ /* 0x0041e80000100a00 */
[----:B------:R-:W4:Y:S04]  /*90420*/  LDL.LU R24, [R1+0x4d0] ;  /* 0x0004d00001187983 */ /* 0x000f280000300800 */
[----:B------:R-:W4:Y:S04]  /*90430*/  LDL.LU R25, [R1+0x4d4] ;  /* 0x0004d40001197983 */ /* 0x000f280000300800 */
[----:B0-----:R-:W4:Y:S04]  /*90440*/  LDL.LU R26, [R1+0x4d8] ;  /* 0x0004d800011a7983 */ /* 0x001f280000300800 */
[----:B------:R-:W4:Y:S04]  /*90450*/  LDL.LU R27, [R1+0x4dc] ;  /* 0x0004dc00011b7983 */ /* 0x000f280000300800 */
[----:B------:R-:W-:Y:S04]  /*90460*/  STL [R1+0x41dc], R17 ;  /* 0x0041dc1101007387 */ /* 0x000fe80000100800 */
[----:B------:R0:W-:Y:S04]  /*90470*/  STL [R1+0x41d8], R16 ;  /* 0x0041d81001007387 */ /* 0x0001e80000100800 */
[----:B------:R1:W-:Y:S04]  /*90480*/  STL.64 [R1+0x43c0], R18 ;  /* 0x0043c01201007387 */ /* 0x0003e80000100a00 */
        /* <DEDUP_REMOVED lines=8> */
[----:B------:R-:W2:Y:S04]  /*90510*/  LDL.LU R18, [R1+0x4c8] ;  /* 0x0004c80001127983 */ /* 0x000ea80000300800 */
[----:B------:R-:W2:Y:S04]  /*90520*/  LDL.LU R19, [R1+0x4cc] ;  /* 0x0004cc0001137983 */ /* 0x000ea80000300800 */
[----:B------:R0:W-:Y:S04]  /*90530*/  STL.64 [R1+0x500], R4 ;  /* 0x0005000401007387 */ /* 0x0001e80000100a00 */
[----:B------:R1:W-:Y:S04]  /*90540*/  STL.64 [R1+0x508], R6 ;  /* 0x0005080601007387 */ /* 0x0003e80000100a00 */
[----:B0-----:R-:W3:Y:S04]  /*90550*/  LDL.LU R4, [R1+0x480] ;  /* 0x0004800001047983 */ /* 0x001ee80000300800 */
[----:B------:R-:W3:Y:S04]  /*90560*/  LDL.LU R5, [R1+0x484] ;  /* 0x0004840001057983 */ /* 0x000ee80000300800 */
[----:B-1----:R-:W2:Y:S04]  /*90570*/  LDL.LU R6, [R1+0x488] ;  /* 0x0004880001067983 */ /* 0x002ea80000300800 */
[----:B------:R-:W2:Y:S01]  /*90580*/  LDL.LU R7, [R1+0x48c] ;  /* 0x00048c0001077983 */ /* 0x000ea20000300800 */
[----:B----4-:R-:W-:Y:S01]  /*90590*/  HMMA.16816.F32.BF16 R24, R12, R22, R24 ;  /* 0x000000160c18723c */ /* 0x010fe20000041818 */
[----:B------:R-:W-:-:S02]  /*905a0*/  IMAD.MOV.U32 R28, RZ, RZ, R11 ;  /* 0x000000ffff1c7224 */ /* 0x000fc400078e000b */
[----:B------:R-:W-:Y:S01]  /*905b0*/  IMAD.MOV.U32 R29, RZ, RZ, R10 ;  /* 0x000000ffff1d7224 */ /* 0x000fe200078e000a */
[----:B--2---:R-:W-:Y:S04]  /*905c0*/  STL.64 [R1+0x43b0], R6 ;  /* 0x0043b00601007387 */ /* 0x004fe80000100a00 */
[----:B---3--:R0:W-:Y:S04]  /*905d0*/  STL.64 [R1+0x43a8], R4 ;  /* 0x0043a80401007387 */ /* 0x0081e80000100a00 */
[----:B0-----:R-:W2:Y:S04]  /*905e0*/  LDL.LU R4, [R1+0x4a0] ;  /* 0x0004a00001047983 */ /* 0x001ea80000300800 */
[----:B------:R-:W2:Y:S04]  /*905f0*/  LDL.LU R5, [R1+0x4a4] ;  /* 0x0004a40001057983 */ /* 0x000ea80000300800 */
[----:B------:R-:W2:Y:S04]  /*90600*/  LDL.LU R6, [R1+0x4a8] ;  /* 0x0004a80001067983 */ /* 0x000ea80000300800 */
[----:B------:R-:W2:Y:S04]  /*90610*/  LDL.LU R7, [R1+0x4ac] ;  /* 0x0004ac0001077983 */ /* 0x000ea80000300800 */
[----:B------:R-:W3:Y:S04]  /*90620*/  LDL.LU.64 R10, [R1+0x88] ;  /* 0x00008800010a7983 */ /* 0x000ee80000300a00 */
[----:B------:R-:W-:Y:S04]  /*90630*/  STL [R1+0x41e4], R28 ;  /* 0x0041e41c01007387 */ /* 0x000fe80000100800 */
[----:B------:R-:W-:Y:S04]  /*90640*/  STL [R1+0x41e0], R29 ;  /* 0x0041e01d01007387 */ /* 0x000fe80000100800 */
[----:B------:R-:W-:Y:S04]  /*90650*/  STL.64 [R1+0x4f0], R24 ;  /* 0x0004f01801007387 */ /* 0x000fe80000100a00 */
[----:B------:R0:W-:Y:S04]  /*90660*/  STL.64 [R1+0x4f8], R26 ;  /* 0x0004f81a01007387 */ /* 0x0001e80000100a00 */
[----:B0-----:R-:W4:Y:S01]  /*90670*/  LDL.LU.64 R26, [R1+0x43f0] ;  /* 0x0043f000011a7983 */ /* 0x001f220000300a00 */
[----:B------:R-:W-:-:S02]  /*90680*/  IMAD.MOV.U32 R21, RZ, RZ, R23 ;  /* 0x000000ffff157224 */ /* 0x000fc400078e0017 */
[----:B------:R-:W-:Y:S02]  /*90690*/  IMAD.MOV.U32 R3, RZ, RZ, R22 ;  /* 0x000000ffff037224 */ /* 0x000fe400078e0016 */
[----:B------:R-:W3:Y:S04]  /*906a0*/  LDL.LU.64 R22, [R1+0x43e8] ;  /* 0x0043e80001167983 */ /* 0x000ee80000300a00 */
[----:B------:R-:W3:Y:S04]  /*906b0*/  LDL.LU R20, [R1+0x43e0] ;  /* 0x0043e00001147983 */ /* 0x000ee80000300800 */
[----:B------:R-:W-:Y:S04]  /*906c0*/  STL [R1+0x41ec], R21 ;  /* 0x0041ec1501007387 */ /* 0x000fe80000100800 */
[----:B------:R-:W-:Y:S01]  /*906d0*/  STL [R1+0x41e8], R3 ;  /* 0x0041e80301007387 */ /* 0x000fe20000100800 */
        /* <DEDUP_REMOVED lines=13> */
[----:B------:R1:W-:Y:S01]  /*907b0*/  STL.64 [R1+0x4d8], R18 ;  /* 0x0004d81201007387 */ /* 0x0003e20000100a00 */
[----:B0-----:R-:W-:-:S03]  /*907c0*/  IMAD.MOV.U32 R17, RZ, RZ, R26 ;  /* 0x000000ffff117224 */ /* 0x001fc600078e001a */
[----:B-1----:R-:W4:Y:S01]  /*907d0*/  LDL.LU.64 R18, [R1+0x43c0] ;  /* 0x0043c00001127983 */ /* 0x002f220000300a00 */
[----:B------:R-:W-:-:S03]  /*907e0*/  IMAD.MOV.U32 R16, RZ, RZ, R27 ;  /* 0x000000ffff107224 */ /* 0x000fc600078e001b */
[----:B------:R-:W2:Y:S04]  /*907f0*/  LDL.LU.64 R26, [R1+0x43b8] ;  /* 0x0043b800011a7983 */ /* 0x000ea80000300a00 */
[----:B------:R0:W-:Y:S04]  /*90800*/  STL [R1+0x41fc], R16 ;  /* 0x0041fc1001007387 */ /* 0x0001e80000100800 */
[----:B------:R1:W-:Y:S01]  /*90810*/  STL [R1+0x41f8], R17 ;  /* 0x0041f81101007387 */ /* 0x0003e20000100800 */
[----:B--2---:R-:W-:Y:S03]  /*90820*/  HMMA.16816.F32.BF16 R4, R12, R26, R4 ;  /* 0x0000001a0c04723c */ /* 0x004fe60000041804 */
[----:B----4-:R2:W-:Y:S04]  /*90830*/  STL.64 [R1+0x4398], R18 ;  /* 0x0043981201007387 */ /* 0x0105e80000100a00 */
[----:B0-----:R-:W4:Y:S04]  /*90840*/  LDL.LU R16, [R1+0x490] ;  /* 0x0004900001107983 */ /* 0x001f280000300800 */
[----:B-1----:R-:W4:Y:S01]  /*90850*/  LDL.LU R17, [R1+0x494] ;  /* 0x0004940001117983 */ /* 0x002f220000300800 */
[----:B------:R-:W-:-:S02]  /*90860*/  IMAD.MOV.U32 R28, RZ, RZ, R26 ;  /* 0x000000ffff1c7224 */ /* 0x000fc400078e001a */
[----:B------:R-:W-:Y:S01]  /*90870*/  IMAD.MOV.U32 R29, RZ, RZ, R27 ;  /* 0x000000ffff1d7224 */ /* 0x000fe200078e001b */
[----:B--2---:R-:W4:Y:S04]  /*90880*/  LDL.LU R18, [R1+0x498] ;  /* 0x0004980001127983 */ /* 0x004f280000300800 */
[----:B------:R-:W4:Y:S04]  /*90890*/  LDL.LU R19, [R1+0x49c] ;  /* 0x00049c0001137983 */ /* 0x000f280000300800 */
[----:B------:R-:W-:Y:S04]  /*908a0*/  STL.64 [R1+0x4c0], R4 ;  /* 0x0004c00401007387 */ /* 0x000fe80000100a00 */
[----:B------:R0:W-:Y:S04]  /*908b0*/  STL.64 [R1+0x4c8], R6 ;  /* 0x0004c80601007387 */ /* 0x0001e80000100a00 */
[----:B0-----:R-:W3:Y:S04]  /*908c0*/  LDL.LU.64 R6, [R1+0x43b0] ;  /* 0x0043b00001067983 */ /* 0x001ee80000300a00 */
[----:B------:R-:W3:Y:S04]  /*908d0*/  LDL.LU.64 R4, [R1+0x43a8] ;  /* 0x0043a80001047983 */ /* 0x000ee80000300a00 */
[----:B------:R-:W4:Y:S04]  /*908e0*/  LDL.LU.64 R26, [R1+0x43a0] ;  /* 0x0043a000011a7983 */ /* 0x000f280000300a00 */
[----:B------:R-:W-:Y:S04]  /*908f0*/  STL [R1+0x4204], R29 ;  /* 0x0042041d01007387 */ /* 0x000fe80000100800 */
[----:B------:R-:W-:Y:S01]  /*90900*/  STL [R1+0x4200], R28 ;  /* 0x0042001c01007387 */ /* 0x000fe20000100800 */
[C---:B----4-:R-:W-:Y:S06]  /*90910*/  HMMA.16816.F32.BF16 R16, R12.reuse, R26, R16 ;  /* 0x0000001a0c10723c */ /* 0x050fec0000041810 */
[----:B---3--:R-:W-:Y:S01]  /*90920*/  HMMA.16816.F32.BF16 R4, R12, R10, R4 ;  /* 0x0000000a0c04723c */ /* 0x008fe20000041804 */
[----:B------:R-:W-:-:S02]  /*90930*/  IMAD.MOV.U32 R3, RZ, RZ, R27 ;  /* 0x000000ffff037224 */ /* 0x000fc400078e001b */
[----:B------:R-:W-:-:S14]  /*90940*/  IMAD.MOV.U32 R21, RZ, RZ, R26 ;  /* 0x000000ffff157224 */ /* 0x000fdc00078e001a */
[----:B------:R-:W-:Y:S04]  /*90950*/  STL.64 [R1+0x4b0], R16 ;  /* 0x0004b01001007387 */ /* 0x000fe80000100a00 */
[----:B------:R-:W-:Y:S04]  /*90960*/  STL.64 [R1+0x4b8], R18 ;  /* 0x0004b81201007387 */ /* 0x000fe80000100a00 */
[----:B------:R-:W-:Y:S04]  /*90970*/  STL [R1+0x420c], R3 ;  /* 0x00420c0301007387 */ /* 0x000fe80000100800 */
[----:B------:R-:W-:Y:S04]  /*90980*/  STL [R1+0x4208], R21 ;  /* 0x0042081501007387 */ /* 0x000fe80000100800 */
[----:B------:R-:W-:Y:S04]  /*90990*/  STL.64 [R1+0x4378], R22 ;  /* 0x0043781601007387 */ /* 0x000fe80000100a00 */
[----:B------:R-:W-:Y:S04]  /*909a0*/  STL [R1+0x4370], R20 ;  /* 0x0043701401007387 */ /* 0x000fe80000100800 */
[----:B------:R0:W-:Y:S04]  /*909b0*/  STL.64 [R1+0x4a0], R4 ;  /* 0x0004a00401007387 */ /* 0x0001e80000100a00 */
[----:B------:R1:W-:Y:S04]  /*909c0*/  STL.64 [R1+0x4a8], R6 ;  /* 0x0004a80601007387 */ /* 0x0003e80000100a00 */
[----:B0-----:R-:W2:Y:S04]  /*909d0*/  LDL.LU R4, [R1+0x3e0] ;  /* 0x0003e00001047983 */ /* 0x001ea80000300800 */
[----:B------:R-:W2:Y:S04]  /*909e0*/  LDL.LU R5, [R1+0x3e4] ;  /* 0x0003e40001057983 */ /* 0x000ea80000300800 */
[----:B-1----:R-:W3:Y:S04]  /*909f0*/  LDL.LU R6, [R1+0x3e8] ;  /* 0x0003e80001067983 */ /* 0x002ee80000300800 */
        /* <DEDUP_REMOVED lines=9> */
[----:B------:R-:W4:Y:S04]  /*90a90*/  LDL.LU.64 R10, [R1+0x68] ;  /* 0x00006800010a7983 */ /* 0x000f280000300a00 */
[----:B----4-:R-:W-:Y:S04]  /*90aa0*/  STL.64 [R1+0x4390], R10 ;  /* 0x0043900a01007387 */ /* 0x010fe80000100a00 */
[----:B------:R-:W4:Y:S04]  /*90ab0*/  LDL.LU.64 R22, [R1+0x58] ;  /* 0x0000580001167983 */ /* 0x000f280000300a00 */
[----:B----4-:R0:W-:Y:S04]  /*90ac0*/  STL.64 [R1+0x4388], R22 ;  /* 0x0043881601007387 */ /* 0x0101e80000100a00 */
        /* <DEDUP_REMOVED lines=8> */
[----:B------:R-:W4:Y:S04]  /*90b50*/  LDL.LU.64 R10, [R1+0x78] ;  /* 0x00007800010a7983 */ /* 0x000f280000300a00 */
[----:B---3--:R0:W-:Y:S04]  /*90b60*/  STL.64 [R1+0x4330], R6 ;  /* 0x0043300601007387 */ /* 0x0081e80000100a00 */
[----:B--2---:R-:W-:Y:S04]  /*90b70*/  STL.64 [R1+0x4328], R4 ;  /* 0x0043280401007387 */ /* 0x004fe80000100a00 */
[----:B0-----:R-:W2:Y:S04]  /*90b80*/  LDL.LU.64 R6, [R1+0x28] ;  /* 0x0000280001067983 */ /* 0x001ea80000300a00 */
        /* <DEDUP_REMOVED lines=9> */
[----:B------:R-:W3:Y:S04]  /*90c20*/  LDL.LU.64 R26, [R1+0x18] ;  /* 0x00001800011a7983 */ /* 0x000ee80000300a00 */
[----:B---3--:R0:W-:Y:S04]  /*90c30*/  STL.64 [R1+0x4338], R26 ;  /* 0x0043381a01007387 */ /* 0x0081e80000100a00 */
[----:B------:R-:W3:Y:S04]  /*90c40*/  LDL.LU R24, [R1+0x420] ;  /* 0x0004200001187983 */ /* 0x000ee80000300800 */
[----:B------:R-:W3:Y:S04]  /*90c50*/  LDL.LU R25, [R1+0x424] ;  /* 0x0004240001197983 */ /* 0x000ee80000300800 */
[----:B0-----:R-:W2:Y:S04]  /*90c60*/  LDL.LU R26, [R1+0x428] ;  /* 0x00042800011a7983 */ /* 0x001ea80000300800 */
[----:B------:R-:W2:Y:S01]  /*90c70*/  LDL.LU R27, [R1+0x42c] ;  /* 0x00042c00011b7983 */ /* 0x000ea20000300800 */
[----:B----4-:R-:W-:Y:S03]  /*90c80*/  HMMA.16816.F32.BF16 R16, R12, R10, R16 ;  /* 0x0000000a0c10723c */ /* 0x010fe60000041810 */
        /* <DEDUP_REMOVED lines=12> */
[----:B------:R-:W-:Y:S04]  /*90d50*/  STL [R1+0x4214], R0 ;  /* 0x0042140001007387 */ /* 0x000fe80000100800 */
[----:B------:R-:W-:Y:S04]  /*90d60*/  STL [R1+0x4210], R2 ;  /* 0x0042100201007387 */ /* 0x000fe80000100800 */
[----:B------:R0:W-:Y:S04]  /*90d70*/  STL.64 [R1+0x490], R16 ;  /* 0x0004901001007387 */ /* 0x0001e80000100a00 */
[----:B------:R1:W-:Y:S01]  /*90d80*/  STL.64 [R1+0x498], R18 ;  /* 0x0004981201007387 */ /* 0x0003e20000100a00 */
[----:B0-----:R-:W-:-:S03]  /*90d90*/  IMAD.MOV.U32 R16, RZ, RZ, R10 ;  /* 0x000000ffff107224 */ /* 0x001fc600078e000a */
[----:B-1----:R-:W3:Y:S01]  /*90da0*/  LDL.LU.64 R18, [R1+0x4398] ;  /* 0x0043980001127983 */ /* 0x002ee20000300a00 */
[----:B------:R-:W-:-:S03]  /*90db0*/  IMAD.MOV.U32 R17, RZ, RZ, R11 ;  /* 0x000000ffff117224 */ /* 0x000fc600078e000b */
[----:B------:R-:W4:Y:S04]  /*90dc0*/  LDL.LU.64 R10, [R1+0x4390] ;  /* 0x00439000010a7983 */ /* 0x000f280000300a00 */
[----:B------:R-:W-:Y:S04]  /*90dd0*/  STL [R1+0x421c], R17 ;  /* 0x00421c1101007387 */ /* 0x000fe80000100800 */
[----:B------:R-:W-:Y:S01]  /*90de0*/  STL [R1+0x4218], R16 ;  /* 0x0042181001007387 */ /* 0x000fe20000100800 */
[----:B----4-:R-:W-:-:S15]  /*90df0*/  HMMA.16816.F32.BF16 R20, R12, R10, R20 ;  /* 0x0000000a0c14723c */ /* 0x010fde0000041814 */
[----:B------:R-:W-:-:S08]  /*90e00*/  NOP ;  /* 0x0000000000007918 */ /* 0x000fd00000000000 */
[----:B------:R-:W-:Y:S04]  /*90e10*/  STL.64 [R1+0x480], R20 ;  /* 0x0004801401007387 */ /* 0x000fe80000100a00 */
[----:B------:R0:W-:Y:S04]  /*90e20*/  STL.64 [R1+0x488], R22 ;  /* 0x0004881601007387 */ /* 0x0001e80000100a00 */
[----:B0-----:R-:W4:Y:S01]  /*90e30*/  LDL.LU.64 R22, [R1+0x4388] ;  /* 0x0043880001167983 */ /* 0x001f220000300a00 */
[----:B------:R-:W-:Y:S02]  /*90e40*/  IMAD.MOV.U32 R28, RZ, RZ, R11 ;  /* 0x000000ffff1c7224 */ /* 0x000fe400078e000b */
[----:B------:R-:W-:Y:S01]  /*90e50*/  IMAD.MOV.U32 R29, RZ, RZ, R10 ;  /* 0x000000ffff1d7224 */ /* 0x000fe200078e000a */
[----:B------:R-:W3:Y:S04]  /*90e60*/  LDL.LU R8, [R1+0x3d0] ;  /* 0x0003d00001087983 */ /* 0x000ee80000300800 */
[----:B------:R-:W3:Y:S04]  /*90e70*/  LDL.LU R9, [R1+0x3d4] ;  /* 0x0003d40001097983 */ /* 0x000ee80000300800 */
[----:B------:R-:W3:Y:S04]  /*90e80*/  LDL.LU R10, [R1+0x3d8] ;  /* 0x0003d800010a7983 */ /* 0x000ee80000300800 */
[----:B------:R-:W3:Y:S04]  /*90e90*/  LDL.LU R11, [R1+0x3dc] ;  /* 0x0003dc00010b7983 */ /* 0x000ee80000300800 */
[----:B------:R-:W-:Y:S04]  /*90ea0*/  STL [R1+0x4224], R28 ;  /* 0x0042241c01007387 */ /* 0x000fe80000100800 */
[----:B------:R-:W-:Y:S01]  /*90eb0*/  STL [R1+0x4220], R29 ;  /* 0x0042201d01007387 */ /* 0x000fe20000100800 */
[----:B----4-:R-:W-:-:S15]  /*90ec0*/  HMMA.16816.F32.BF16 R4, R12, R22, R4 ;  /* 0x000000160c04723c */ /* 0x010fde0000041804 */
[----:B------:R-:W-:-:S08]  /*90ed0*/  NOP ;  /* 0x0000000000007918 */ /* 0x000fd00000000000 */
[----:B------:R-:W-:Y:S04]  /*90ee0*/  STL.64 [R1+0x470], R4 ;  /* 0x0004700401007387 */ /* 0x000fe80000100a00 */
[----:B------:R0:W-:Y:S04]  /*90ef0*/  STL.64 [R1+0x478], R6 ;  /* 0x0004780601007387 */ /* 0x0001e80000100a00 */
[----:B0-----:R-:W2:Y:S01]  /*90f00*/  LDL.LU.64 R6, [R1+0x4380] ;  /* 0x0043800001067983 */ /* 0x001ea20000300a00 */
[----:B------:R-:W-:Y:S02]  /*90f10*/  IMAD.MOV.U32 R21, RZ, RZ, R23 ;  /* 0x000000ffff157224 */ /* 0x000fe400078e0017 */
[----:B------:R-:W-:-:S02]  /*90f20*/  IMAD.MOV.U32 R3, RZ, RZ, R22 ;  /* 0x000000ffff037224 */ /* 0x000fc400078e0016 */
[----:B------:R-:W4:Y:S04]  /*90f30*/  LDL.LU.64 R22, [R1+0x4378] ;  /* 0x0043780001167983 */ /* 0x000f280000300a00 */
[----:B------:R-:W4:Y:S04]  /*90f40*/  LDL.LU R20, [R1+0x4370] ;  /* 0x0043700001147983 */ /* 0x000f280000300800 */
        /* <DEDUP_REMOVED lines=26> */
[----:B--2---:R-:W-:-:S15]  /*910f0*/  HMMA.16816.F32.BF16 R4, R12, R26, R4 ;  /* 0x0000001a0c04723c */ /* 0x004fde0000041804 */
[----:B------:R-:W-:-:S08]  /*91100*/  NOP ;  /* 0x0000000000007918 */ /* 0x000fd00000000000 */
[----:B------:R-:W-:Y:S04]  /*91110*/  STL.64 [R1+0x430], R4 ;  /* 0x0004300401007387 */ /* 0x000fe80000100a00 */
[----:B------:R0:W-:Y:S04]  /*91120*/  STL.64 [R1+0x438], R6 ;  /* 0x0004380601007387 */ /* 0x0001e80000100a00 */
[----:B0-----:R-:W3:Y:S04]  /*91130*/  LDL.LU.64 R6, [R1+0x4320] ;  /* 0x0043200001067983 */ /* 0x001ee80000300a00 */
[----:B------:R-:W3:Y:S01]  /*91140*/  LDL.LU.64 R4, [R1+0x4318] ;  /* 0x0043180001047983 */ /* 0x000ee20000300a00 */
[----:B------:R-:W-:-:S02]  /*91150*/  IMAD.MOV.U32 R21, RZ, RZ, R26 ;  /* 0x000000ffff157224 */ /* 0x000fc400078e001a */
[----:B------:R-:W-:Y:S02]  /*91160*/  IMAD.MOV.U32 R3, RZ, RZ, R27 ;  /* 0x000000ffff037224 */ /* 0x000fe400078e001b */
[----:B------:R-:W2:Y:S04]  /*91170*/  LDL.LU.64 R26, [R1+0x4310] ;  /* 0x00431000011a7983 */ /* 0x000ea80000300a00 */
[----:B------:R-:W4:Y:S01]  /*91180*/  LDL.LU.64 R24, [R1+0x4308] ;  /* 0x0043080001187983 */ /* 0x000f220000300a00 */
[----:B---3--:R-:W-:-:S15]  /*91190*/  HMMA.16816.F32.BF16 R4, R12, R18, R4 ;  /* 0x000000120c04723c */ /* 0x008fde0000041804 */
[----:B------:R-:W-:-:S08]  /*911a0*/  NOP ;  /* 0x0000000000007918 */ /* 0x000fd00000000000 */
[----:B------:R-:W-:Y:S04]  /*911b0*/  STL.64 [R1+0x420], R4 ;  /* 0x0004200401007387 */ /* 0x000fe80000100a00 */
[----:B------:R0:W-:Y:S04]  /*911c0*/  STL.64 [R1+0x428], R6 ;  /* 0x0004280601007387 */ /* 0x0001e80000100a00 */
[----:B0-----:R-:W3:Y:S04]  /*911d0*/  LDL.LU.64 R6, [R1+0x4300] ;  /* 0x0043000001067983 */ /* 0x001ee80000300a00 */
[----:B------:R-:W3:Y:S04]  /*911e0*/  LDL.LU.64 R4, [R1+0x42f8] ;  /* 0x0042f80001047983 */ /* 0x000ee80000300a00 */
[----:B------:R-:W-:Y:S04]  /*911f0*/  STL.64 [R1+0x3f98], R18 ;  /* 0x003f981201007387 */ /* 0x000fe80000100a00 */
[----:B------:R0:W-:Y:S04]  /*91200*/  STL.64 [R1+0x4230], R16 ;  /* 0x0042301001007387 */ /* 0x0001e80000100a00 */
[----:B0-----:R-:W3:Y:S04]  /*91210*/  LDL.LU R16, [R1+0x350] ;  /* 0x0003500001107983 */ /* 0x001ee80000300800 */
[----:B------:R-:W3:Y:S01]  /*91220*/  LDL.LU R17, [R1+0x354] ;  /* 0x0003540001117983 */ /* 0x000ee20000300800 */
[----:B--2---:R-:W-:-:S02]  /*91230*/  IMAD.MOV.U32 R18, RZ, RZ, R26 ;  /* 0x000000ffff127224 */ /* 0x004fc400078e001a */
[----:B------:R-:W-:Y:S01]  /*91240*/  IMAD.MOV.U32 R19, RZ, RZ, R27 ;  /* 0x000000ffff137224 */ /* 0x000fe200078e001b */
[----:B------:R-:W2:Y:S04]  /*91250*/  LDL.LU R26, [R1+0x42f4] ;  /* 0x0042f400011a7983 */ /* 0x000ea80000300800 */
[----:B------:R-:W2:Y:S04]  /*91260*/  LDL.LU R27, [R1+0x42f0] ;  /* 0x0042f000011b7983 */ /* 0x000ea80000300800 */
[----:B------:R4:W-:Y:S02]  /*91270*/  STL.64 [R1+0x4240], R18 ;  /* 0x0042401201007387 */ /* 0x0009e40000100a00 */
[----:B----4-:R-:W-:-:S02]  /*91280*/  IMAD.MOV.U32 R18, RZ, RZ, R24 ;  /* 0x000000ffff127224 */ /* 0x010fc400078e0018 */
[----:B------:R-:W-:Y:S01]  /*91290*/  IMAD.MOV.U32 R19, RZ, RZ, R25 ;  /* 0x000000ffff137224 */ /* 0x000fe200078e0019 */
[----:B---3--:R-:W-:Y:S04]  /*912a0*/  STL.64 [R1+0x4238], R16 ;  /* 0x0042381001007387 */ /* 0x008fe80000100a00 */
[----:B------:R-:W3:Y:S04]  /*912b0*/  LDL.LU R24, [R1+0x42ec] ;  /* 0x0042ec0001187983 */ /* 0x000ee80000300800 */
[----:B------:R-:W3:Y:S04]  /*912c0*/  LDL.LU R25, [R1+0x42e8] ;  /* 0x0042e80001197983 */ /* 0x000ee80000300800 */
[----:B------:R0:W-:Y:S02]  /*912d0*/  STL.64 [R1+0x4250], R18 ;  /* 0x0042501201007387 */ /* 0x0001e40000100a00 */
[----:B0-----:R-:W-:-:S02]  /*912e0*/  IMAD.MOV.U32 R18, RZ, RZ, R7 ;  /* 0x000000ffff127224 */ /* 0x001fc400078e0007 */
[----:B------:R-:W-:-:S05]  /*912f0*/  IMAD.MOV.U32 R19, RZ, RZ, R6 ;  /* 0x000000ffff137224 */ /* 0x000fca00078e0006 */
[----:B------:R2:W-:Y:S02]  /*91300*/  STL.64 [R1+0x4268], R18 ;  /* 0x0042681201007387 */ /* 0x0005e40000100a00 */
[----:B--2---:R-:W-:Y:S02]  /*91310*/  HMMA.16816.F32.BF16 R16, R12, R26, R8 ;  /* 0x0000001a0c10723c */ /* 0x004fe40000041808 */
[----:B------:R-:W2:-:S15]  /*91320*/  LDL.LU R8, [R1+0x3b0] ;  /* 0x0003b00001087983 */ /* 0x000e9e0000300800 */
[----:B------:R-:W-:-:S06]  /*91330*/  NOP ;  /* 0x0000000000007918 */ /* 0x000fcc0000000000 */
[----:B------:R-:W-:Y:S04]  /*91340*/  STL.64 [R1+0x5f0], R16 ;  /* 0x0005f01001007387 */ /* 0x000fe80000100a00 */
[----:B------:R-:W-:Y:S04]  /*91350*/  STL.64 [R1+0x5f8], R18 ;  /* 0x0005f81201007387 */ /* 0x000fe80000100a00 */
[----:B------:R-:W2:Y:S04]  /*91360*/  LDL.LU R9, [R1+0x3b4] ;  /* 0x0003b40001097983 */ /* 0x000ea80000300800 */
[----:B------:R-:W4:Y:S04]  /*91370*/  LDL.LU R10, [R1+0x3b8] ;  /* 0x0003b800010a7983 */ /* 0x000f280000300800 */
[----:B------:R-:W4:Y:S04]  /*91380*/  LDL.LU R11, [R1+0x3bc] ;  /* 0x0003bc00010b7983 */ /* 0x000f280000300800 */
[----:B----4-:R-:W-:Y:S04]  /*91390*/  STL.64 [R1+0x42c8], R10 ;  /* 0x0042c80a01007387 */ /* 0x010fe80000100a00 */
[----:B--2---:R0:W-:Y:S04]  /*913a0*/  STL.64 [R1+0x42c0], R8 ;  /* 0x0042c00801007387 */ /* 0x0041e80000100a00 */
[----:B0-----:R-:W2:Y:S04]  /*913b0*/  LDL.LU R8, [R1+0x3c0] ;  /* 0x0003c00001087983 */ /* 0x001ea80000300800 */
[----:B------:R-:W2:Y:S04]  /*913c0*/  LDL.LU R9, [R1+0x3c4] ;  /* 0x0003c40001097983 */ /* 0x000ea80000300800 */
[----:B------:R-:W2:Y:S04]  /*913d0*/  LDL.LU R10, [R1+0x3c8] ;  /* 0x0003c800010a7983 */ /* 0x000ea80000300800 */
[----:B------:R-:W2:Y:S04]  /*913e0*/  LDL.LU R11, [R1+0x3cc] ;  /* 0x0003cc00010b7983 */ /* 0x000ea80000300800 */
[----:B------:R-:W4:Y:S04]  /*913f0*/  LDL.LU.64 R6, [R1+0x418] ;  /* 0x0004180001067983 */ /* 0x000f280000300a00 */
[----:B------:R0:W-:Y:S04]  /*91400*/  STL.64 [R1+0x3f90], R26 ;  /* 0x003f901a01007387 */ /* 0x0001e80000100a00 */
[----:B---3--:R1:W-:Y:S01]  /*91410*/  STL.64 [R1+0x3f88], R24 ;  /* 0x003f881801007387 */ /* 0x0083e20000100a00 */
[----:B0-----:R-:W-:-:S02]  /*91420*/  IMAD.MOV.U32 R26, RZ, RZ, R23 ;  /* 0x000000ffff1a7224 */ /* 0x001fc400078e0017 */
[----:B------:R-:W-:Y:S01]  /*91430*/  IMAD.MOV.U32 R27, RZ, RZ, R22 ;  /* 0x000000ffff1b7224 */ /* 0x000fe200078e0016 */
[----:B------:R-:W3:Y:S04]  /*91440*/  LDL.LU R23, [R1+0x42e4] ;  /* 0x0042e40001177983 */ /* 0x000ee80000300800 */
[----:B------:R-:W2:Y:S04]  /*91450*/  LDL.LU R22, [R1+0x42e0] ;  /* 0x0042e00001167983 */ /* 0x000ea80000300800 */
[----:B------:R-:W4:Y:S01]  /*91460*/  LDL.LU R18, [R1+0x1a8] ;  /* 0x0001a80001127983 */ /* 0x000f220000300800 */
[----:B------:R-:W-:-:S05]  /*91470*/  IMAD.MOV.U32 R19, RZ, RZ, R20 ;  /* 0x000000ffff137224 */ /* 0x000fca00078e0014 */
[----:B----4-:R-:W-:Y:S04]  /*91480*/  STL.64 [R1+0x4280], R18 ;  /* 0x0042801201007387 */ /* 0x010fe80000100a00 */
[----:B------:R3:W-:Y:S04]  /*91490*/  STL.64 [R1+0x4248], R26 ;  /* 0x0042481a01007387 */ /* 0x0007e80000100a00 */
[----:B-1----:R-:W4:Y:S04]  /*914a0*/  LDL.LU R24, [R1+0x360] ;  /* 0x0003600001187983 */ /* 0x002f280000300800 */
[----:B------:R-:W4:Y:S01]  /*914b0*/  LDL.LU R25, [R1+0x364] ;  /* 0x0003640001197983 */ /* 0x000f220000300800 */
[----:B---3--:R-:W-:-:S02]  /*914c0*/  IMAD.MOV.U32 R26, RZ, RZ, R23 ;  /* 0x000000ffff1a7224 */ /* 0x008fc400078e0017 */
[----:B--2---:R-:W-:Y:S01]  /*914d0*/  IMAD.MOV.U32 R27, RZ, RZ, R22 ;  /* 0x000000ffff1b7224 */ /* 0x004fe200078e0016 */
[----:B------:R-:W2:Y:S04]  /*914e0*/  LDL.LU R23, [R1+0x42dc] ;  /* 0x0042dc0001177983 */ /* 0x000ea80000300800 */
[----:B------:R-:W3:Y:S04]  /*914f0*/  LDL.LU R22, [R1+0x42d8] ;  /* 0x0042d80001167983 */ /* 0x000ee80000300800 */
[----:B------:R-:W-:Y:S04]  /*91500*/  STL.64 [R1+0x4260], R26 ;  /* 0x0042601a01007387 */ /* 0x000fe80000100a00 */
[----:B----4-:R0:W-:Y:S04]  /*91510*/  STL.64 [R1+0x4258], R24 ;  /* 0x0042581801007387 */ /* 0x0101e80000100a00 */
[----:B0-----:R-:W4:Y:S04]  /*91520*/  LDL.LU R24, [R1+0x370] ;  /* 0x0003700001187983 */ /* 0x001f280000300800 */
[----:B------:R-:W4:Y:S04]  /*91530*/  LDL.LU R25, [R1+0x374] ;  /* 0x0003740001197983 */ /* 0x000f280000300800 */
[----:B------:R-:W2:Y:S04]  /*91540*/  LDL.LU R26, [R1+0x378] ;  /* 0x00037800011a7983 */ /* 0x000ea80000300800 */
[----:B------:R-:W2:Y:S04]  /*91550*/  LDL.LU R27, [R1+0x37c] ;  /* 0x00037c00011b7983 */ /* 0x000ea80000300800 */
[----:B--2---:R3:W-:Y:S04]  /*91560*/  STL.64 [R1+0x4278], R26 ;  /* 0x0042781a01007387 */ /* 0x0047e80000100a00 */
[----:B----4-:R0:W-:Y:S01]  /*91570*/  STL.64 [R1+0x4270], R24 ;  /* 0x0042701801007387 */ /* 0x0101e20000100a00 */
[----:B---3--:R-:W-:-:S03]  /*91580*/  IMAD.MOV.U32 R26, RZ, RZ, R22 ;  /* 0x000000ffff1a7224 */ /* 0x008fc600078e0016 */
[----:B0-----:R-:W2:Y:S04]  /*91590*/  LDL.LU R24, [R1+0x380] ;  /* 0x0003800001187983 */ /* 0x001ea80000300800 */
[----:B------:R-:W2:Y:S04]  /*915a0*/  LDL.LU R25, [R1+0x384] ;  /* 0x0003840001197983 */ /* 0x000ea80000300800 */
[----:B------:R-:W3:Y:S01]  /*915b0*/  LDL.LU R22, [R1+0x42d4] ;  /* 0x0042d40001167983 */ /* 0x000ee20000300800 */
[----:B------:R-:W-:-:S03]  /*915c0*/  IMAD.MOV.U32 R27, RZ, RZ, R23 ;  /* 0x000000ffff1b7224 */ /* 0x000fc600078e0017 */
[----:B------:R-:W3:Y:S04]  /*915d0*/  LDL.LU R23, [R1+0x42d0] ;  /* 0x0042d00001177983 */ /* 0x000ee80000300800 */
[----:B------:R-:W-:Y:S01]  /*915e0*/  STL.64 [R1+0x4290], R26 ;  /* 0x0042901a01007387 */ /* 0x000fe20000100a00 */
[C---:B---3--:R-:W-:Y:S03]  /*915f0*/  HMMA.16816.F32.BF16 R8, R12.reuse, R22, R8 ;  /* 0x000000160c08723c */ /* 0x048fe60000041808 */
        /* <DEDUP_REMOVED lines=11> */
[----:B------:R-:W-:Y:S04]  /*916b0*/  STL.64 [R1+0x3d0], R8 ;  /* 0x0003d00801007387 */ /* 0x000fe80000100a00 */
[----:B------:R0:W-:Y:S04]  /*916c0*/  STL.64 [R1+0x3d8], R10 ;  /* 0x0003d80a01007387 */ /* 0x0001e80000100a00 */
[----:B0-----:R-:W3:Y:S04]  /*916d0*/  LDL.LU R10, [R1+0x42b8] ;  /* 0x0042b800010a7983 */ /* 0x001ee80000300800 */
[----:B------:R-:W4:Y:S01]  /*916e0*/  LDL.LU.64 R8, [R1+0x42b0] ;  /* 0x0042b00001087983 */ /* 0x000f220000300a00 */
[----:B------:R-:W-:-:S02]  /*916f0*/  IMAD.MOV.U32 R20, RZ, RZ, R6 ;  /* 0x000000ffff147224 */ /* 0x000fc400078e0006 */
[----:B------:R-:W-:Y:S02]  /*91700*/  IMAD.MOV.U32 R11, RZ, RZ, R7 ;  /* 0x000000ffff0b7224 */ /* 0x000fe400078e0007 */
[----:B------:R-:W2:Y:S04]  /*91710*/  LDL.LU.64 R6, [R1+0x42a8] ;  /* 0x0042a80001067983 */ /* 0x000ea80000300a00 */
[----:B------:R-:W-:Y:S04]  /*91720*/  STL.64 [R1+0x4150], R22 ;  /* 0x0041501601007387 */ /* 0x000fe80000100a00 */
[----:B------:R-:W-:Y:S04]  /*91730*/  STL [R1+0x4148], R20 ;  /* 0x0041481401007387 */ /* 0x000fe80000100800 */
[----:B---3--:R-:W-:Y:S04]  /*91740*/  STL.64 [R1+0x3f68], R10 ;  /* 0x003f680a01007387 */ /* 0x008fe80000100a00 */
[----:B----4-:R0:W-:Y:S04]  /*91750*/  STL.64 [R1+0x3f60], R8 ;  /* 0x003f600801007387 */ /* 0x0101e80000100a00 */
[----:B0-----:R-:W2:Y:S04]  /*91760*/  LDL.LU R8, [R1+0x3a0] ;  /* 0x0003a00001087983 */ /* 0x001ea80000300800 */
[----:B------:R-:W2:Y:S04]  /*91770*/  LDL.LU R9, [R1+0x3a4] ;  /* 0x0003a40001097983 */ /* 0x000ea80000300800 */
[----:B------:R-:W2:Y:S04]  /*91780*/  LDL.LU R10, [R1+0x3a8] ;  /* 0x0003a800010a7983 */ /* 0x000ea80000300800 */
[----:B------:R-:W2:Y:S01]  /*91790*/  LDL.LU R11, [R1+0x3ac] ;  /* 0x0003ac00010b7983 */ /* 0x000ea20000300800 */
[----:B------:R-:W-:-:S02]  /*917a0*/  IMAD.MOV.U32 R18, RZ, RZ, R5 ;  /* 0x000000ffff127224 */ /* 0x000fc400078e0005 */
[----:B------:R-:W-:Y:S01]  /*917b0*/  IMAD.MOV.U32 R19, RZ, RZ, R4 ;  /* 0x000000ffff137224 */ /* 0x000fe200078e0004 */
[----:B--2---:R-:W-:Y:S07]  /*917c0*/  HMMA.16816.F32.BF16 R12, R12, R6, R8 ;  /* 0x000000060c0c723c */ /* 0x004fee0000041808 */
[----:B------:R-:W-:Y:S02]  /*917d0*/  IMAD.MOV.U32 R9, RZ, RZ, R6 ;  /* 0x000000ffff097224 */ /* 0x000fe400078e0006 */
[----:B------:R-:W-:-:S14]  /*917e0*/  IMAD.MOV.U32 R8, RZ, RZ, R7 ;  /* 0x000000ffff087224 */ /* 0x000fdc00078e0007 */
[----:B------:R0:W-:Y:S04]  /*917f0*/  STL.64 [R1+0x3c0], R12 ;  /* 0x0003c00c01007387 */ /* 0x0001e80000100a00 */
[----:B------:R1:W-:Y:S04]  /*91800*/  STL.64 [R1+0x3c8], R14 ;  /* 0x0003c80e01007387 */ /* 0x0003e80000100a00 */
[----:B------:R-:W2:Y:S04]  /*91810*/  LDL.LU.64 R6, [R1+0x42a0] ;  /* 0x0042a00001067983 */ /* 0x000ea80000300a00 */
[----:B------:R-:W2:Y:S04]  /*91820*/  LDL.LU.64 R4, [R1+0x4298] ;  /* 0x0042980001047983 */ /* 0x000ea80000300a00 */
[----:B0-----:R-:W3:Y:S04]  /*91830*/  LDL.LU R12, [R1+0x340] ;  /* 0x00034000010c7983 */ /* 0x001ee80000300800 */
[----:B------:R-:W3:Y:S04]  /*91840*/  LDL.LU R13, [R1+0x344] ;  /* 0x00034400010d7983 */ /* 0x000ee80000300800 */
[----:B-1----:R-:W3:Y:S04]  /*91850*/  LDL.LU R14, [R1+0x348] ;  /* 0x00034800010e7983 */ /* 0x002ee80000300800 */
[----:B------:R-:W3:Y:S04]  /*91860*/  LDL.LU R15, [R1+0x34c] ;  /* 0x00034c00010f7983 */ /* 0x000ee80000300800 */
[----:B------:R-:W-:Y:S04]  /*91870*/  STL.64 [R1+0x3f70], R8 ;  /* 0x003f700801007387 */ /* 0x000fe80000100a00 */
        /* <DEDUP_REMOVED lines=28> */
[----:B0-----:R-:W4:Y:S04]  /*91a40*/  LDL.LU.64 R18, [R1+0x4240] ;  /* 0x0042400001127983 */ /* 0x001f280000300a00 */
[----:B------:R-:W4:Y:S02]  /*91a50*/  LDL.LU.64 R16, [R1+0x4238] ;  /* 0x0042380001107983 */ /* 0x000f240000300a00 */
[----:B----4-:R-:W-:Y:S02]  /*91a60*/  HMMA.16816.F32.BF16 R8, R4, R10, R16 ;  /* 0x0000000a0408723c */ /* 0x010fe40000041810 */
[----:B------:R-:W2:-:S15]  /*91a70*/  LDL.LU.64 R16, [R1+0x4230] ;  /* 0x0042300001107983 */ /* 0x000e9e0000300a00 */
[----:B------:R-:W-:-:S06]  /*91a80*/  NOP ;  /* 0x0000000000007918 */ /* 0x000fcc0000000000 */
[----:B------:R-:W-:Y:S04]  /*91a90*/  STL.64 [R1+0x370], R8 ;  /* 0x0003700801007387 */ /* 0x000fe80000100a00 */
[----:B------:R3:W-:Y:S02]  /*91aa0*/  STL.64 [R1+0x378], R10 ;  /* 0x0003780a01007387 */ /* 0x0007e40000100a00 */
[----:B---3--:R-:W-:Y:S01]  /*91ab0*/  HMMA.16816.F32.BF16 R8, R4, R26, R12 ;  /* 0x0000001a0408723c */ /* 0x008fe2000004180c */
[----:B------:R-:W-:Y:S02]  /*91ac0*/  IMAD.MOV.U32 R18, RZ, RZ, R21 ;  /* 0x000000ffff127224 */ /* 0x000fe400078e0015 */
[----:B------:R-:W-:Y:S01]  /*91ad0*/  IMAD.MOV.U32 R19, RZ, RZ, R3 ;  /* 0x000000ffff137224 */ /* 0x000fe200078e0003 */
[----:B------:R-:W3:-:S15]  /*91ae0*/  LDL.LU R21, [R1+0x422c] ;  /* 0x00422c0001157983 */ /* 0x000ede0000300800 */
[----:B------:R-:W-:-:S04]  /*91af0*/  NOP ;  /* 0x0000000000007918 */ /* 0x000fc80000000000 */
[----:B------:R0:W-:Y:S04]  /*91b00*/  STL.64 [R1+0x360], R8 ;  /* 0x0003600801007387 */ /* 0x0001e80000100a00 */
[----:B------:R1:W-:Y:S04]  /*91b10*/  STL.64 [R1+0x368], R10 ;  /* 0x0003680a01007387 */ /* 0x0003e80000100a00 */
[----:B------:R-:W4:Y:S04]  /*91b20*/  LDL.LU R3, [R1+0x4228] ;  /* 0x0042280001037983 */ /* 0x000f280000300800 */
[----:B------:R1:W-:Y:S04]  /*91b30*/  STL.64 [R1+0x3fb0], R18 ;  /* 0x003fb01201007387 */ /* 0x0003e80000100a00 */
[----:B0-----:R-:W2:Y:S04]  /*91b40*/  LDL.LU R8, [R1+0x1d0] ;  /* 0x0001d00001087983 */ /* 0x001ea80000300800 */
[----:B------:R-:W2:Y:S04]  /*91b50*/  LDL.LU R9, [R1+0x1d4] ;  /* 0x0001d40001097983 */ /* 0x000ea80000300800 */
[----:B-1----:R-:W3:Y:S04]  /*91b60*/  LDL.LU R10, [R1+0x1d8] ;  /* 0x0001d800010a7983 */ /* 0x002ee80000300800 */
        /* <DEDUP_REMOVED lines=158> */
[----:B------:R0:W-:Y:S01]  /*92550*/  STL.64 [R1+0x4130], R18 ;  /* 0x0041301201007387 */ /* 0x0001e20000100a00 */
[----:B------:R-:W-:-:S02]  /*92560*/  IMAD.MOV.U32 R22, RZ, RZ, R17 ;  /* 0x000000ffff167224 */ /* 0x000fc400078e0011 */
[----:B------:R-:W-:Y:S02]  /*92570*/  IMAD.MOV.U32 R23, RZ, RZ, R16 ;  /* 0x000000ffff177224 */ /* 0x000fe400078e0010 */
[----:B0-----:R-:W-:Y:S02]  /*92580*/  IMAD.MOV.U32 R18, RZ, RZ, R28 ;  /* 0x000000ffff127224 */ /* 0x001fe400078e001c */
[----:B------:R-:W-:Y:S01]  /*92590*/  IMAD.MOV.U32 R19, RZ, RZ, R29 ;  /* 0x000000ffff137224 */ /* 0x000fe200078e001d */
[----:B---3--:R-:W-:Y:S04]  /*925a0*/  STL.64 [R1+0x40e0], R10 ;  /* 0x0040e00a01007387 */ /* 0x008fe80000100a00 */
[----:B--2---:R0:W-:Y:S04]  /*925b0*/  STL.64 [R1+0x40d8], R8 ;  /* 0x0040d80801007387 */ /* 0x0041e80000100a00 */
[----:B0-----:R-:W2:Y:S04]  /*925c0*/  LDL.LU R8, [R1+0x2c0] ;  /* 0x0002c00001087983 */ /* 0x001ea80000300800 */
[----:B------:R-:W2:Y:S04]  /*925d0*/  LDL.LU R9, [R1+0x2c4] ;  /* 0x0002c40001097983 */ /* 0x000ea80000300800 */
[----:B------:R-:W3:Y:S04]  /*925e0*/  LDL.LU R10, [R1+0x2c8] ;  /* 0x0002c800010a7983 */ /* 0x000ee80000300800 */
[----:B------:R-:W3:Y:S04]  /*925f0*/  LDL.LU R11, [R1+0x2cc] ;  /* 0x0002cc00010b7983 */ /* 0x000ee80000300800 */
[----:B------:R-:W2:Y:S04]  /*92600*/  LDL.LU R28, [R1+0x41a4] ;  /* 0x0041a400011c7983 */ /* 0x000ea80000300800 */
[----:B------:R-:W2:Y:S04]  /*92610*/  LDL.LU R29, [R1+0x41a0] ;  /* 0x0041a000011d7983 */ /* 0x000ea80000300800 */
[----:B------:R0:W-:Y:S04]  /*92620*/  STL.64 [R1+0x4158], R18 ;  /* 0x0041581201007387 */ /* 0x0001e80000100a00 */
[----:B------:R1:W-:Y:S04]  /*92630*/  STL.64 [R1+0x4160], R22 ;  /* 0x0041601601007387 */ /* 0x0003e80000100a00 */
[----:B------:R-:W4:Y:S04]  /*92640*/  LDL.LU R16, [R1+0x310] ;  /* 0x0003100001107983 */ /* 0x000f280000300800 */
[----:B------:R-:W4:Y:S04]  /*92650*/  LDL.LU R17, [R1+0x314] ;  /* 0x0003140001117983 */ /* 0x000f280000300800 */
[----:B0-----:R-:W3:Y:S04]  /*92660*/  LDL.LU R18, [R1+0x318] ;  /* 0x0003180001127983 */ /* 0x001ee80000300800 */
[----:B------:R-:W3:Y:S01]  /*92670*/  LDL.LU R19, [R1+0x31c] ;  /* 0x00031c0001137983 */ /* 0x000ee20000300800 */
[----:B-1----:R-:W-:-:S02]  /*92680*/  IMAD.MOV.U32 R22, RZ, RZ, R0 ;  /* 0x000000ffff167224 */ /* 0x002fc400078e0000 */
        /* <DEDUP_REMOVED lines=32> */
[----:B------:R-:W-:-:S02]  /*92890*/  IMAD.MOV.U32 R12, RZ, RZ, R21 ;  /* 0x000000ffff0c7224 */ /* 0x000fc400078e0015 */
[C---:B----4-:R-:W-:Y:S01]  /*928a0*/  HMMA.16816.F32.BF16 R20, R4.reuse, R22, R16 ;  /* 0x000000160414723c */ /* 0x050fe20000041810 */
        /* <DEDUP_REMOVED lines=16> */
[----:B------:R-:W4:Y:S04]  /*929b0*/  LDL.LU.64 R18, [R1+0x4188] ;  /* 0x0041880001127983 */ /* 0x000f280000300a00 */
[----:B------:R-:W4:Y:S04]  /*929c0*/  LDL.LU.64 R16, [R1+0x4180] ;  /* 0x0041800001107983 */ /* 0x000f280000300a00 */
[----:B------:R-:W-:Y:S04]  /*929d0*/  STL.64 [R1+0x350], R20 ;  /* 0x0003501401007387 */ /* 0x000fe80000100a00 */
        /* <DEDUP_REMOVED lines=15> */
[----:B------:R-:W4:Y:S04]  /*92ad0*/  LDL.LU R20, [R1+0x4148] ;  /* 0x0041480001147983 */ /* 0x000f280000300800 */
[----:B------:R-:W4:Y:S01]  /*92ae0*/  LDL R21, [R1+0x33b0] ;  /* 0x0033b00001157983 */ /* 0x000f220000100800 */
        /* <DEDUP_REMOVED lines=118> */
[----:B0-----:R-:W2:Y:S01]  /*93250*/  LDL.LU.64 R18, [R1+0x3fb0] ;  /* 0x003fb00001127983 */ /* 0x001ea20000300a00 */
[----:B------:R-:W-:Y:S02]  /*93260*/  IMAD.MOV.U32 R14, RZ, RZ, R2 ;  /* 0x000000ffff0e7224 */ /* 0x000fe400078e0002 */
[----:B------:R-:W-:Y:S01]  /*93270*/  IMAD.MOV.U32 R15, RZ, RZ, R0 ;  /* 0x000000ffff0f7224 */ /* 0x000fe200078e0000 */
[----:B--2---:R-:W-:Y:S01]  /*93280*/  HMMA.16816.F32.BF16 R16, R4, R18, R8 ;  /* 0x000000120410723c */ /* 0x004fe20000041808 */
[----:B------:R-:W2:Y:S04]  /*93290*/  LDL.LU.64 R10, [R1+0x3fa8] ;  /* 0x003fa800010a7983 */ /* 0x000ea80000300a00 */
[----:B------:R-:W2:-:S15]  /*932a0*/  LDL.LU.64 R8, [R1+0x3fa0] ;  /* 0x003fa00001087983 */ /* 0x000e9e0000300a00 */
[----:B------:R-:W-:-:S03]  /*932b0*/  NOP ;  /* 0x0000000000007918 */ /* 0x000fc60000000000 */
[----:B------:R3:W-:Y:S01]  /*932c0*/  STL [R1+0x210], R16 ;  /* 0x0002101001007387 */ /* 0x0007e20000100800 */
[----:B------:R-:W-:Y:S02]  /*932d0*/  IMAD.MOV.U32 R2, RZ, RZ, R18 ;  /* 0x000000ffff027224 */ /* 0x000fe400078e0012 */
[----:B------:R-:W-:Y:S02]  /*932e0*/  IMAD.MOV.U32 R0, RZ, RZ, R19 ;  /* 0x000000ffff007224 */ /* 0x000fe400078e0013 */
[----:B------:R-:W3:Y:S01]  /*932f0*/  LDL.LU.64 R18, [R1+0x3f98] ;  /* 0x003f980001127983 */ /* 0x000ee20000300a00 */
[----:B------:R-:W-:Y:S02]  /*93300*/  IMAD.MOV.U32 R13, RZ, RZ, R3 ;  /* 0x000000ffff0d7224 */ /* 0x000fe400078e0003 */
[----:B------:R-:W-:Y:S01]  /*93310*/  IMAD.MOV.U32 R3, RZ, RZ, R17 ;  /* 0x000000ffff037224 */ /* 0x000fe200078e0011 */
[----:B------:R-:W-:Y:S04]  /*93320*/  STL [R1+0x3b08], R0 ;  /* 0x003b080001007387 */ /* 0x000fe80000100800 */
[----:B------:R-:W-:Y:S04]  /*93330*/  STL [R1+0x3b04], R2 ;  /* 0x003b040201007387 */ /* 0x000fe80000100800 */
[----:B------:R-:W-:Y:S01]  /*93340*/  STL [R1+0x3b00], R3 ;  /* 0x003b000301007387 */ /* 0x000fe20000100800 */
[----:B---3--:R-:W-:Y:S03]  /*93350*/  HMMA.16816.F32.BF16 R16, R4, R18, R24 ;  /* 0x000000120410723c */ /* 0x008fe60000041818 */
[----:B------:R-:W2:Y:S04]  /*93360*/  LDL.LU.64 R26, [R1+0x3f90] ;  /* 0x003f9000011a7983 */ /* 0x000ea80000300a00 */
[----:B------:R-:W3:-:S15]  /*93370*/  LDL.LU.64 R24, [R1+0x3f88] ;  /* 0x003f880001187983 */ /* 0x000ede0000300a00 */
[----:B------:R-:W-:-:S01]  /*93380*/  NOP ;  /* 0x0000000000007918 */ /* 0x000fc20000000000 */
[----:B------:R-:W-:Y:S04]  /*93390*/  STL.64 [R1+0x200], R16 ;  /* 0x0002001001007387 */ /* 0x000fe80000100a00 */
[----:B------:R0:W-:Y:S04]  /*933a0*/  STL.64 [R1+0x208], R18 ;  /* 0x0002081201007387 */ /* 0x0001e80000100a00 */
[----:B0-----:R-:W3:Y:S04]  /*933b0*/  LDL.LU.64 R18, [R1+0x3f80] ;  /* 0x003f800001127983 */ /* 0x001ee80000300a00 */
[----:B------:R-:W3:Y:S01]  /*933c0*/  LDL.LU.64 R16, [R1+0x3f78] ;  /* 0x003f780001107983 */ /* 0x000ee20000300a00 */
[----:B--2---:R-:W-:-:S15]  /*933d0*/  HMMA.16816.F32.BF16 R8, R4, R26, R8 ;  /* 0x0000001a0408723c */ /* 0x004fde0000041808 */
[----:B------:R-:W-:-:S08]  /*933e0*/  NOP ;  /* 0x0000000000007918 */ /* 0x000fd00000000000 */
[----:B------:R-:W-:Y:S04]  /*933f0*/  STL.64 [R1+0x1f0], R8 ;  /* 0x0001f00801007387 */ /* 0x000fe80000100a00 */
[----:B------:R4:W-:Y:S02]  /*93400*/  STL.64 [R1+0x1f8], R10 ;  /* 0x0001f80a01007387 */ /* 0x0009e40000100a00 */
[----:B----4-:R-:W-:Y:S02]  /*93410*/  HMMA.16816.F32.BF16 R8, R4, R22, R12 ;  /* 0x000000160408723c */ /* 0x010fe4000004180c */
[----:B---3--:R-:W0:Y:S04]  /*93420*/  LDSM.16.MT88.4 R12, [R16+UR5+0x21800] ;  /* 0x02180005100c783b */ /* 0x008e280008004200 */
[----:B0-----:R-:W-:-:S15]  /*93430*/  STL.64 [R1+0x3f30], R14 ;  /* 0x003f300e01007387 */ /* 0x001fde0000100a00 */
[----:B------:R-:W-:-:S02]  /*93440*/  NOP ;  /* 0x0000000000007918 */ /* 0x000fc40000000000 */
[----:B------:R-:W-:Y:S04]  /*93450*/  STL.64 [R1+0x1e0], R8 ;  /* 0x0001e00801007387 */ /* 0x000fe80000100a00 */
[----:B------:R-:W-:Y:S04]  /*93460*/  STL.64 [R1+0x1e8], R10 ;  /* 0x0001e80a01007387 */ /* 0x000fe80000100a00 */
[----:B------:R-:W-:Y:S04]  /*93470*/  STL.64 [R1+0x3f28], R12 ;  /* 0x003f280c01007387 */ /* 0x000fe80000100a00 */
[----:B------:R-:W0:Y:S04]  /*93480*/  LDSM.16.M88.4 R12, [R21+UR5+0x80] ;  /* 0x00008005150c783b */ /* 0x000e280008000200 */
        /* <DEDUP_REMOVED lines=9> */
[----:B-1----:R-:W-:Y:S04]  /*93520*/  STL.64 [R1+0x1a0], R8 ;  /* 0x0001a00801007387 */ /* 0x002fe80000100a00 */
[----:B------:R-:W-:Y:S01]  /*93530*/  STL.64 [R1+0x1a8], R10 ;  /* 0x0001a80a01007387 */ /* 0x000fe20000100a00 */
[----:B0-----:R-:W-:-:S02]  /*93540*/  IMAD.MOV.U32 R13, RZ, RZ, R8 ;  /* 0x000000ffff0d7224 */ /* 0x001fc400078e0008 */
[----:B------:R-:W-:Y:S02]  /*93550*/  IMAD.MOV.U32 R12, RZ, RZ, R9 ;  /* 0x000000ffff0c7224 */ /* 0x000fe400078e0009 */
[----:B------:R-:W0:Y:S04]  /*93560*/  LDSM.16.M88.4 R8, [R21+UR5+0x4080] ;  /* 0x004080051508783b */ /* 0x000e280008000200 */
[----:B0-----:R-:W-:Y:S01]  /*93570*/  STL.64 [R1+0x190], R8 ;  /* 0x0001900801007387 */ /* 0x001fe20000100a00 */
[----:B------:R-:W-:-:S03]  /*93580*/  IMAD.MOV.U32 R2, RZ, RZ, R8 ;  /* 0x000000ffff027224 */ /* 0x000fc600078e0008 */
[----:B------:R-:W-:Y:S01]  /*93590*/  STL.64 [R1+0x198], R10 ;  /* 0x0001980a01007387 */ /* 0x000fe20000100a00 */
[----:B------:R-:W-:-:S03]  /*935a0*/  IMAD.MOV.U32 R0, RZ, RZ, R9 ;  /* 0x000000ffff007224 */ /* 0x000fc600078e0009 */
[----:B------:R-:W0:Y:S04]  /*935b0*/  LDSM.16.M88.4 R8, [R21+UR5+0x5080] ;  /* 0x005080051508783b */ /* 0x000e280008000200 */
[----:B------:R-:W-:Y:S04]  /*935c0*/  STL [R1+0x3ee4], R0 ;  /* 0x003ee40001007387 */ /* 0x000fe80000100800 */
[----:B------:R-:W-:Y:S04]  /*935d0*/  STL [R1+0x3ee0], R2 ;  /* 0x003ee00201007387 */ /* 0x000fe80000100800 */
[----:B0-----:R-:W-:Y:S04]  /*935e0*/  STL.64 [R1+0x180], R8 ;  /* 0x0001800801007387 */ /* 0x001fe80000100a00 */
[----:B------:R-:W-:Y:S04]  /*935f0*/  STL.64 [R1+0x188], R10 ;  /* 0x0001880a01007387 */ /* 0x000fe80000100a00 */
        /* <DEDUP_REMOVED lines=11> */
[----:B0-----:R-:W-:Y:S04]  /*936b0*/  STL.64 [R1+0x150], R8 ;  /* 0x0001500801007387 */ /* 0x001fe80000100a00 */
[----:B------:R-:W-:Y:S01]  /*936c0*/  STL.64 [R1+0x158], R10 ;  /* 0x0001580a01007387 */ /* 0x000fe20000100a00 */
[----:B------:R-:W-:-:S03]  /*936d0*/  IMAD.MOV.U32 R0, RZ, RZ, R9 ;  /* 0x000000ffff007224 */ /* 0x000fc600078e0009 */
[----:B------:R-:W0:Y:S04]  /*936e0*/  LDSM.16.M88.4 R8, [R21+UR5+0x9080] ;  /* 0x009080051508783b */ /* 0x000e280008000200 */
        /* <DEDUP_REMOVED lines=17> */
[----:B------:R-:W-:Y:S04]  /*93800*/  STL.64 [R1+0x3f50], R16 ;  /* 0x003f501001007387 */ /* 0x000fe80000100a00 */
[----:B0-----:R-:W-:Y:S04]  /*93810*/  STL.64 [R1+0x100], R8 ;  /* 0x0001000801007387 */ /* 0x001fe80000100a00 */
[----:B------:R-:W-:Y:S04]  /*93820*/  STL.64 [R1+0x108], R10 ;  /* 0x0001080a01007387 */ /* 0x000fe80000100a00 */
[----:B------:R-:W0:Y:S04]  /*93830*/  LDSM.16.M88.4 R8, [R21+UR5+0xe080] ;  /* 0x00e080051508783b */ /* 0x000e280008000200 */
        /* <DEDUP_REMOVED lines=42> */
[----:B0-----:R0:W-:Y:S04]  /*93ae0*/  STL.64 [R1+0x10], R8 ;  /* 0x0000100801007387 */ /* 0x0011e80000100a00 */
[----:B------:R-:W-:Y:S04]  /*93af0*/  STL.64 [R1+0x18], R10 ;  /* 0x0000180a01007387 */ /* 0x000fe80000100a00 */
[----:B0-----:R-:W2:Y:S02]  /*93b00*/  LDL.LU.64 R8, [R1+0x3f70] ;  /* 0x003f700001087983 */ /* 0x001ea40000300a00 */
[----:B--2---:R-:W-:-:S02]  /*93b10*/  IMAD.MOV.U32 R14, RZ, RZ, R9 ;  /* 0x000000ffff0e7224 */ /* 0x004fc400078e0009 */
[----:B------:R-:W-:Y:S02]  /*93b20*/  IMAD.MOV.U32 R15, RZ, RZ, R8 ;  /* 0x000000ffff0f7224 */ /* 0x000fe400078e0008 */
[----:B------:R-:W0:Y:S04]  /*93b30*/  LDSM.16.M88.4 R8, [R21+UR5+0x1d080] ;  /* 0x01d080051508783b */ /* 0x000e280008000200 */
[----:B------:R-:W-:Y:S04]  /*93b40*/  STL.64 [R1+0x3f48], R14 ;  /* 0x003f480e01007387 */ /* 0x000fe80000100a00 */
[----:B0-----:R-:W-:Y:S04]  /*93b50*/  STL.64 [R1], R8 ;  /* 0x0000000801007387 */ /* 0x001fe80000100a00 */
[----:B------:R0:W-:Y:S04]  /*93b60*/  STL.64 [R1+0x8], R10 ;  /* 0x0000080a01007387 */ /* 0x0001e80000100a00 */
[----:B0-----:R-:W2:Y:S01]  /*93b70*/  LDL.LU.64 R10, [R1+0x3f68] ;  /* 0x003f6800010a7983 */ /* 0x001ea20000300a00 */
[----:B------:R-:W-:-:S02]  /*93b80*/  IMAD.MOV.U32 R16, RZ, RZ, R25 ;  /* 0x000000ffff107224 */ /* 0x000fc400078e0019 */
[----:B------:R-:W-:Y:S01]  /*93b90*/  IMAD.MOV.U32 R17, RZ, RZ, R24 ;  /* 0x000000ffff117224 */ /* 0x000fe200078e0018 */
[----:B------:R-:W3:Y:S04]  /*93ba0*/  LDL.LU.64 R8, [R1+0x3f60] ;  /* 0x003f600001087983 */ /* 0x000ee80000300a00 */
[----:B------:R-:W0:Y:S01]  /*93bb0*/  LDSM.16.M88.4 R24, [R21+UR5+0x1e080] ;  /* 0x01e080051518783b */ /* 0x000e220008000200 */
[----:B------:R-:W-:-:S03]  /*93bc0*/  IMAD.MOV.U32 R14, RZ, RZ, R20 ;  /* 0x000000ffff0e7224 */ /* 0x000fc600078e0014 */
[----:B------:R-:W4:Y:S01]  /*93bd0*/  LDL.LU R20, [R1+0x3f58] ;  /* 0x003f580001147983 */ /* 0x000f220000300800 */
[----:B--2---:R-:W-:-:S03]  /*93be0*/  IMAD.MOV.U32 R15, RZ, RZ, R11 ;  /* 0x000000ffff0f7224 */ /* 0x004fc600078e000b */
[----:B------:R-:W2:Y:S04]  /*93bf0*/  LDL R11, [R1+0xd28] ;  /* 0x000d2800010b7983 */ /* 0x000ea80000100800 */
[----:B0-----:R-:W-:Y:S04]  /*93c00*/  STL [R1+0x384c], R26 ;  /* 0x00384c1a01007387 */ /* 0x001fe80000100800 */
[----:B------:R-:W-:Y:S04]  /*93c10*/  STL [R1+0x3848], R27 ;  /* 0x0038481b01007387 */ /* 0x000fe80000100800 */
[----:B------:R0:W-:Y:S04]  /*93c20*/  STL.64 [R1+0x3f10], R24 ;  /* 0x003f101801007387 */ /* 0x0001e80000100a00 */
[----:B0-----:R-:W3:Y:S04]  /*93c30*/  LDL.LU R24, [R1+0x5d0] ;  /* 0x0005d00001187983 */ /* 0x001ee80000300800 */
[----:B------:R-:W3:Y:S04]  /*93c40*/  LDL.LU R25, [R1+0x5d4] ;  /* 0x0005d40001197983 */ /* 0x000ee80000300800 */
[----:B------:R-:W4:Y:S04]  /*93c50*/  LDL.LU R26, [R1+0x5d8] ;  /* 0x0005d800011a7983 */ /* 0x000f280000300800 */
[----:B------:R-:W4:Y:S04]  /*93c60*/  LDL.LU R27, [R1+0x5dc] ;  /* 0x0005dc00011b7983 */ /* 0x000f280000300800 */
[----:B----4-:R0:W-:Y:S02]  /*93c70*/  STL.64 [R1+0x3f40], R26 ;  /* 0x003f401a01007387 */ /* 0x0101e40000100a00 */
[----:B0-----:R-:W-:-:S02]  /*93c80*/  IMAD.MOV.U32 R27, RZ, RZ, R20 ;  /* 0x000000ffff1b7224 */ /* 0x001fc400078e0014 */
[----:B------:R-:W0:Y:S04]  /*93c90*/  LDSM.16.M88.4 R20, [R21+UR5+0x1f080] ;  /* 0x01f080051514783b */ /* 0x000e280008000200 */
[----:B---3--:R1:W-:Y:S04]  /*93ca0*/  STL.64 [R1+0x3f38], R24 ;  /* 0x003f381801007387 */ /* 0x0083e80000100a00 */
[----:B-1----:R-:W3:Y:S04]  /*93cb0*/  LDL.LU R24, [R1+0x600] ;  /* 0x0006000001187983 */ /* 0x002ee80000300800 */
[----:B------:R-:W3:Y:S04]  /*93cc0*/  LDL.LU R25, [R1+0x604] ;  /* 0x0006040001197983 */ /* 0x000ee80000300800 */
[----:B------:R-:W3:Y:S04]  /*93cd0*/  LDL.LU R26, [R1+0x608] ;  /* 0x00060800011a7983 */ /* 0x000ee80000300800 */
[----:B0-----:R-:W-:Y:S04]  /*93ce0*/  STL.64 [R1+0x3d20], R22 ;  /* 0x003d201601007387 */ /* 0x001fe80000100a00 */
[----:B------:R0:W-:Y:S02]  /*93cf0*/  STL.64 [R1+0x3d18], R20 ;  /* 0x003d181401007387 */ /* 0x0001e40000100a00 */
[----:B0-----:R-:W-:-:S02]  /*93d00*/  IMAD.MOV.U32 R20, RZ, RZ, R13 ;  /* 0x000000ffff147224 */ /* 0x001fc400078e000d */
[----:B------:R-:W-:-:S05]  /*93d10*/  IMAD.MOV.U32 R21, RZ, RZ, R12 ;  /* 0x000000ffff157224 */ /* 0x000fca00078e000c */
[----:B------:R0:W-:Y:S04]  /*93d20*/  STL.64 [R1+0x3ef8], R20 ;  /* 0x003ef81401007387 */ /* 0x0001e80000100a00 */
[----:B0-----:R-:W4:Y:S01]  /*93d30*/  LDL.LU R20, [R1+0x5c0] ;  /* 0x0005c00001147983 */ /* 0x001f220000300800 */
[----:B------:R-:W-:Y:S02]  /*93d40*/  IMAD.MOV.U32 R21, RZ, RZ, R10 ;  /* 0x000000ffff157224 */ /* 0x000fe400078e000a */
[----:B------:R-:W-:Y:S02]  /*93d50*/  IMAD.MOV.U32 R22, RZ, RZ, R9 ;  /* 0x000000ffff167224 */ /* 0x000fe400078e0009 */
[----:B------:R-:W-:Y:S02]  /*93d60*/  IMAD.MOV.U32 R23, RZ, RZ, R8 ;  /* 0x000000ffff177224 */ /* 0x000fe400078e0008 */
[----:B--2---:R-:W0:Y:S01]  /*93d70*/  LDSM.16.MT88.4 R8, [R11+UR5+0x21800] ;  /* 0x021800050b08783b */ /* 0x004e220008004200 */
[----:B------:R-:W-:Y:S03]  /*93d80*/  HMMA.16816.F32.BF16 R12, R4, R14, R16 ;  /* 0x0000000e040c723c */ /* 0x000fe60000041810 */
[----:B------:R-:W-:-:S15]  /*93d90*/  STL.64 [R1+0x3f20], R22 ;  /* 0x003f201601007387 */ /* 0x000fde0000100a00 */
[----:B------:R-:W-:-:S06]  /*93da0*/  NOP ;  /* 0x0000000000007918 */ /* 0x000fcc0000000000 */
[----:B------:R-:W-:Y:S02]  /*93db0*/  IMAD.MOV.U32 R19, RZ, RZ, R14 ;  /* 0x000000ffff137224 */ /* 0x000fe400078e000e */
[----:B------:R-:W-:Y:S01]  /*93dc0*/  IMAD.MOV.U32 R18, RZ, RZ, R15 ;  /* 0x000000ffff127224 */ /* 0x000fe200078e000f */
[----:B----4-:R1:W-:Y:S04]  /*93dd0*/  STL.64 [R1+0x3f18], R20 ;  /* 0x003f181401007387 */ /* 0x0103e80000100a00 */
[----:B-1----:R-:W2:Y:S04]  /*93de0*/  LDL.LU.64 R20, [R1+0x1d0] ;  /* 0x0001d00001147983 */ /* 0x002ea80000300a00 */
[----:B0-----:R-:W-:Y:S04]  /*93df0*/  STL [R1+0x3d00], R10 ;  /* 0x003d000a01007387 */ /* 0x001fe80000100800 */
[----:B------:R-:W-:Y:S04]  /*93e00*/  STL [R1+0x3cfc], R11 ;  /* 0x003cfc0b01007387 */ /* 0x000fe80000100800 */
[----:B------:R-:W4:Y:S04]  /*93e10*/  LDL.LU.64 R16, [R1+0x3f50] ;  /* 0x003f500001107983 */ /* 0x000f280000300a00 */
[----:B------:R0:W-:Y:S04]  /*93e20*/  STL.64 [R1+0x5e0], R12 ;  /* 0x0005e00c01007387 */ /* 0x0001e80000100a00 */
[----:B------:R-:W3:Y:S04]  /*93e30*/  LDL.LU.64 R14, [R1+0x3f48] ;  /* 0x003f4800010e7983 */ /* 0x000ee80000300a00 */
[----:B------:R-:W-:Y:S04]  /*93e40*/  STL [R1+0x3b18], R18 ;  /* 0x003b181201007387 */ /* 0x000fe80000100800 */
[----:B------:R-:W-:Y:S01]  /*93e50*/  STL [R1+0x3b14], R19 ;  /* 0x003b141301007387 */ /* 0x000fe20000100800 */
[----:B---3--:R-:W-:Y:S03]  /*93e60*/  HMMA.16816.F32.BF16 R4, R4, R14, R24 ;  /* 0x0000000e0404723c */ /* 0x008fe60000041818 */
[----:B------:R-:W3:Y:S04]  /*93e70*/  LDL.LU.64 R26, [R1+0x3f40] ;  /* 0x003f4000011a7983 */ /* 0x000ee80000300a00 */
[----:B------:R-:W3:Y:S04]  /*93e80*/  LDL.LU.64 R24, [R1+0x3f38] ;  /* 0x003f380001187983 */ /* 0x000ee80000300a00 */
[----:B------:R-:W3:Y:S04]  /*93e90*/  LDL.LU.64 R14, [R1+0x3f30] ;  /* 0x003f3000010e7983 */ /* 0x000ee80000300a00 */
[----:B0-----:R-:W3:Y:S08]  /*93ea0*/  LDL.LU.64 R12, [R1+0x3f28] ;  /* 0x003f2800010c7983 */ /* 0x001ef00000300a00 */
[----:B------:R0:W-:Y:S04]  /*93eb0*/  STL.64 [R1+0x3e0], R4 ;  /* 0x0003e00401007387 */ /* 0x0001e80000100a00 */
[----:B------:R1:W-:Y:S04]  /*93ec0*/  STL.64 [R1+0x3e8], R6 ;  /* 0x0003e80601007387 */ /* 0x0003e80000100a00 */
[----:B0-----:R-:W3:Y:S04]  /*93ed0*/  LDL.LU R4, [R1+0x5b0] ;  /* 0x0005b00001047983 */ /* 0x001ee80000300800 */
[----:B------:R-:W3:Y:S04]  /*93ee0*/  LDL.LU R5, [R1+0x5b4] ;  /* 0x0005b40001057983 */ /* 0x000ee80000300800 */
[----:B-1----:R-:W3:Y:S01]  /*93ef0*/  LDL.LU R6, [R1+0x5b8] ;  /* 0x0005b80001067983 */ /* 0x002ee20000300800 */
[----:B----4-:R-:W-:-:S02]  /*93f00*/  IMAD.MOV.U32 R7, RZ, RZ, R17 ;  /* 0x000000ffff077224 */ /* 0x010fc400078e0011 */
[----:B--2---:R-:W-:Y:S02]  /*93f10*/  IMAD.MOV.U32 R10, RZ, RZ, R20 ;  /* 0x000000ffff0a7224 */ /* 0x004fe400078e0014 */
[----:B------:R-:W-:Y:S01]  /*93f20*/  IMAD.MOV.U32 R11, RZ, RZ, R21 ;  /* 0x000000ffff0b7224 */ /* 0x000fe200078e0015 */
[----:B---3--:R-:W-:Y:S01]  /*93f30*/  HMMA.16816.F32.BF16 R24, R12, R20, R24 ;  /* 0x000000140c18723c */ /* 0x008fe20000041818 */
[----:B------:R-:W-:Y:S04]  /*93f40*/  STL.64 [R1+0x3f08], R6 ;  /* 0x003f080601007387 */ /* 0x000fe80000100a00 */
[----:B------:R0:W-:Y:S04]  /*93f50*/  STL.64 [R1+0x3f00], R4 ;  /* 0x003f000401007387 */ /* 0x0001e80000100a00 */
[----:B0-----:R-:W2:Y:S04]  /*93f60*/  LDL.LU.64 R4, [R1+0x1c0] ;  /* 0x0001c00001047983 */ /* 0x001ea80000300a00 */
[----:B------:R-:W2:Y:S04]  /*93f70*/  LDL.LU.64 R22, [R1+0x3f20] ;  /* 0x003f200001167983 */ /* 0x000ea80000300a00 */
[----:B------:R-:W2:Y:S06]  /*93f80*/  LDL.LU.64 R20, [R1+0x3f18] ;  /* 0x003f180001147983 */ /* 0x000eac0000300a00 */
[----:B------:R0:W-:Y:S04]  /*93f90*/  STL [R1+0x5d0], R24 ;  /* 0x0005d01801007387 */ /* 0x0001e80000100800 */
[----:B------:R-:W-:Y:S01]  /*93fa0*/  STL.64 [R1+0x5d8], R26 ;  /* 0x0005d81a01007387 */ /* 0x000fe20000100a00 */
[----:B------:R-:W-:-:S03]  /*93fb0*/  IMAD.MOV.U32 R17, RZ, RZ, R25 ;  /* 0x000000ffff117224 */ /* 0x000fc600078e0019 */
[----:B0-----:R-:W3:Y:S04]  /*93fc0*/  LDL.LU.64 R24, [R1+0x3f10] ;  /* 0x003f100001187983 */ /* 0x001ee80000300a00 */
[----:B------:R-:W-:Y:S04]  /*93fd0*/  STL [R1+0x3e50], R17 ;  /* 0x003e501101007387 */ /* 0x000fe80000100800 */
[----:B------:R-:W-:Y:S04]  /*93fe0*/  STL.64 [R1+0x3d10], R10 ;  /* 0x003d100a01007387 */ /* 0x000fe80000100a00 */
[----:B------:R0:W-:Y:S04]  /*93ff0*/  STL.64 [R1+0x3d08], R8 ;  /* 0x003d080801007387 */ /* 0x0001e80000100a00 */
[----:B0-----:R-:W4:Y:S04]  /*94000*/  LDL.LU R8, [R1+0x5a0] ;  /* 0x0005a00001087983 */ /* 0x001f280000300800 */
[----:B------:R-:W4:Y:S04]  /*94010*/  LDL.LU R9, [R1+0x5a4] ;  /* 0x0005a40001097983 */ /* 0x000f280000300800 */
[----:B------:R-:W4:Y:S01]  /*94020*/  LDL.LU.64 R6, [R1+0x3f08] ;  /* 0x003f080001067983 */ /* 0x000f220000300a00 */
[----:B--2---:R-:W-:Y:S06]  /*94030*/  HMMA.16816.F32.BF16 R20, R12, R4, R20 ;  /* 0x000000040c14723c */ /* 0x004fec0000041814 */
[----:B------:R-:W-:-:S02]  /*94040*/  IMAD.MOV.U32 R27, RZ, RZ, R4 ;  /* 0x000000ffff1b7224 */ /* 0x000fc400078e0004 */
[----:B------:R-:W-:Y:S02]  /*94050*/  IMAD.MOV.U32 R26, RZ, RZ, R5 ;  /* 0x000000ffff1a7224 */ /* 0x000fe400078e0005 */
[----:B------:R-:W4:-:S13]  /*94060*/  LDL.LU.64 R4, [R1+0x3f00] ;  /* 0x003f000001047983 */ /* 0x000f1a0000300a00 */
[----:B------:R0:W-:Y:S04]  /*94070*/  STL.64 [R1+0x5c0], R20 ;  /* 0x0005c01401007387 */ /* 0x0001e80000100a00 */
[----:B0-----:R-:W2:Y:S04]  /*94080*/  LDL.LU.64 R20, [R1+0x3ef8] ;  /* 0x003ef80001147983 */ /* 0x001ea80000300a00 */
[----:B------:R-:W-:Y:S04]  /*94090*/  STL.64 [R1+0x3d30], R26 ;  /* 0x003d301a01007387 */ /* 0x000fe80000100a00 */
[----:B---3--:R0:W-:Y:S04]  /*940a0*/  STL.64 [R1+0x3d28], R24 ;  /* 0x003d281801007387 */ /* 0x0081e80000100a00 */
[----:B0-----:R-:W4:Y:S01]  /*940b0*/  LDL.LU.64 R24, [R1+0x1b0] ;  /* 0x0001b00001187983 */ /* 0x001f220000300a00 */
[----:B------:R-:W-:-:S02]  /*940c0*/  IMAD.MOV.U32 R11, RZ, RZ, R28 ;  /* 0x000000ffff0b7224 */ /* 0x000fc400078e001c */
[----:B------:R-:W-:Y:S02]  /*940d0*/  IMAD.MOV.U32 R10, RZ, RZ, R29 ;  /* 0x000000ffff0a7224 */ /* 0x000fe400078e001d */
[----:B------:R-:W-:Y:S02]  /*940e0*/  IMAD.MOV.U32 R28, RZ, RZ, R23 ;  /* 0x000000ffff1c7224 */ /* 0x000fe400078e0017 */
[----:B------:R-:W-:-:S03]  /*940f0*/  IMAD.MOV.U32 R29, RZ, RZ, R22 ;  /* 0x000000ffff1d7224 */ /* 0x000fc600078e0016 */
[----:B------:R-:W-:Y:S04]  /*94100*/  STL [R1+0x3b10], R28 ;  /* 0x003b101c01007387 */ /* 0x000fe80000100800 */
[----:B------:R-:W-:Y:S01]  /*94110*/  STL [R1+0x3b0c], R29 ;  /* 0x003b0c1d01007387 */ /* 0x000fe20000100800 */
[----:B------:R-:W-:Y:S01]  /*94120*/  IMAD.MOV.U32 R17, RZ, RZ, R0 ;  /* 0x000000ffff117224 */ /* 0x000fe200078e0000 */
[----:B----4-:R-:W-:-:S15]  /*94130*/  HMMA.16816.F32.BF16 R4, R12, R24, R4 ;  /* 0x000000180c04723c */ /* 0x010fde0000041804 */
[----:B------:R-:W-:-:S08]  /*94140*/  NOP ;  /* 0x0000000000007918 */ /* 0x000fd00000000000 */
[----:B------:R-:W-:Y:S04]  /*94150*/  STL.64 [R1+0x5b0], R4 ;  /* 0x0005b00401007387 */ /* 0x000fe80000100a00 */
[----:B------:R0:W-:Y:S02]  /*94160*/  STL.64 [R1+0x5b8], R6 ;  /* 0x0005b80601007387 */ /* 0x0001e40000100a00 */
[----:B0-----:R-:W-:Y:S02]  /*94170*/  IMAD.MOV.U32 R6, RZ, RZ, R25 ;  /* 0x000000ffff067224 */ /* 0x001fe400078e0019 */
[----:B------:R-:W-:-:S03]  /*94180*/  IMAD.MOV.U32 R7, RZ, RZ, R24 ;  /* 0x000000ffff077224 */ /* 0x000fc600078e0018 */
[----:B------:R-:W-:Y:S04]  /*94190*/  STL [R1+0x3cc4], R6 ;  /* 0x003cc40601007387 */ /* 0x000fe80000100800 */
[----:B------:R2:W-:Y:S02]  /*941a0*/  STL [R1+0x3cc0], R7 ;  /* 0x003cc00701007387 */ /* 0x0005e40000100800 */
[----:B--2---:R-:W-:-:S15]  /*941b0*/  HMMA.16816.F32.BF16 R4, R12, R20, R8 ;  /* 0x000000140c04723c */ /* 0x004fde0000041808 */
[----:B------:R-:W-:-:S08]  /*941c0*/  NOP ;  /* 0x0000000000007918 */ /* 0x000fd00000000000 */
[----:B------:R-:W-:Y:S04]  /*941d0*/  STL.64 [R1+0x5a0], R4 ;  /* 0x0005a00401007387 */ /* 0x000fe80000100a00 */
[----:B------:R-:W-:Y:S04]  /*941e0*/  STL.64 [R1+0x5a8], R6 ;  /* 0x0005a80601007387 */ /* 0x000fe80000100a00 */
[----:B------:R-:W2:Y:S04]  /*941f0*/  LDL.LU R0, [R1+0x3ef0] ;  /* 0x003ef00001007983 */ /* 0x000ea80000300800 */
[----:B------:R0:W-:Y:S04]  /*94200*/  STL.64 [R1+0x3e60], R16 ;  /* 0x003e601001007387 */ /* 0x0001e80000100a00 */
[----:B0-----:R-:W3:Y:S04]  /*94210*/  LDL.LU.64 R16, [R1+0x120] ;  /* 0x0001200001107983 */ /* 0x001ee80000300a00 */
[----:B---3--:R0:W-:Y:S02]  /*94220*/  STL.64 [R1+0x3e68], R16 ;  /* 0x003e681001007387 */ /* 0x0081e40000100a00 */
[----:B0-----:R-:W-:-:S02]  /*94230*/  IMAD.MOV.U32 R16, RZ, RZ, R3 ;  /* 0x000000ffff107224 */ /* 0x001fc400078e0003 */
[----:B------:R-:W-:Y:S01]  /*94240*/  IMAD.MOV.U32 R17, RZ, RZ, R2 ;  /* 0x000000ffff117224 */ /* 0x000fe200078e0002 */
[----:B------:R-:W3:Y:S04]  /*94250*/  LDL.LU R3, [R1+0x3eec] ;  /* 0x003eec0001037983 */ /* 0x000ee80000300800 */
[----:B------:R-:W4:Y:S04]  /*94260*/  LDL.LU R2, [R1+0x3ee8] ;  /* 0x003ee80001027983 */ /* 0x000f280000300800 */
[----:B------:R0:W-:Y:S04]  /*94270*/  STL.64 [R1+0x3e80], R16 ;  /* 0x003e801001007387 */ /* 0x0001e80000100a00 */
[----:B0-----:R-:W2:Y:S04]  /*94280*/  LDL.LU.64 R16, [R1+0x140] ;  /* 0x0001400001107983 */ /* 0x001ea80000300a00 */
[----:B--2---:R0:W-:Y:S04]  /*94290*/  STL.64 [R1+0x3e88], R16 ;  /* 0x003e881001007387 */ /* 0x0041e80000100a00 */
[----:B0-----:R-:W2:Y:S01]  /*942a0*/  LDL R16, [R1+0x150] ;  /* 0x0001500001107983 */ /* 0x001ea20000100800 */
[----:B------:R-:W-:-:S03]  /*942b0*/  IMAD.MOV.U32 R17, RZ, RZ, R0 ;  /* 0x000000ffff117224 */ /* 0x000fc600078e0000 */
[----:B------:R-:W3:Y:S04]  /*942c0*/  LDL.LU R0, [R1+0x3ee4] ;  /* 0x003ee40001007983 */ /* 0x000ee80000300800 */
[----:B--2---:R0:W-:Y:S04]  /*942d0*/  STL.64 [R1+0x3ea0], R16 ;  /* 0x003ea01001007387 */ /* 0x0041e80000100a00 */
[----:B0-----:R-:W2:Y:S04]  /*942e0*/  LDL.LU.64 R16, [R1+0x160] ;  /* 0x0001600001107983 */ /* 0x001ea80000300a00 */
[----:B--2---:R4:W-:Y:S02]  /*942f0*/  STL.64 [R1+0x3ea8], R16 ;  /* 0x003ea81001007387 */ /* 0x0049e40000100a00 */
[----:B----4-:R-:W-:-:S02]  /*94300*/  IMAD.MOV.U32 R16, RZ, RZ, R2 ;  /* 0x000000ffff107224 */ /* 0x010fc400078e0002 */
[----:B------:R-:W2:Y:S04]  /*94310*/  LDL.LU R2, [R1+0x3ee0] ;  /* 0x003ee00001027983 */ /* 0x000ea80000300800 */
[----:B------:R-:W4:Y:S04]  /*94320*/  LDL.LU R4, [R1+0x580] ;  /* 0x0005800001047983 */ /* 0x000f280000300800 */
[----:B------:R-:W4:Y:S04]  /*94330*/  LDL.LU R5, [R1+0x584] ;  /* 0x0005840001057983 */ /* 0x000f280000300800 */
[----:B------:R-:W2:Y:S04]  /*94340*/  LDL.LU R6, [R1+0x588] ;  /* 0x0005880001067983 */ /* 0x000ea80000300800 */
[----:B------:R-:W2:Y:S01]  /*94350*/  LDL.LU R7, [R1+0x58c] ;  /* 0x00058c0001077983 */ /* 0x000ea20000300800 */
[----:B---3--:R-:W-:-:S03]  /*94360*/  IMAD.MOV.U32 R17, RZ, RZ, R3 ;  /* 0x000000ffff117224 */ /* 0x008fc600078e0003 */
[----:B--2---:R-:W-:Y:S04]  /*94370*/  STL.64 [R1+0x3ed0], R6 ;  /* 0x003ed00601007387 */ /* 0x004fe80000100a00 */
[----:B----4-:R-:W-:Y:S04]  /*94380*/  STL.64 [R1+0x3ec8], R4 ;  /* 0x003ec80401007387 */ /* 0x010fe80000100a00 */
[----:B------:R0:W-:Y:S04]  /*94390*/  STL.64 [R1+0x3ec0], R16 ;  /* 0x003ec01001007387 */ /* 0x0001e80000100a00 */
[----:B0-----:R-:W2:Y:S04]  /*943a0*/  LDL.LU.64 R16, [R1+0x180] ;  /* 0x0001800001107983 */ /* 0x001ea80000300a00 */
[----:B--2---:R0:W-:Y:S04]  /*943b0*/  STL.64 [R1+0x3ed8], R16 ;  /* 0x003ed81001007387 */ /* 0x0041e80000100a00 */
[----:B0-----:R-:W2:Y:S04]  /*943c0*/  LDL.LU R16, [R1+0x590] ;  /* 0x0005900001107983 */ /* 0x001ea80000300800 */
[----:B------:R-:W2:Y:S04]  /*943d0*/  LDL.LU R17, [R1+0x594] ;  /* 0x0005940001117983 */ /* 0x000ea80000300800 */
[----:B------:R-:W2:Y:S04]  /*943e0*/  LDL.LU R18, [R1+0x598] ;  /* 0x0005980001127983 */ /* 0x000ea80000300800 */
[----:B------:R-:W2:Y:S04]  /*943f0*/  LDL.LU R19, [R1+0x59c] ;  /* 0x00059c0001137983 */ /* 0x000ea80000300800 */
[----:B------:R-:W3:Y:S04]  /*94400*/  LDL.LU.64 R24, [R1+0x100] ;  /* 0x0001000001187983 */ /* 0x000ee80000300a00 */
        /* <DEDUP_REMOVED lines=17> */
[----:B------:R-:W4:Y:S04]  /*94520*/  LDL.LU R26, [R1+0x558] ;  /* 0x00055800011a7983 */ /* 0x000f280000300800 */
[----:B------:R-:W4:Y:S01]  /*94530*/  LDL.LU R27, [R1+0x55c] ;  /* 0x00055c00011b7983 */ /* 0x000f220000300800 */
[C---:B--2---:R-:W-:Y:S03]  /*94540*/  HMMA.16816.F32.BF16 R4, R12.reuse, R4, R16 ;  /* 0x000000040c04723c */ /* 0x044fe60000041810 */
[----:B----4-:R-:W-:Y:S04]  /*94550*/  STL.64 [R1+0x3eb8], R26 ;  /* 0x003eb81a01007387 */ /* 0x010fe80000100a00 */
[----:B---3--:R0:W-:Y:S04]  /*94560*/  STL.64 [R1+0x3eb0], R24 ;  /* 0x003eb01801007387 */ /* 0x0081e80000100a00 */
        /* <DEDUP_REMOVED lines=8> */
[----:B------:R-:W3:Y:S04]  /*945f0*/  LDL.64 R20, [R1+0xf0] ;  /* 0x0000f00001147983 */ /* 0x000ee80000100a00 */
[----:B------:R-:W4:Y:S04]  /*94600*/  LDL.LU.64 R16, [R1+0x3ed8] ;  /* 0x003ed80001107983 */ /* 0x000f280000300a00 */
[----:B------:R-:W-:Y:S04]  /*94610*/  STL.64 [R1+0x590], R4 ;  /* 0x0005900401007387 */ /* 0x000fe80000100a00 */
[----:B------:R0:W-:Y:S04]  /*94620*/  STL.64 [R1+0x598], R6 ;  /* 0x0005980601007387 */ /* 0x0001e80000100a00 */
[----:B0-----:R-:W4:Y:S04]  /*94630*/  LDL.LU.64 R6, [R1+0x3ed0] ;  /* 0x003ed00001067983 */ /* 0x001f280000300a00 */
[----:B------:R-:W4:Y:S02]  /*94640*/  LDL.LU.64 R4, [R1+0x3ec8] ;  /* 0x003ec80001047983 */ /* 0x000f240000300a00 */
[----:B----4-:R-:W-:-:S15]  /*94650*/  HMMA.16816.F32.BF16 R4, R12, R16, R4 ;  /* 0x000000100c04723c */ /* 0x010fde0000041804 */
        /* <DEDUP_REMOVED lines=8> */
[----:B------:R-:W4:Y:S04]  /*946e0*/  LDL.LU R4, [R1+0x560] ;  /* 0x0005600001047983 */ /* 0x000f280000300800 */
[----:B------:R-:W4:Y:S04]  /*946f0*/  LDL.LU R5, [R1+0x564] ;  /* 0x0005640001057983 */ /* 0x000f280000300800 */
[----:B0-----:R-:W4:Y:S04]  /*94700*/  LDL.LU R6, [R1+0x568] ;  /* 0x0005680001067983 */ /* 0x001f280000300800 */
[----:B------:R-:W4:Y:S01]  /*94710*/  LDL.LU R7, [R1+0x56c] ;  /* 0x00056c0001077983 */ /* 0x000f220000300800 */
[----:B--2---:R-:W-:Y:S03]  /*94720*/  HMMA.16816.F32.BF16 R16, R12, R16, R24 ;  /* 0x000000100c10723c */ /* 0x004fe60000041818 */
[----:B------:R-:W2:Y:S04]  /*94730*/  LDL.LU.64 R26, [R1+0x3eb8] ;  /* 0x003eb800011a7983 */ /* 0x000ea80000300a00 */
[----:B------:R-:W2:-:S15]  /*94740*/  LDL.LU.64 R24, [R1+0x3eb0] ;  /* 0x003eb00001187983 */ /* 0x000e9e0000300a00 */
[----:B------:R-:W-:-:S01]  /*94750*/  NOP ;  /* 0x0000000000007918 */ /* 0x000fc20000000000 */
[----:B------:R0:W-:Y:S04]  /*94760*/  STL.64 [R1+0x570], R16 ;  /* 0x0005701001007387 */ /* 0x0001e80000100a00 */
[----:B------:R-:W-:Y:S04]  /*94770*/  STL.64 [R1+0x578], R18 ;  /* 0x0005781201007387 */ /* 0x000fe80000100a00 */
[----:B0-----:R-:W4:Y:S02]  /*94780*/  LDL.LU.64 R16, [R1+0x3ea8] ;  /* 0x003ea80001107983 */ /* 0x001f240000300a00 */
[----:B----4-:R-:W-:-:S15]  /*94790*/  HMMA.16816.F32.BF16 R4, R12, R16, R4 ;  /* 0x000000100c04723c */ /* 0x010fde0000041804 */
[----:B------:R-:W-:-:S08]  /*947a0*/  NOP ;  /* 0x0000000000007918 */ /* 0x000fd00000000000 */
[----:B------:R-:W-:Y:S04]  /*947b0*/  STL.64 [R1+0x560], R4 ;  /* 0x0005600401007387 */ /* 0x000fe80000100a00 */
[----:B------:R0:W-:Y:S02]  /*947c0*/  STL.64 [R1+0x568], R6 ;  /* 0x0005680601007387 */ /* 0x0001e40000100a00 */
[----:B0-----:R-:W-:Y:S02]  /*947d0*/  IMAD.MOV.U32 R7, RZ, RZ, R16 ;  /* 0x000000ffff077224 */ /* 0x001fe400078e0010 */
[----:B------:R-:W-:Y:S02]  /*947e0*/  IMAD.MOV.U32 R6, RZ, RZ, R17 ;  /* 0x000000ffff067224 */ /* 0x000fe400078e0011 */
[----:B------:R-:W2:Y:S04]  /*947f0*/  LDL.LU.64 R16, [R1+0x3ea0] ;  /* 0x003ea00001107983 */ /* 0x000ea80000300a00 */
[----:B------:R0:W-:Y:S04]  /*94800*/  STL [R1+0x3cd4], R6 ;  /* 0x003cd40601007387 */ /* 0x0001e80000100800 */
[----:B------:R1:W-:Y:S04]  /*94810*/  STL [R1+0x3cd0], R7 ;  /* 0x003cd00701007387 */ /* 0x0003e80000100800 */
[----:B------:R-:W4:Y:S04]  /*94820*/  LDL.LU R4, [R1+0x540] ;  /* 0x0005400001047983 */ /* 0x000f280000300800 */
[----:B------:R-:W4:Y:S04]  /*94830*/  LDL.LU R5, [R1+0x544] ;  /* 0x0005440001057983 */ /* 0x000f280000300800 */
[----:B0-----:R-:W4:Y:S04]  /*94840*/  LDL.LU R6, [R1+0x548] ;  /* 0x0005480001067983 */ /* 0x001f280000300800 */
[----:B-1----:R-:W4:Y:S01]  /*94850*/  LDL.LU R7, [R1+0x54c] ;  /* 0x00054c0001077983 */ /* 0x002f220000300800 */
        /* <DEDUP_REMOVED lines=40> */
[C---:B--2---:R-:W-:Y:S03]  /*94ae0*/  HMMA.16816.F32.BF16 R16, R12.reuse, R16, R24 ;  /* 0x000000100c10723c */ /* 0x044fe60000041818 */
[----:B------:R-:W4:Y:S03]  /*94af0*/  LDL.LU.64 R24, [R1+0x3e58] ;  /* 0x003e580001187983 */ /* 0x000f260000300a00 */
[----:B---3--:R-:W-:-:S15]  /*94b00*/  HMMA.16816.F32.BF16 R8, R12, R20, R8 ;  /* 0x000000140c08723c */ /* 0x008fde0000041808 */
[----:B------:R-:W-:-:S02]  /*94b10*/  NOP ;  /* 0x0000000000007918 */ /* 0x000fc40000000000 */
[----:B------:R0:W-:Y:S04]  /*94b20*/  STL.64 [R1+0x510], R16 ;  /* 0x0005101001007387 */ /* 0x0001e80000100a00 */
[----:B------:R-:W-:Y:S04]  /*94b30*/  STL.64 [R1+0x518], R18 ;  /* 0x0005181201007387 */ /* 0x000fe80000100a00 */
[----:B0-----:R-:W2:Y:S01]  /*94b40*/  LDL.LU R17, [R1+0x3e50] ;  /* 0x003e500001117983 */ /* 0x001ea20000300800 */
[----:B----4-:R-:W-:-:S15]  /*94b50*/  HMMA.16816.F32.BF16 R4, R12, R24, R4 ;  /* 0x000000180c04723c */ /* 0x010fde0000041804 */
[----:B------:R-:W-:-:S08]  /*94b60*/  NOP ;  /* 0x0000000000007918 */ /* 0x000fd00000000000 */
[----:B------:R-:W-:Y:S04]  /*94b70*/  STL.64 [R1+0x500], R4 ;  /* 0x0005000401007387 */ /* 0x000fe80000100a00 */
[----:B------:R0:W-:Y:S02]  /*94b80*/  STL.64 [R1+0x508], R6 ;  /* 0x0005080601007387 */ /* 0x0001e40000100a00 */
[----:B0-----:R-:W-:Y:S02]  /*94b90*/  IMAD.MOV.U32 R7, RZ, RZ, R25 ;  /* 0x000000ffff077224 */ /* 0x001fe400078e0019 */
[----:B------:R-:W-:-:S03]  /*94ba0*/  IMAD.MOV.U32 R6, RZ, RZ, R24 ;  /* 0x000000ffff067224 */ /* 0x000fc600078e0018 */
[----:B------:R-:W-:Y:S04]  /*94bb0*/  STL [R1+0x3cec], R7 ;  /* 0x003cec0701007387 */ /* 0x000fe80000100800 */
[----:B------:R0:W-:Y:S04]  /*94bc0*/  STL [R1+0x3ce8], R6 ;  /* 0x003ce80601007387 */ /* 0x0001e80000100800 */
[----:B------:R-:W3:Y:S04]  /*94bd0*/  LDL.LU R4, [R1+0x4e0] ;  /* 0x0004e00001047983 */ /* 0x000ee80000300800 */
[----:B------:R-:W-:Y:S04]  /*94be0*/  STL.64 [R1+0x4f0], R8 ;  /* 0x0004f00801007387 */ /* 0x000fe80000100a00 */
[----:B------:R-:W-:Y:S04]  /*94bf0*/  STL.64 [R1+0x4f8], R10 ;  /* 0x0004f80a01007387 */ /* 0x000fe80000100a00 */
[----:B------:R-:W3:Y:S04]  /*94c00*/  LDL.LU R5, [R1+0x4e4] ;  /* 0x0004e40001057983 */ /* 0x000ee80000300800 */
[----:B0-----:R-:W3:Y:S04]  /*94c10*/  LDL.LU R6, [R1+0x4e8] ;  /* 0x0004e80001067983 */ /* 0x001ee80000300800 */
[----:B------:R-:W3:Y:S04]  /*94c20*/  LDL.LU R7, [R1+0x4ec] ;  /* 0x0004ec0001077983 */ /* 0x000ee80000300800 */
[----:B------:R-:W4:Y:S04]  /*94c30*/  LDL.LU.64 R24, [R1+0x80] ;  /* 0x0000800001187983 */ /* 0x000f280000300a00 */
[----:B----4-:R0:W-:Y:S04]  /*94c40*/  STL.64 [R1+0x3de0], R24 ;  /* 0x003de01801007387 */ /* 0x0101e80000100a00 */
[----:B0-----:R-:W4:Y:S04]  /*94c50*/  LDL.LU.64 R24, [R1+0x90] ;  /* 0x0000900001187983 */ /* 0x001f280000300a00 */
[----:B----4-:R0:W-:Y:S04]  /*94c60*/  STL.64 [R1+0x3df8], R24 ;  /* 0x003df81801007387 */ /* 0x0101e80000100a00 */
[----:B0-----:R-:W4:Y:S04]  /*94c70*/  LDL.LU.64 R24, [R1+0xa0] ;  /* 0x0000a00001187983 */ /* 0x001f280000300a00 */
[----:B----4-:R0:W-:Y:S04]  /*94c80*/  STL.64 [R1+0x3e10], R24 ;  /* 0x003e101801007387 */ /* 0x0101e80000100a00 */
[----:B0-----:R-:W4:Y:S04]  /*94c90*/  LDL.LU.64 R24, [R1+0xb0] ;  /* 0x0000b00001187983 */ /* 0x001f280000300a00 */
[----:B----4-:R0:W-:Y:S04]  /*94ca0*/  STL.64 [R1+0x3e28], R24 ;  /* 0x003e281801007387 */ /* 0x0101e80000100a00 */
[----:B0-----:R-:W4:Y:S04]  /*94cb0*/  LDL.LU.64 R24, [R1+0xc0] ;  /* 0x0000c00001187983 */ /* 0x001f280000300a00 */
[----:B----4-:R0:W-:Y:S04]  /*94cc0*/  STL.64 [R1+0x3e30], R24 ;  /* 0x003e301801007387 */ /* 0x0101e80000100a00 */
[----:B0-----:R-:W4:Y:S04]  /*94cd0*/  LDL.64 R24, [R1+0xd0] ;  /* 0x0000d00001187983 */ /* 0x001f280000100a00 */
[----:B----4-:R0:W-:Y:S04]  /*94ce0*/  STL.64 [R1+0x3e48], R24 ;  /* 0x003e481801007387 */ /* 0x0101e80000100a00 */
[----:B0-----:R-:W3:Y:S04]  /*94cf0*/  LDL.LU.64 R24, [R1+0xe0] ;  /* 0x0000e00001187983 */ /* 0x001ee80000300a00 */
[----:B------:R-:W4:Y:S04]  /*94d00*/  LDL.LU R8, [R1+0x470] ;  /* 0x0004700001087983 */ /* 0x000f280000300800 */
[----:B------:R-:W4:Y:S04]  /*94d10*/  LDL.LU R9, [R1+0x474] ;  /* 0x0004740001097983 */ /* 0x000f280000300800 */
[----:B------:R-:W2:Y:S04]  /*94d20*/  LDL.LU R10, [R1+0x478] ;  /* 0x00047800010a7983 */ /* 0x000ea80000300800 */
[----:B------:R-:W2:Y:S04]  /*94d30*/  LDL.LU R11, [R1+0x47c] ;  /* 0x00047c00010b7983 */ /* 0x000ea80000300800 */
[----:B--2---:R-:W-:Y:S04]  /*94d40*/  STL.64 [R1+0x3df0], R10 ;  /* 0x003df00a01007387 */ /* 0x004fe80000100a00 */
[----:B----4-:R0:W-:Y:S04]  /*94d50*/  STL.64 [R1+0x3de8], R8 ;  /* 0x003de80801007387 */ /* 0x0101e80000100a00 */
[----:B0-----:R-:W2:Y:S04]  /*94d60*/  LDL.LU R8, [R1+0x490] ;  /* 0x0004900001087983 */ /* 0x001ea80000300800 */
[----:B------:R-:W2:Y:S04]  /*94d70*/  LDL.LU R9, [R1+0x494] ;  /* 0x0004940001097983 */ /* 0x000ea80000300800 */
[----:B------:R-:W4:Y:S04]  /*94d80*/  LDL.LU R10, [R1+0x498] ;  /* 0x00049800010a7983 */ /* 0x000f280000300800 */
[----:B------:R-:W4:Y:S04]  /*94d90*/  LDL.LU R11, [R1+0x49c] ;  /* 0x00049c00010b7983 */ /* 0x000f280000300800 */
[----:B----4-:R-:W-:Y:S04]  /*94da0*/  STL.64 [R1+0x3e08], R10 ;  /* 0x003e080a01007387 */ /* 0x010fe80000100a00 */
[----:B--2---:R0:W-:Y:S04]  /*94db0*/  STL.64 [R1+0x3e00], R8 ;  /* 0x003e000801007387 */ /* 0x0041e80000100a00 */
[----:B0-----:R-:W2:Y:S04]  /*94dc0*/  LDL.LU R8, [R1+0x4a0] ;  /* 0x0004a00001087983 */ /* 0x001ea80000300800 */
[----:B------:R-:W2:Y:S04]  /*94dd0*/  LDL.LU R9, [R1+0x4a4] ;  /* 0x0004a40001097983 */ /* 0x000ea80000300800 */
[----:B------:R-:W4:Y:S04]  /*94de0*/  LDL.LU R10, [R1+0x4a8] ;  /* 0x0004a800010a7983 */ /* 0x000f280000300800 */
[----:B------:R-:W4:Y:S01]  /*94df0*/  LDL.LU R11, [R1+0x4ac] ;  /* 0x0004ac00010b7983 */ /* 0x000f220000300800 */
[----:B---3--:R-:W-:Y:S03]  /*94e00*/  HMMA.16816.F32.BF16 R4, R12, R24, R4 ;  /* 0x000000180c04723c */ /* 0x008fe60000041804 */
[----:B----4-:R-:W-:Y:S04]  /*94e10*/  STL.64 [R1+0x3e20], R10 ;  /* 0x003e200a01007387 */ /* 0x010fe80000100a00 */
        /* <DEDUP_REMOVED lines=8> */
[----:B0-----:R-:W2:Y:S04]  /*94ea0*/  LDL.LU R8, [R1+0x4d0] ;  /* 0x0004d00001087983 */ /* 0x001ea80000300800 */
[----:B------:R-:W2:Y:S04]  /*94eb0*/  LDL.LU R9, [R1+0x4d4] ;  /* 0x0004d40001097983 */ /* 0x000ea80000300800 */
[----:B------:R-:W2:Y:S04]  /*94ec0*/  LDL.LU R10, [R1+0x4d8] ;  /* 0x0004d800010a7983 */ /* 0x000ea80000300800 */
[----:B------:R-:W2:Y:S04]  /*94ed0*/  LDL.LU R11, [R1+0x4dc] ;  /* 0x0004dc00010b7983 */ /* 0x000ea80000300800 */
[----:B------:R-:W3:Y:S04]  /*94ee0*/  LDL.LU.64 R20, [R1+0x70] ;  /* 0x0000700001147983 */ /* 0x000ee80000300a00 */
[----:B------:R-:W-:Y:S04]  /*94ef0*/  STL [R1+0x3cf0], R16 ;  /* 0x003cf01001007387 */ /* 0x000fe80000100800 */
[----:B------:R-:W-:Y:S04]  /*94f00*/  STL.64 [R1+0x4e0], R4 ;  /* 0x0004e00401007387 */ /* 0x000fe80000100a00 */
[----:B------:R0:W-:Y:S02]  /*94f10*/  STL.64 [R1+0x4e8], R6 ;  /* 0x0004e80601007387 */ /* 0x0001e40000100a00 */
[----:B0-----:R-:W-:-:S02]  /*94f20*/  IMAD.MOV.U32 R7, RZ, RZ, R24 ;  /* 0x000000ffff077224 */ /* 0x001fc400078e0018 */
        /* <DEDUP_REMOVED lines=8> */
[----:B--2---:R-:W-:Y:S06]  /*94fb0*/  HMMA.16816.F32.BF16 R8, R12, R24, R8 ;  /* 0x000000180c08723c */ /* 0x004fec0000041808 */
[----:B------:R-:W-:-:S15]  /*94fc0*/  IMAD.MOV.U32 R16, RZ, RZ, R25 ;  /* 0x000000ffff107224 */ /* 0x000fde00078e0019 */
[----:B------:R-:W-:-:S02]  /*94fd0*/  NOP ;  /* 0x0000000000007918 */ /* 0x000fc40000000000 */
[----:B------:R-:W-:Y:S04]  /*94fe0*/  STL.64 [R1+0x4d0], R8 ;  /* 0x0004d00801007387 */ /* 0x000fe80000100a00 */
[----:B------:R0:W-:Y:S04]  /*94ff0*/  STL.64 [R1+0x4d8], R10 ;  /* 0x0004d80a01007387 */ /* 0x0001e80000100a00 */
[----:B0-----:R-:W2:Y:S04]  /*95000*/  LDL.LU.64 R10, [R1+0x3e40] ;  /* 0x003e4000010a7983 */ /* 0x001ea80000300a00 */
[----:B------:R-:W2:Y:S04]  /*95010*/  LDL.LU.64 R8, [R1+0x3e38] ;  /* 0x003e380001087983 */ /* 0x000ea80000300a00 */
[----:B------:R-:W4:Y:S02]  /*95020*/  LDL.LU.64 R24, [R1+0x3e30] ;  /* 0x003e300001187983 */ /* 0x000f240000300a00 */
[----:B----4-:R-:W-:-:S15]  /*95030*/  HMMA.16816.F32.BF16 R4, R12, R24, R4 ;  /* 0x000000180c04723c */ /* 0x010fde0000041804 */
[----:B------:R-:W-:-:S08]  /*95040*/  NOP ;  /* 0x0000000000007918 */ /* 0x000fd00000000000 */
[----:B------:R0:W-:Y:S04]  /*95050*/  STL.64 [R1+0x4c0], R4 ;  /* 0x0004c00401007387 */ /* 0x0001e80000100a00 */
[----:B------:R1:W-:Y:S01]  /*95060*/  STL.64 [R1+0x4c8], R6 ;  /* 0x0004c80601007387 */ /* 0x0003e20000100a00 */
[----:B0-----:R-:W-:Y:S02]  /*95070*/  IMAD.MOV.U32 R5, RZ, RZ, R24 ;  /* 0x000000ffff057224 */ /* 0x001fe400078e0018 */
        /* <DEDUP_REMOVED lines=31> */
[----:B0-----:R-:W3:Y:S04]  /*95270*/  LDL.LU.64 R10, [R1+0x3df0] ;  /* 0x003df000010a7983 */ /* 0x001ee80000300a00 */
[----:B------:R-:W3:Y:S04]  /*95280*/  LDL.LU.64 R8, [R1+0x3de8] ;  /* 0x003de80001087983 */ /* 0x000ee80000300a00 */
[----:B------:R-:W4:Y:S04]  /*95290*/  LDL.LU.64 R24, [R1+0x3de0] ;  /* 0x003de00001187983 */ /* 0x000f280000300a00 */
[----:B------:R-:W-:Y:S04]  /*952a0*/  STL [R1+0x3b28], R3 ;  /* 0x003b280301007387 */ /* 0x000fe80000100800 */
[----:B------:R-:W-:Y:S01]  /*952b0*/  STL [R1+0x3b1c], R2 ;  /* 0x003b1c0201007387 */ /* 0x000fe20000100800 */
[----:B----4-:R-:W-:Y:S06]  /*952c0*/  HMMA.16816.F32.BF16 R4, R12, R24, R4 ;  /* 0x000000180c04723c */ /* 0x010fec0000041804 */
[----:B------:R-:W-:-:S02]  /*952d0*/  IMAD.MOV.U32 R28, RZ, RZ, R25 ;  /* 0x000000ffff1c7224 */ /* 0x000fc400078e0019 */
[----:B------:R-:W-:-:S15]  /*952e0*/  IMAD.MOV.U32 R19, RZ, RZ, R24 ;  /* 0x000000ffff137224 */ /* 0x000fde00078e0018 */
[----:B------:R-:W-:Y:S04]  /*952f0*/  STL.64 [R1+0x480], R4 ;  /* 0x0004800401007387 */ /* 0x000fe80000100a00 */
[----:B------:R3:W-:Y:S02]  /*95300*/  STL.64 [R1+0x488], R6 ;  /* 0x0004880601007387 */ /* 0x0007e40000100a00 */
[----:B---3--:R-:W-:Y:S02]  /*95310*/  HMMA.16816.F32.BF16 R4, R12, R20, R8 ;  /* 0x000000140c04723c */ /* 0x008fe40000041808 */
[----:B------:R-:W-:Y:S04]  /*95320*/  STL [R1+0x3b30], R28 ;  /* 0x003b301c01007387 */ /* 0x000fe80000100800 */
[----:B------:R-:W-:-:S15]  /*95330*/  STL [R1+0x3b2c], R19 ;  /* 0x003b2c1301007387 */ /* 0x000fde0000100800 */
[----:B------:R-:W-:-:S02]  /*95340*/  NOP ;  /* 0x0000000000007918 */ /* 0x000fc40000000000 */
        /* <DEDUP_REMOVED lines=10> */
[----:B------:R-:W2:Y:S04]  /*953f0*/  LDL.LU R4, [R1+0x3f0] ;  /* 0x0003f00001047983 */ /* 0x000ea80000300800 */
[----:B------:R-:W2:Y:S04]  /*95400*/  LDL.LU R5, [R1+0x3f4] ;  /* 0x0003f40001057983 */ /* 0x000ea80000300800 */
[----:B------:R-:W3:Y:S04]  /*95410*/  LDL.LU R6, [R1+0x3f8] ;  /* 0x0003f80001067983 */ /* 0x000ee80000300800 */
[----:B------:R-:W3:Y:S04]  /*95420*/  LDL.LU R7, [R1+0x3fc] ;  /* 0x0003fc0001077983 */ /* 0x000ee80000300800 */
[----:B0-----:R-:W4:Y:S04]  /*95430*/  LDL.LU.64 R8, [R1+0x20] ;  /* 0x0000200001087983 */ /* 0x001f280000300a00 */
[----:B----4-:R0:W-:Y:S04]  /*95440*/  STL.64 [R1+0x3d80], R8 ;  /* 0x003d800801007387 */ /* 0x0101e80000100a00 */
[----:B0-----:R-:W4:Y:S04]  /*95450*/  LDL.LU.64 R8, [R1+0x30] ;  /* 0x0000300001087983 */ /* 0x001f280000300a00 */
[----:B----4-:R0:W-:Y:S04]  /*95460*/  STL.64 [R1+0x3d98], R8 ;  /* 0x003d980801007387 */ /* 0x0101e80000100a00 */
[----:B0-----:R-:W4:Y:S04]  /*95470*/  LDL.LU.64 R8, [R1+0x40] ;  /* 0x0000400001087983 */ /* 0x001f280000300a00 */
[----:B----4-:R-:W-:Y:S04]  /*95480*/  STL.64 [R1+0x3db0], R8 ;  /* 0x003db00801007387 */ /* 0x010fe80000100a00 */
[----:B---3--:R-:W-:Y:S04]  /*95490*/  STL.64 [R1+0x3d60], R6 ;  /* 0x003d600601007387 */ /* 0x008fe80000100a00 */
[----:B--2---:R0:W-:Y:S04]  /*954a0*/  STL.64 [R1+0x3d58], R4 ;  /* 0x003d580401007387 */ /* 0x0041e80000100a00 */
[----:B0-----:R-:W2:Y:S04]  /*954b0*/  LDL.LU R4, [R1+0x5f0] ;  /* 0x0005f00001047983 */ /* 0x001ea80000300800 */
[----:B------:R-:W2:Y:S04]  /*954c0*/  LDL.LU R5, [R1+0x5f4] ;  /* 0x0005f40001057983 */ /* 0x000ea80000300800 */
[----:B------:R-:W3:Y:S04]  /*954d0*/  LDL.LU R6, [R1+0x5f8] ;  /* 0x0005f80001067983 */ /* 0x000ee80000300800 */
[----:B------:R-:W3:Y:S04]  /*954e0*/  LDL.LU R7, [R1+0x5fc] ;  /* 0x0005fc0001077983 */ /* 0x000ee80000300800 */
[----:B------:R-:W4:Y:S04]  /*954f0*/  LDL.LU.64 R8, [R1+0x50] ;  /* 0x0000500001087983 */ /* 0x000f280000300a00 */
        /* <DEDUP_REMOVED lines=32> */
[----:B------:R-:W-:-:S02]  /*95700*/  IMAD.MOV.U32 R2, RZ, RZ, R20 ;  /* 0x000000ffff027224 */ /* 0x000fc400078e0014 */
[----:B------:R-:W-:Y:S01]  /*95710*/  IMAD.MOV.U32 R18, RZ, RZ, R21 ;  /* 0x000000ffff127224 */ /* 0x000fe200078e0015 */
[----:B------:R-:W3:Y:S04]  /*95720*/  LDL.LU.64 R24, [R1] ;  /* 0x0000000001187983 */ /* 0x000ee80000300a00 */
[----:B------:R-:W3:Y:S04]  /*95730*/  LDL.LU R20, [R1+0x3d0] ;  /* 0x0003d00001147983 */ /* 0x000ee80000300800 */
[----:B------:R-:W3:Y:S04]  /*95740*/  LDL.LU R21, [R1+0x3d4] ;  /* 0x0003d40001157983 */ /* 0x000ee80000300800 */
[----:B------:R-:W3:Y:S04]  /*95750*/  LDL.LU R22, [R1+0x3d8] ;  /* 0x0003d80001167983 */ /* 0x000ee80000300800 */
[----:B------:R-:W3:Y:S04]  /*95760*/  LDL.LU R23, [R1+0x3dc] ;  /* 0x0003dc0001177983 */ /* 0x000ee80000300800 */
[----:B------:R-:W-:Y:S04]  /*95770*/  STL [R1+0x3b38], R18 ;  /* 0x003b381201007387 */ /* 0x000fe80000100800 */
[----:B------:R-:W-:Y:S01]  /*95780*/  STL [R1+0x3b34], R2 ;  /* 0x003b340201007387 */ /* 0x000fe20000100800 */
[----:B----4-:R-:W-:-:S02]  /*95790*/  IMAD.MOV.U32 R0, RZ, RZ, R8 ;  /* 0x000000ffff007224 */ /* 0x010fc400078e0008 */
[----:B------:R-:W-:Y:S01]  /*957a0*/  IMAD.MOV.U32 R29, RZ, RZ, R9 ;  /* 0x000000ffff1d7224 */ /* 0x000fe200078e0009 */
[----:B--2---:R-:W-:-:S15]  /*957b0*/  HMMA.16816.F32.BF16 R4, R12, R8, R4 ;  /* 0x000000080c04723c */ /* 0x004fde0000041804 */
        /* <DEDUP_REMOVED lines=49> */
[----:B0-----:R-:W2:Y:S04]  /*95ad0*/  LDL.LU.64 R6, [R1+0x3d60] ;  /* 0x003d600001067983 */ /* 0x001ea80000300a00 */
[----:B------:R-:W2:Y:S01]  /*95ae0*/  LDL.LU.64 R4, [R1+0x3d58] ;  /* 0x003d580001047983 */ /* 0x000ea20000300a00 */
[----:B------:R-:W-:-:S02]  /*95af0*/  IMAD.MOV.U32 R0, RZ, RZ, R8 ;  /* 0x000000ffff007224 */ /* 0x000fc400078e0008 */
[----:B------:R-:W-:Y:S01]  /*95b00*/  IMAD.MOV.U32 R3, RZ, RZ, R9 ;  /* 0x000000ffff037224 */ /* 0x000fe200078e0009 */
[----:B------:R-:W4:Y:S04]  /*95b10*/  LDL.LU.64 R10, [R1+0x3d50] ;  /* 0x003d5000010a7983 */ /* 0x000f280000300a00 */
[----:B------:R-:W4:Y:S01]  /*95b20*/  LDL.LU.64 R8, [R1+0x3d48] ;  /* 0x003d480001087983 */ /* 0x000f220000300a00 */
[----:B---3--:R-:W-:Y:S02]  /*95b30*/  IMAD.MOV.U32 R2, RZ, RZ, R24 ;  /* 0x000000ffff027224 */ /* 0x008fe400078e0018 */
[----:B------:R-:W-:Y:S01]  /*95b40*/  IMAD.MOV.U32 R18, RZ, RZ, R25 ;  /* 0x000000ffff127224 */ /* 0x000fe200078e0019 */
[----:B--2---:R-:W-:-:S15]  /*95b50*/  HMMA.16816.F32.BF16 R4, R12, R24, R4 ;  /* 0x000000180c04723c */ /* 0x004fde0000041804 */
[----:B------:R-:W-:-:S08]  /*95b60*/  NOP ;  /* 0x0000000000007918 */ /* 0x000fd00000000000 */
[----:B------:R-:W-:Y:S04]  /*95b70*/  STL.64 [R1+0x400], R4 ;  /* 0x0004000401007387 */ /* 0x000fe80000100a00 */
[----:B------:R0:W-:Y:S04]  /*95b80*/  STL.64 [R1+0x408], R6 ;  /* 0x0004080601007387 */ /* 0x0001e80000100a00 */
[----:B0-----:R-:W2:Y:S04]  /*95b90*/  LDL.LU.64 R6, [R1+0x3d40] ;  /* 0x003d400001067983 */ /* 0x001ea80000300a00 */
[----:B------:R-:W3:Y:S04]  /*95ba0*/  LDL.LU.64 R4, [R1+0x3d38] ;  /* 0x003d380001047983 */ /* 0x000ee80000300a00 */
[----:B------:R-:W3:Y:S04]  /*95bb0*/  LDL.LU.64 R26, [R1+0x3d30] ;  /* 0x003d3000011a7983 */ /* 0x000ee80000300a00 */
[----:B------:R-:W4:Y:S04]  /*95bc0*/  LDL.LU.64 R24, [R1+0x3d28] ;  /* 0x003d280001187983 */ /* 0x000f280000300a00 */
[----:B------:R-:W-:Y:S04]  /*95bd0*/  STL.64 [R1+0x3b90], R18 ;  /* 0x003b901201007387 */ /* 0x000fe80000100a00 */
[----:B------:R-:W-:Y:S01]  /*95be0*/  STL [R1+0x3b88], R17 ;  /* 0x003b881101007387 */ /* 0x000fe20000100800 */
[----:B----4-:R-:W-:-:S15]  /*95bf0*/  HMMA.16816.F32.BF16 R20, R12, R24, R20 ;  /* 0x000000180c14723c */ /* 0x010fde0000041814 */
[----:B------:R-:W-:-:S08]  /*95c00*/  NOP ;  /* 0x0000000000007918 */ /* 0x000fd00000000000 */
[----:B------:R-:W-:Y:S04]  /*95c10*/  STL.64 [R1+0x3f0], R20 ;  /* 0x0003f01401007387 */ /* 0x000fe80000100a00 */
[----:B------:R0:W-:Y:S04]  /*95c20*/  STL.64 [R1+0x3f8], R22 ;  /* 0x0003f81601007387 */ /* 0x0001e80000100a00 */
[----:B0-----:R-:W4:Y:S04]  /*95c30*/  LDL.LU.64 R22, [R1+0x3d20] ;  /* 0x003d200001167983 */ /* 0x001f280000300a00 */
[----:B------:R-:W2:Y:S02]  /*95c40*/  LDL.LU.64 R20, [R1+0x3d18] ;  /* 0x003d180001147983 */ /* 0x000ea40000300a00 */
[----:B--2---:R-:W-:Y:S02]  /*95c50*/  HMMA.16816.F32.BF16 R12, R12, R20, R8 ;  /* 0x000000140c0c723c */ /* 0x004fe40000041808 */
[----:B------:R-:W2:Y:S04]  /*95c60*/  LDL.LU.64 R10, [R1+0x3d10] ;  /* 0x003d1000010a7983 */ /* 0x000ea80000300a00 */
[----:B------:R-:W3:-:S15]  /*95c70*/  LDL.LU.64 R8, [R1+0x3d08] ;  /* 0x003d080001087983 */ /* 0x000ede0000300a00 */
[----:B------:R-:W-:-:S02]  /*95c80*/  NOP ;  /* 0x0000000000007918 */ /* 0x000fc40000000000 */
[----:B------:R2:W-:Y:S04]  /*95c90*/  STL.64 [R1+0x3d0], R12 ;  /* 0x0003d00c01007387 */ /* 0x0005e80000100a00 */
[----:B------:R-:W-:Y:S01]  /*95ca0*/  STL.64 [R1+0x3d8], R14 ;  /* 0x0003d80e01007387 */ /* 0x000fe20000100a00 */
[----:B--2---:R-:W-:Y:S02]  /*95cb0*/  IMAD.MOV.U32 R12, RZ, RZ, R10 ;  /* 0x000000ffff0c7224 */ /* 0x004fe400078e000a */
[----:B------:R-:W-:Y:S01]  /*95cc0*/  IMAD.MOV.U32 R13, RZ, RZ, R11 ;  /* 0x000000ffff0d7224 */ /* 0x000fe200078e000b */
[----:B------:R-:W3:Y:S04]  /*95cd0*/  LDL.LU R10, [R1+0x3d00] ;  /* 0x003d0000010a7983 */ /* 0x000ee80000300800 */
[----:B------:R-:W3:Y:S04]  /*95ce0*/  LDL.LU R11, [R1+0x3cfc] ;  /* 0x003cfc00010b7983 */ /* 0x000ee80000300800 */
[----:B----4-:R-:W-:Y:S04]  /*95cf0*/  STL.64 [R1+0x39f8], R22 ;  /* 0x0039f81601007387 */ /* 0x010fe80000100a00 */
[----:B------:R0:W-:Y:S04]  /*95d00*/  STL.64 [R1+0x39f0], R20 ;  /* 0x0039f01401007387 */ /* 0x0001e80000100a00 */
[----:B0-----:R-:W3:Y:S04]  /*95d10*/  LDL.LU R20, [R1+0x3b0] ;  /* 0x0003b00001147983 */ /* 0x001ee80000300800 */
[----:B------:R-:W3:Y:S04]  /*95d20*/  LDL.LU R21, [R1+0x3b4] ;  /* 0x0003b40001157983 */ /* 0x000ee80000300800 */
[----:B------:R-:W3:Y:S04]  /*95d30*/  LDL.LU R22, [R1+0x3b8] ;  /* 0x0003b80001167983 */ /* 0x000ee80000300800 */
[----:B------:R-:W3:Y:S02]  /*95d40*/  LDL.LU R23, [R1+0x3bc] ;  /* 0x0003bc0001177983 */ /* 0x000ee40000300800 */
[----:B---3--:R-:W-:Y:S07]  /*95d50*/  HMMA.16816.F32.BF16 R20, R8, R12, R20 ;  /* 0x0000000c0814723c */ /* 0x008fee0000041814 */
[----:B------:R-:W-:-:S02]  /*95d60*/  IMAD.MOV.U32 R12, RZ, RZ, R6 ;  /* 0x000000ffff0c7224 */ /* 0x000fc400078e0006 */
[----:B------:R-:W-:Y:S01]  /*95d70*/  IMAD.MOV.U32 R13, RZ, RZ, R7 ;  /* 0x000000ffff0d7224 */ /* 0x000fe200078e0007 */
[----:B------:R-:W2:-:S13]  /*95d80*/  LDL.LU R6, [R1+0x3cf8] ;  /* 0x003cf80001067983 */ /* 0x000e9a0000300800 */
[----:B------:R0:W-:Y:S04]  /*95d90*/  STL.64 [R1+0x3c0], R20 ;  /* 0x0003c01401007387 */ /* 0x0001e80000100a00 */
[----:B------:R1:W-:Y:S04]  /*95da0*/  STL.64 [R1+0x3c8], R22 ;  /* 0x0003c81601007387 */ /* 0x0003e80000100a00 */
[----:B------:R-:W3:Y:S04]  /*95db0*/  LDL.LU R7, [R1+0x3cf4] ;  /* 0x003cf40001077983 */ /* 0x000ee80000300800 */
[----:B------:R4:W-:Y:S04]  /*95dc0*/  STL.64 [R1+0x3b58], R12 ;  /* 0x003b580c01007387 */ /* 0x0009e80000100a00 */
[----:B0-----:R-:W2:Y:S04]  /*95dd0*/  LDL.LU R20, [R1+0x290] ;  /* 0x0002900001147983 */ /* 0x001ea80000300800 */
[----:B------:R-:W2:Y:S04]  /*95de0*/  LDL.LU R21, [R1+0x294] ;  /* 0x0002940001157983 */ /* 0x000ea80000300800 */
[----:B-1----:R-:W3:Y:S04]  /*95df0*/  LDL.LU R22, [R1+0x298] ;  /* 0x0002980001167983 */ /* 0x002ee80000300800 */
[----:B------:R-:W3:Y:S01]  /*95e00*/  LDL.LU R23, [R1+0x29c] ;  /* 0x00029c0001177983 */ /* 0x000ee20000300800 */
[----:B----4-:R-:W-:-:S02]  /*95e10*/  IMAD.MOV.U32 R12, RZ, RZ, R27 ;  /* 0x000000ffff0c7224 */ /* 0x010fc400078e001b */
[----:B------:R-:W-:Y:S01]  /*95e20*/  IMAD.MOV.U32 R13, RZ, RZ, R26 ;  /* 0x000000ffff0d7224 */ /* 0x000fe200078e001a */
[----:B---3--:R-:W-:Y:S04]  /*95e30*/  STL.64 [R1+0x3b68], R22 ;  /* 0x003b681601007387 */ /* 0x008fe80000100a00 */
[----:B--2---:R0:W-:Y:S04]  /*95e40*/  STL.64 [R1+0x3b60], R20 ;  /* 0x003b601401007387 */ /* 0x0041e80000100a00 */
[----:B0-----:R-:W2:Y:S04]  /*95e50*/  LDL.LU R20, [R1+0x3a0] ;  /* 0x0003a00001147983 */ /* 0x001ea80000300800 */
[----:B------:R-:W2:Y:S04]  /*95e60*/  LDL.LU R21, [R1+0x3a4] ;  /* 0x0003a40001157983 */ /* 0x000ea80000300800 */
[----:B------:R-:W2:Y:S04]  /*95e70*/  LDL.LU R22, [R1+0x3a8] ;  /* 0x0003a80001167983 */ /* 0x000ea80000300800 */
[----:B------:R-:W2:Y:S02]  /*95e80*/  LDL.LU R23, [R1+0x3ac] ;  /* 0x0003ac0001177983 */ /* 0x000ea40000300800 */
[----:B--2---:R-:W-:-:S15]  /*95e90*/  HMMA.16816.F32.BF16 R12, R8, R12, R20 ;  /* 0x0000000c080c723c */ /* 0x004fde0000041814 */
[----:B------:R-:W-:-:S08]  /*95ea0*/  NOP ;  /* 0x0000000000007918 */ /* 0x000fd00000000000 */
[----:B------:R0:W-:Y:S04]  /*95eb0*/  STL.64 [R1+0x3b0], R12 ;  /* 0x0003b00c01007387 */ /* 0x0001e80000100a00 */
[----:B0-----:R-:W2:Y:S01]  /*95ec0*/  LDL.LU R12, [R1+0xd0] ;  /* 0x0000d000010c7983 */ /* 0x001ea20000300800 */
[----:B------:R-:W-:-:S03]  /*95ed0*/  IMAD.MOV.U32 R13, RZ, RZ, R16 ;  /* 0x000000ffff0d7224 */ /* 0x000fc600078e0010 */
[----:B------:R-:W3:Y:S04]  /*95ee0*/  LDL.LU R16, [R1+0x3cf0] ;  /* 0x003cf00001107983 */ /* 0x000ee80000300800 */
[----:B--2---:R0:W-:Y:S04]  /*95ef0*/  STL.64 [R1+0x3b70], R12 ;  /* 0x003b700c01007387 */ /* 0x0041e80000100a00 */
[----:B------:R-:W2:Y:S04]  /*95f00*/  LDL.LU R20, [R1+0x2b0] ;  /* 0x0002b00001147983 */ /* 0x000ea80000300800 */
[----:B------:R-:W2:Y:S04]  /*95f10*/  LDL.LU R21, [R1+0x2b4] ;  /* 0x0002b40001157983 */ /* 0x000ea80000300800 */
[----:B------:R-:W4:Y:S04]  /*95f20*/  LDL.LU R22, [R1+0x2b8] ;  /* 0x0002b80001167983 */ /* 0x000f280000300800 */
[----:B------:R-:W4:Y:S01]  /*95f30*/  LDL.LU R23, [R1+0x2bc] ;  /* 0x0002bc0001177983 */ /* 0x000f220000300800 */
[----:B0-----:R-:W-:-:S02]  /*95f40*/  IMAD.MOV.U32 R12, RZ, RZ, R7 ;  /* 0x000000ffff0c7224 */ /* 0x001fc400078e0007 */
[----:B------:R-:W-:Y:S01]  /*95f50*/  IMAD.MOV.U32 R13, RZ, RZ, R6 ;  /* 0x000000ffff0d7224 */ /* 0x000fe200078e0006 */
[----:B----4-:R-:W-:Y:S04]  /*95f60*/  STL.64 [R1+0x3b80], R22 ;  /* 0x003b801601007387 */ /* 0x010fe80000100a00 */
[----:B--2---:R-:W-:Y:S04]  /*95f70*/  STL.64 [R1+0x3b78], R20 ;  /* 0x003b781401007387 */ /* 0x004fe80000100a00 */
[----:B------:R-:W2:Y:S04]  /*95f80*/  LDL.LU R7, [R1+0x3cec] ;  /* 0x003cec0001077983 */ /* 0x000ea80000300800 */
[----:B------:R-:W4:Y:S04]  /*95f90*/  LDL.LU R6, [R1+0x3ce8] ;  /* 0x003ce80001067983 */ /* 0x000f280000300800 */
[----:B------:R0:W-:Y:S04]  /*95fa0*/  STL.64 [R1+0x3b98], R12 ;  /* 0x003b980c01007387 */ /* 0x0001e80000100a00 */
[----:B------:R-:W3:Y:S01]  /*95fb0*/  LDL.LU R17, [R1+0xf4] ;  /* 0x0000f40001117983 */ /* 0x000ee20000300800 */
[----:B------:R-:W-:-:S02]  /*95fc0*/  IMAD.MOV.U32 R26, RZ, RZ, R14 ;  /* 0x000000ffff1a7224 */ /* 0x000fc400078e000e */
[----:B------:R-:W-:Y:S01]  /*95fd0*/  IMAD.MOV.U32 R27, RZ, RZ, R15 ;  /* 0x000000ffff1b7224 */ /* 0x000fe200078e000f */
[----:B---3--:R4:W-:Y:S04]  /*95fe0*/  STL.64 [R1+0x3ba0], R16 ;  /* 0x003ba01001007387 */ /* 0x0089e80000100a00 */
[----:B0-----:R-:W3:Y:S04]  /*95ff0*/  LDL.LU R12, [R1+0x2d0] ;  /* 0x0002d000010c7983 */ /* 0x001ee80000300800 */
[----:B------:R-:W3:Y:S04]  /*96000*/  LDL.LU R13, [R1+0x2d4] ;  /* 0x0002d400010d7983 */ /* 0x000ee80000300800 */
[----:B------:R-:W3:Y:S04]  /*96010*/  LDL.LU R14, [R1+0x2d8] ;  /* 0x0002d800010e7983 */ /* 0x000ee80000300800 */
[----:B------:R-:W3:Y:S01]  /*96020*/  LDL.LU R15, [R1+0x2dc] ;  /* 0x0002dc00010f7983 */ /* 0x000ee20000300800 */
[----:B----4-:R-:W-:-:S02]  /*96030*/  IMAD.MOV.U32 R16, RZ, RZ, R6 ;  /* 0x000000ffff107224 */ /* 0x010fc400078e0006 */
[----:B--2---:R-:W-:Y:S01]  /*96040*/  IMAD.MOV.U32 R17, RZ, RZ, R7 ;  /* 0x000000ffff117224 */ /* 0x004fe200078e0007 */
[----:B---3--:R-:W-:Y:S04]  /*96050*/  STL.64 [R1+0x3bb0], R14 ;  /* 0x003bb00e01007387 */ /* 0x008fe80000100a00 */
[----:B------:R-:W-:Y:S04]  /*96060*/  STL.64 [R1+0x3ba8], R12 ;  /* 0x003ba80c01007387 */ /* 0x000fe80000100a00 */
[----:B------:R-:W2:Y:S04]  /*96070*/  LDL.LU R6, [R1+0x3ce4] ;  /* 0x003ce40001067983 */ /* 0x000ea80000300800 */
[----:B------:R-:W3:Y:S04]  /*96080*/  LDL.LU R7, [R1+0x3ce0] ;  /* 0x003ce00001077983 */ /* 0x000ee80000300800 */
[----:B------:R0:W-:Y:S04]  /*96090*/  STL.64 [R1+0x3bb8], R16 ;  /* 0x003bb81001007387 */ /* 0x0001e80000100a00 */
[----:B0-----:R-:W4:Y:S04]  /*960a0*/  LDL.LU R16, [R1+0x110] ;  /* 0x0001100001107983 */ /* 0x001f280000300800 */
[----:B------:R-:W4:Y:S04]  /*960b0*/  LDL.LU R17, [R1+0x114] ;  /* 0x0001140001117983 */ /* 0x000f280000300800 */
[----:B----4-:R3:W-:Y:S04]  /*960c0*/  STL.64 [R1+0x3bd0], R16 ;  /* 0x003bd01001007387 */ /* 0x0107e80000100a00 */
[----:B------:R-:W4:Y:S04]  /*960d0*/  LDL.LU R12, [R1+0x2e0] ;  /* 0x0002e000010c7983 */ /* 0x000f280000300800 */
[----:B------:R-:W4:Y:S04]  /*960e0*/  LDL.LU R13, [R1+0x2e4] ;  /* 0x0002e400010d7983 */ /* 0x000f280000300800 */
[----:B------:R-:W4:Y:S04]  /*960f0*/  LDL.LU R14, [R1+0x2e8] ;  /* 0x0002e800010e7983 */ /* 0x000f280000300800 */
[----:B------:R-:W4:Y:S01]  /*96100*/  LDL.LU R15, [R1+0x2ec] ;  /* 0x0002ec00010f7983 */ /* 0x000f220000300800 */
[----:B---3--:R-:W-:-:S02]  /*96110*/  IMAD.MOV.U32 R16, RZ, RZ, R7 ;  /* 0x000000ffff107224 */ /* 0x008fc400078e0007 */
[----:B--2---:R-:W-:Y:S01]  /*96120*/  IMAD.MOV.U32 R17, RZ, RZ, R6 ;  /* 0x000000ffff117224 */ /* 0x004fe200078e0006 */
[----:B------:R-:W2:Y:S04]  /*96130*/  LDL.LU R7, [R1+0x3cdc] ;  /* 0x003cdc0001077983 */ /* 0x000ea80000300800 */
[----:B------:R-:W3:Y:S04]  /*96140*/  LDL.LU R6, [R1+0x3cd8] ;  /* 0x003cd80001067983 */ /* 0x000ee80000300800 */
[----:B------:R-:W-:Y:S04]  /*96150*/  STL.64 [R1+0x3be8], R16 ;  /* 0x003be81001007387 */ /* 0x000fe80000100a00 */
[----:B----4-:R-:W-:Y:S04]  /*96160*/  STL.64 [R1+0x3bc8], R14 ;  /* 0x003bc80e01007387 */ /* 0x010fe80000100a00 */
[----:B------:R0:W-:Y:S04]  /*96170*/  STL.64 [R1+0x3bc0], R12 ;  /* 0x003bc00c01007387 */ /* 0x0001e80000100a00 */
[----:B0-----:R-:W4:Y:S04]  /*96180*/  LDL.LU R12, [R1+0x2f0] ;  /* 0x0002f000010c7983 */ /* 0x001f280000300800 */
[----:B------:R-:W4:Y:S04]  /*96190*/  LDL.LU R13, [R1+0x2f4] ;  /* 0x0002f400010d7983 */ /* 0x000f280000300800 */
[----:B------:R-:W2:Y:S04]  /*961a0*/  LDL.LU R14, [R1+0x2f8] ;  /* 0x0002f800010e7983 */ /* 0x000ea80000300800 */
[----:B------:R-:W2:Y:S04]  /*961b0*/  LDL.LU R15, [R1+0x2fc] ;  /* 0x0002fc00010f7983 */ /* 0x000ea80000300800 */
[----:B------:R-:W3:Y:S04]  /*961c0*/  LDL.LU R16, [R1+0x130] ;  /* 0x0001300001107983 */ /* 0x000ee80000300800 */
[----:B------:R-:W3:Y:S04]  /*961d0*/  LDL.LU R17, [R1+0x134] ;  /* 0x0001340001117983 */ /* 0x000ee80000300800 */
[----:B---3--:R-:W-:Y:S04]  /*961e0*/  STL.64 [R1+0x3c00], R16 ;  /* 0x003c001001007387 */ /* 0x008fe80000100a00 */
[----:B--2---:R-:W-:Y:S04]  /*961f0*/  STL.64 [R1+0x3be0], R14 ;  /* 0x003be00e01007387 */ /* 0x004fe80000100a00 */
[----:B----4-:R0:W-:Y:S04]  /*96200*/  STL.64 [R1+0x3bd8], R12 ;  /* 0x003bd80c01007387 */ /* 0x0101e80000100a00 */
        /* <DEDUP_REMOVED lines=19> */
[----:B--2---:R1:W-:Y:S01]  /*96340*/  STL.64 [R1+0x3c08], R12 ;  /* 0x003c080c01007387 */ /* 0x0043e20000100a00 */
[----:B0-----:R-:W-:-:S02]  /*96350*/  IMAD.MOV.U32 R16, RZ, RZ, R7 ;  /* 0x000000ffff107224 */ /* 0x001fc400078e0007 */
[----:B------:R-:W-:Y:S01]  /*96360*/  IMAD.MOV.U32 R17, RZ, RZ, R6 ;  /* 0x000000ffff117224 */ /* 0x000fe200078e0006 */
[----:B-1----:R-:W2:Y:S04]  /*96370*/  LDL.LU R12, [R1+0x320] ;  /* 0x00032000010c7983 */ /* 0x002ea80000300800 */
[----:B------:R-:W2:Y:S04]  /*96380*/  LDL.LU R13, [R1+0x324] ;  /* 0x00032400010d7983 */ /* 0x000ea80000300800 */
[----:B------:R-:W3:Y:S04]  /*96390*/  LDL.LU R14, [R1+0x328] ;  /* 0x00032800010e7983 */ /* 0x000ee80000300800 */
[----:B------:R-:W3:Y:S04]  /*963a0*/  LDL.LU R15, [R1+0x32c] ;  /* 0x00032c00010f7983 */ /* 0x000ee80000300800 */
[----:B------:R-:W4:Y:S04]  /*963b0*/  LDL.LU R7, [R1+0x3ccc] ;  /* 0x003ccc0001077983 */ /* 0x000f280000300800 */
[----:B------:R-:W4:Y:S04]  /*963c0*/  LDL.LU R6, [R1+0x3cc8] ;  /* 0x003cc80001067983 */ /* 0x000f280000300800 */
[----:B------:R0:W-:Y:S04]  /*963d0*/  STL.64 [R1+0x3c48], R16 ;  /* 0x003c481001007387 */ /* 0x0001e80000100a00 */
[----:B0-----:R-:W2:Y:S04]  /*963e0*/  LDL.LU R16, [R1+0x170] ;  /* 0x0001700001107983 */ /* 0x001ea80000300800 */
[----:B------:R-:W2:Y:S04]  /*963f0*/  LDL.LU R17, [R1+0x174] ;  /* 0x0001740001117983 */ /* 0x000ea80000300800 */
[----:B--2---:R-:W-:Y:S04]  /*96400*/  STL.64 [R1+0x3c60], R16 ;  /* 0x003c601001007387 */ /* 0x004fe80000100a00 */
[----:B---3--:R-:W-:Y:S04]  /*96410*/  STL.64 [R1+0x3c28], R14 ;  /* 0x003c280e01007387 */ /* 0x008fe80000100a00 */
[----:B------:R0:W-:Y:S04]  /*96420*/  STL.64 [R1+0x3c20], R12 ;  /* 0x003c200c01007387 */ /* 0x0001e80000100a00 */
        /* <DEDUP_REMOVED lines=18> */
[----:B0-----:R-:W4:Y:S04]  /*96550*/  LDL.LU R16, [R1+0x1a0] ;  /* 0x0001a00001107983 */ /* 0x001f280000300800 */
[----:B------:R-:W4:Y:S04]  /*96560*/  LDL.LU R17, [R1+0x1a4] ;  /* 0x0001a40001117983 */ /* 0x000f280000300800 */
[----:B----4-:R0:W-:Y:S02]  /*96570*/  STL.64 [R1+0x3ca8], R16 ;  /* 0x003ca81001007387 */ /* 0x0101e40000100a00 */
[----:B0-----:R-:W-:-:S02]  /*96580*/  IMAD.MOV.U32 R16, RZ, RZ, R7 ;  /* 0x000000ffff107224 */ /* 0x001fc400078e0007 */
[----:B------:R-:W4:Y:S01]  /*96590*/  LDL R7, [R1+0xda4] ;  /* 0x000da40001077983 */ /* 0x000f220000100800 */
[----:B------:R-:W-:-:S03]  /*965a0*/  IMAD.MOV.U32 R17, RZ, RZ, R6 ;  /* 0x000000ffff117224 */ /* 0x000fc600078e0006 */
[----:B----4-:R-:W-:Y:S04]  /*965b0*/  STL [R1+0x3ca0], R7 ;  /* 0x003ca00701007387 */ /* 0x010fe80000100800 */
[----:B------:R0:W-:Y:S04]  /*965c0*/  STL.64 [R1+0x3c98], R4 ;  /* 0x003c980401007387 */ /* 0x0001e80000100a00 */
[----:B0-----:R-:W4:Y:S04]  /*965d0*/  LDL.LU R4, [R1+0x380] ;  /* 0x0003800001047983 */ /* 0x001f280000300800 */
[----:B------:R-:W4:Y:S04]  /*965e0*/  LDL.LU R5, [R1+0x384] ;  /* 0x0003840001057983 */ /* 0x000f280000300800 */
[----:B------:R-:W2:Y:S04]  /*965f0*/  LDL.LU R6, [R1+0x388] ;  /* 0x0003880001067983 */ /* 0x000ea80000300800 */
[----:B------:R-:W2:Y:S04]  /*96600*/  LDL.LU R7, [R1+0x38c] ;  /* 0x00038c0001077983 */ /* 0x000ea80000300800 */
[----:B--2---:R-:W-:Y:S04]  /*96610*/  STL.64 [R1+0x3cb8], R6 ;  /* 0x003cb80601007387 */ /* 0x004fe80000100a00 */
[----:B----4-:R0:W-:Y:S04]  /*96620*/  STL.64 [R1+0x3cb0], R4 ;  /* 0x003cb00401007387 */ /* 0x0101e80000100a00 */
[----:B0-----:R-:W2:Y:S04]  /*96630*/  LDL.LU R4, [R1+0x390] ;  /* 0x0003900001047983 */ /* 0x001ea80000300800 */
[----:B------:R-:W2:Y:S04]  /*96640*/  LDL.LU R5, [R1+0x394] ;  /* 0x0003940001057983 */ /* 0x000ea80000300800 */
[----:B------:R-:W2:Y:S04]  /*96650*/  LDL.LU R6, [R1+0x398] ;  /* 0x0003980001067983 */ /* 0x000ea80000300800 */
[----:B------:R-:W2:Y:S04]  /*96660*/  LDL.LU R7, [R1+0x39c] ;  /* 0x00039c0001077983 */ /* 0x000ea80000300800 */
[----:B---3--:R-:W-:Y:S04]  /*96670*/  STL.64 [R1+0x3c58], R14 ;  /* 0x003c580e01007387 */ /* 0x008fe80000100a00 */
[----:B------:R0:W-:Y:S04]  /*96680*/  STL.64 [R1+0x3c50], R12 ;  /* 0x003c500c01007387 */ /* 0x0001e80000100a00 */
        /* <DEDUP_REMOVED lines=21> */
[----:B------:R-:W-:Y:S04]  /*967e0*/  STL [R1+0x3854], R27 ;  /* 0x0038541b01007387 */ /* 0x000fe80000100800 */
[----:B------:R-:W-:Y:S04]  /*967f0*/  STL [R1+0x3850], R26 ;  /* 0x0038501a01007387 */ /* 0x000fe80000100800 */
[----:B------:R-:W4:Y:S04]  /*96800*/  LDL.LU.64 R6, [R1+0x3cb8] ;  /* 0x003cb80001067983 */ /* 0x000f280000300a00 */
[----:B------:R-:W4:Y:S04]  /*96810*/  LDL.LU.64 R4, [R1+0x3cb0] ;  /* 0x003cb00001047983 */ /* 0x000f280000300a00 */
[----:B------:R0:W-:Y:S04]  /*96820*/  STL.64 [R1+0x3a0], R16 ;  /* 0x0003a01001007387 */ /* 0x0001e80000100a00 */
[----:B------:R4:W-:Y:S04]  /*96830*/  STL.64 [R1+0x3a8], R18 ;  /* 0x0003a81201007387 */ /* 0x0009e80000100a00 */
[----:B0-----:R-:W4:Y:S02]  /*96840*/  LDL.LU.64 R16, [R1+0x3ca8] ;  /* 0x003ca80001107983 */ /* 0x001f240000300a00 */
[----:B----4-:R-:W-:Y:S02]  /*96850*/  HMMA.16816.F32.BF16 R16, R8, R16, R4 ;  /* 0x000000100810723c */ /* 0x010fe40000041804 */
[----:B------:R-:W4:Y:S04]  /*96860*/  LDL.LU R7, [R1+0x3ca0] ;  /* 0x003ca00001077983 */ /* 0x000f280000300800 */
[----:B------:R-:W2:-:S15]  /*96870*/  LDL.LU.64 R4, [R1+0x3c98] ;  /* 0x003c980001047983 */ /* 0x000e9e0000300a00 */
[----:B------:R-:W-:-:S02]  /*96880*/  NOP ;  /* 0x0000000000007918 */ /* 0x000fc40000000000 */
[----:B------:R0:W-:Y:S04]  /*96890*/  STL.64 [R1+0x390], R16 ;  /* 0x0003901001007387 */ /* 0x0001e80000100a00 */
[----:B0-----:R-:W3:Y:S01]  /*968a0*/  LDL.LU.64 R16, [R1+0x3c90] ;  /* 0x003c900001107983 */ /* 0x001ee20000300a00 */
[----:B------:R-:W-:Y:S02]  /*968b0*/  IMAD.MOV.U32 R27, RZ, RZ, R18 ;  /* 0x000000ffff1b7224 */ /* 0x000fe400078e0012 */
[----:B------:R-:W-:-:S05]  /*968c0*/  IMAD.MOV.U32 R26, RZ, RZ, R19 ;  /* 0x000000ffff1a7224 */ /* 0x000fca00078e0013 */
[----:B------:R-:W-:Y:S04]  /*968d0*/  STL.64 [R1+0x3a08], R26 ;  /* 0x003a081a01007387 */ /* 0x000fe80000100a00 */
[----:B------:R2:W-:Y:S02]  /*968e0*/  STL.64 [R1+0x3a00], R24 ;  /* 0x003a001801007387 */ /* 0x0005e40000100a00 */
[----:B--2---:R-:W-:Y:S02]  /*968f0*/  IMAD.MOV.U32 R24, RZ, RZ, R5 ;  /* 0x000000ffff187224 */ /* 0x004fe400078e0005 */
[----:B------:R-:W-:Y:S02]  /*96900*/  IMAD.MOV.U32 R25, RZ, RZ, R4 ;  /* 0x000000ffff197224 */ /* 0x000fe400078e0004 */
[----:B----4-:R-:W0:Y:S01]  /*96910*/  LDSM.16.MT88.4 R4, [R7+UR5+0x21c00] ;  /* 0x021c00050704783b */ /* 0x010e220008004200 */
[C---:B---3--:R-:W-:Y:S03]  /*96920*/  HMMA.16816.F32.BF16 R16, R8.reuse, R16, R12 ;  /* 0x000000100810723c */ /* 0x048fe6000004180c */
[----:B0-----:R-:W-:Y:S04]  /*96930*/  STL.64 [R1+0x3a18], R6 ;  /* 0x003a180601007387 */ /* 0x001fe80000100a00 */
[----:B------:R0:W-:Y:S04]  /*96940*/  STL.64 [R1+0x3a10], R4 ;  /* 0x003a100401007387 */ /* 0x0001e80000100a00 */
[----:B0-----:R-:W2:Y:S04]  /*96950*/  LDL.LU R4, [R1+0x2a0] ;  /* 0x0002a00001047983 */ /* 0x001ea80000300800 */
[----:B------:R-:W2:Y:S04]  /*96960*/  LDL.LU R5, [R1+0x2a4] ;  /* 0x0002a40001057983 */ /* 0x000ea80000300800 */
        /* <DEDUP_REMOVED lines=71> */
[----:B------:R-:W3:-:S15]  /*96de0*/  LDL.LU.64 R12, [R1+0x3b98] ;  /* 0x003b9800010c7983 */ /* 0x000ede0000300a00 */
[----:B------:R-:W-:-:S06]  /*96df0*/  NOP ;  /* 0x0000000000007918 */ /* 0x000fcc0000000000 */
[----:B------:R-:W-:Y:S04]  /*96e00*/  STL [R1+0x2e4], R17 ;  /* 0x0002e41101007387 */ /* 0x000fe80000100800 */
[----:B------:R0:W-:Y:S04]  /*96e10*/  STL.64 [R1+0x2e8], R18 ;  /* 0x0002e81201007387 */ /* 0x0001e80000100a00 */
[----:B0-----:R-:W4:Y:S04]  /*96e20*/  LDL.LU.64 R18, [R1+0x3b90] ;  /* 0x003b900001127983 */ /* 0x001f280000300a00 */
[----:B------:R-:W2:Y:S04]  /*96e30*/  LDL.LU R17, [R1+0x3b88] ;  /* 0x003b880001117983 */ /* 0x000ea80000300800 */
[----:B------:R-:W-:Y:S01]  /*96e40*/  STL [R1+0x3730], R16 ;  /* 0x0037301001007387 */ /* 0x000fe20000100800 */
[----:B---3--:R-:W-:Y:S03]  /*96e50*/  HMMA.16816.F32.BF16 R12, R8, R12, R20 ;  /* 0x0000000c080c723c */ /* 0x008fe60000041814 */
[----:B--2---:R-:W-:Y:S04]  /*96e60*/  STL [R1+0x3a68], R17 ;  /* 0x003a681101007387 */ /* 0x004fe80000100800 */
[----:B------:R-:W2:Y:S04]  /*96e70*/  LDL.LU.64 R22, [R1+0x3b80] ;  /* 0x003b800001167983 */ /* 0x000ea80000300a00 */
[----:B------:R-:W2:-:S12]  /*96e80*/  LDL.LU.64 R20, [R1+0x3b78] ;  /* 0x003b780001147983 */ /* 0x000e980000300a00 */
        /* <DEDUP_REMOVED lines=8> */
[----:B------:R-:W-:Y:S04]  /*96f10*/  STL.64 [R1+0x2c8], R14 ;  /* 0x0002c80e01007387 */ /* 0x000fe80000100a00 */
[----:B0-----:R-:W2:Y:S01]  /*96f20*/  LDL.LU.64 R12, [R1+0x3b58] ;  /* 0x003b5800010c7983 */ /* 0x001ea20000300a00 */
[----:B------:R-:W-:-:S15]  /*96f30*/  HMMA.16816.F32.BF16 R24, R8, R24, R4 ;  /* 0x000000180818723c */ /* 0x000fde0000041804 */
[----:B------:R-:W-:-:S08]  /*96f40*/  NOP ;  /* 0x0000000000007918 */ /* 0x000fd00000000000 */
[----:B------:R0:W-:Y:S04]  /*96f50*/  STL.64 [R1+0x2b0], R24 ;  /* 0x0002b01801007387 */ /* 0x0001e80000100a00 */
[----:B------:R-:W-:Y:S01]  /*96f60*/  STL.64 [R1+0x2b8], R26 ;  /* 0x0002b81a01007387 */ /* 0x000fe20000100a00 */
[----:B0-----:R-:W-:Y:S02]  /*96f70*/  IMAD.MOV.U32 R24, RZ, RZ, R2 ;  /* 0x000000ffff187224 */ /* 0x001fe400078e0002 */
[----:B----4-:R-:W-:Y:S01]  /*96f80*/  IMAD.MOV.U32 R25, RZ, RZ, R18 ;  /* 0x000000ffff197224 */ /* 0x010fe200078e0012 */
[----:B------:R-:W3:Y:S01]  /*96f90*/  LDL.LU R2, [R1+0x3b54] ;  /* 0x003b540001027983 */ /* 0x000ee20000300800 */
[----:B--2---:R-:W-:-:S15]  /*96fa0*/  HMMA.16816.F32.BF16 R4, R8, R12, R20 ;  /* 0x0000000c0804723c */ /* 0x004fde0000041814 */
[----:B------:R-:W-:-:S08]  /*96fb0*/  NOP ;  /* 0x0000000000007918 */ /* 0x000fd00000000000 */
[----:B------:R0:W-:Y:S04]  /*96fc0*/  STL.64 [R1+0x2a0], R4 ;  /* 0x0002a00401007387 */ /* 0x0001e80000100a00 */
[----:B------:R1:W-:Y:S04]  /*96fd0*/  STL.64 [R1+0x2a8], R6 ;  /* 0x0002a80601007387 */ /* 0x0003e80000100a00 */
[----:B------:R-:W2:Y:S04]  /*96fe0*/  LDL.LU R18, [R1+0x3b50] ;  /* 0x003b500001127983 */ /* 0x000ea80000300800 */
[----:B------:R4:W-:Y:S04]  /*96ff0*/  STL.64 [R1+0x3a20], R24 ;  /* 0x003a201801007387 */ /* 0x0009e80000100a00 */
[----:B0-----:R-:W3:Y:S04]  /*97000*/  LDL.LU R4, [R1+0x1e0] ;  /* 0x0001e00001047983 */ /* 0x001ee80000300800 */
[----:B------:R-:W3:Y:S04]  /*97010*/  LDL.LU R5, [R1+0x1e4] ;  /* 0x0001e40001057983 */ /* 0x000ee80000300800 */
[----:B-1----:R-:W2:Y:S04]  /*97020*/  LDL.LU R6, [R1+0x1e8] ;  /* 0x0001e80001067983 */ /* 0x002ea80000300800 */
[----:B------:R-:W2:Y:S01]  /*97030*/  LDL.LU R7, [R1+0x1ec] ;  /* 0x0001ec0001077983 */ /* 0x000ea20000300800 */
[----:B----4-:R-:W-:-:S02]  /*97040*/  IMAD.MOV.U32 R24, RZ, RZ, R0 ;  /* 0x000000ffff187224 */ /* 0x010fc400078e0000 */
        /* <DEDUP_REMOVED lines=17> */
[----:B0-----:R-:W4:Y:S04]  /*97160*/  LDL.LU R4, [R1+0x200] ;  /* 0x0002000001047983 */ /* 0x001f280000300800 */
[----:B------:R-:W4:Y:S04]  /*97170*/  LDL.LU R5, [R1+0x204] ;  /* 0x0002040001057983 */ /* 0x000f280000300800 */
[----:B------:R-:W4:Y:S04]  /*97180*/  LDL.LU R6, [R1+0x208] ;  /* 0x0002080001067983 */ /* 0x000f280000300800 */
[----:B------:R-:W4:Y:S01]  /*97190*/  LDL.LU R7, [R1+0x20c] ;  /* 0x00020c0001077983 */ /* 0x000f220000300800 */
[----:B------:R-:W-:-:S02]  /*971a0*/  IMAD.MOV.U32 R16, RZ, RZ, R0 ;  /* 0x000000ffff107224 */ /* 0x000fc400078e0000 */
[----:B------:R-:W-:Y:S01]  /*971b0*/  IMAD.MOV.U32 R17, RZ, RZ, R18 ;  /* 0x000000ffff117224 */ /* 0x000fe200078e0012 */
[----:B------:R-:W4:Y:S04]  /*971c0*/  LDL.LU R0, [R1+0x3b3c] ;  /* 0x003b3c0001007983 */ /* 0x000f280000300800 */
[----:B------:R-:W4:Y:S01]  /*971d0*/  LDL.LU R18, [R1+0x3b38] ;  /* 0x003b380001127983 */ /* 0x000f220000300800 */
[----:B-1----:R-:W-:-:S03]  /*971e0*/  IMAD.MOV.U32 R24, RZ, RZ, R2 ;  /* 0x000000ffff187224 */ /* 0x002fc600078e0002 */
[----:B------:R3:W-:Y:S01]  /*971f0*/  STL.64 [R1+0x3a78], R16 ;  /* 0x003a781001007387 */ /* 0x0007e20000100a00 */
[----:B------:R-:W-:Y:S02]  /*97200*/  IMAD.MOV.U32 R25, RZ, RZ, R28 ;  /* 0x000000ffff197224 */ /* 0x000fe400078e001c */
[----:B---3--:R-:W-:Y:S02]  /*97210*/  IMAD.MOV.U32 R17, RZ, RZ, R3 ;  /* 0x000000ffff117224 */ /* 0x008fe400078e0003 */
[----:B--2---:R-:W-:Y:S01]  /*97220*/  IMAD.MOV.U32 R16, RZ, RZ, R19 ;  /* 0x000000ffff107224 */ /* 0x004fe200078e0013 */
[----:B----4-:R-:W-:Y:S04]  /*97230*/  STL.64 [R1+0x3a60], R6 ;  /* 0x003a600601007387 */ /* 0x010fe80000100a00 */
[----:B------:R-:W-:Y:S04]  /*97240*/  STL.64 [R1+0x3a58], R4 ;  /* 0x003a580401007387 */ /* 0x000fe80000100a00 */
[----:B------:R-:W2:Y:S04]  /*97250*/  LDL.LU R2, [R1+0x3b34] ;  /* 0x003b340001027983 */ /* 0x000ea80000300800 */
[----:B------:R-:W3:Y:S04]  /*97260*/  LDL.LU R28, [R1+0x3b30] ;  /* 0x003b3000011c7983 */ /* 0x000ee80000300800 */
[----:B------:R-:W4:Y:S04]  /*97270*/  LDL.LU R19, [R1+0x3b2c] ;  /* 0x003b2c0001137983 */ /* 0x000f280000300800 */
[----:B------:R-:W3:Y:S04]  /*97280*/  LDL.LU R3, [R1+0x3b28] ;  /* 0x003b280001037983 */ /* 0x000ee80000300800 */
[----:B------:R-:W-:Y:S04]  /*97290*/  STL.64 [R1+0x3a90], R16 ;  /* 0x003a901001007387 */ /* 0x000fe80000100a00 */
[----:B------:R0:W-:Y:S04]  /*972a0*/  STL.64 [R1+0x3a70], R24 ;  /* 0x003a701801007387 */ /* 0x0001e80000100a00 */
[----:B0-----:R-:W4:Y:S04]  /*972b0*/  LDL.LU R24, [R1+0x220] ;  /* 0x0002200001187983 */ /* 0x001f280000300800 */
[----:B------:R-:W4:Y:S04]  /*972c0*/  LDL.LU R25, [R1+0x224] ;  /* 0x0002240001197983 */ /* 0x000f280000300800 */
        /* <DEDUP_REMOVED lines=8> */
[----:B--2---:R-:W-:Y:S01]  /*97350*/  IMAD.MOV.U32 R16, RZ, RZ, R2 ;  /* 0x000000ffff107224 */ /* 0x004fe200078e0002 */
[----:B---3--:R-:W-:Y:S04]  /*97360*/  STL.64 [R1+0x3a88], R26 ;  /* 0x003a881a01007387 */ /* 0x008fe80000100a00 */
[----:B----4-:R0:W-:Y:S04]  /*97370*/  STL.64 [R1+0x3a80], R24 ;  /* 0x003a801801007387 */ /* 0x0101e80000100a00 */
[----:B0-----:R-:W2:Y:S04]  /*97380*/  LDL.LU R24, [R1+0x230] ;  /* 0x0002300001187983 */ /* 0x001ea80000300800 */
[----:B------:R-:W2:Y:S04]  /*97390*/  LDL.LU R25, [R1+0x234] ;  /* 0x0002340001197983 */ /* 0x000ea80000300800 */
[----:B------:R-:W3:Y:S04]  /*973a0*/  LDL.LU R26, [R1+0x238] ;  /* 0x00023800011a7983 */ /* 0x000ee80000300800 */
[----:B------:R-:W3:Y:S04]  /*973b0*/  LDL.LU R27, [R1+0x23c] ;  /* 0x00023c00011b7983 */ /* 0x000ee80000300800 */
[----:B------:R-:W4:Y:S04]  /*973c0*/  LDL.LU R2, [R1+0x3b1c] ;  /* 0x003b1c0001027983 */ /* 0x000f280000300800 */
[----:B------:R-:W2:Y:S04]  /*973d0*/  LDL.LU R18, [R1+0x3b18] ;  /* 0x003b180001127983 */ /* 0x000ea80000300800 */
[----:B------:R0:W-:Y:S02]  /*973e0*/  STL.64 [R1+0x3ac0], R16 ;  /* 0x003ac01001007387 */ /* 0x0001e40000100a00 */
[----:B0-----:R-:W-:-:S02]  /*973f0*/  IMAD.MOV.U32 R16, RZ, RZ, R19 ;  /* 0x000000ffff107224 */ /* 0x001fc400078e0013 */
[----:B------:R-:W2:Y:S01]  /*97400*/  LDL.LU R19, [R1+0x3b14] ;  /* 0x003b140001137983 */ /* 0x000ea20000300800 */
[----:B------:R-:W-:-:S03]  /*97410*/  IMAD.MOV.U32 R17, RZ, RZ, R28 ;  /* 0x000000ffff117224 */ /* 0x000fc600078e001c */
[----:B------:R-:W3:Y:S01]  /*97420*/  LDL.LU R28, [R1+0x3b10] ;  /* 0x003b1000011c7983 */ /* 0x000ee20000300800 */
[----:B------:R-:W-:Y:S02]  /*97430*/  IMAD.MOV.U32 R20, RZ, RZ, R29 ;  /* 0x000000ffff147224 */ /* 0x000fe400078e001d */
[----:B------:R-:W-:Y:S01]  /*97440*/  IMAD.MOV.U32 R21, RZ, RZ, R0 ;  /* 0x000000ffff157224 */ /* 0x000fe200078e0000 */
[----:B------:R-:W3:Y:S04]  /*97450*/  LDL.LU R29, [R1+0x3b0c] ;  /* 0x003b0c00011d7983 */ /* 0x000ee80000300800 */
[----:B------:R-:W3:Y:S04]  /*97460*/  LDL.LU R0, [R1+0x3b08] ;  /* 0x003b080001007983 */ /* 0x000ee80000300800 */
[----:B------:R0:W-:Y:S02]  /*97470*/  STL.64 [R1+0x3ad8], R16 ;  /* 0x003ad81001007387 */ /* 0x0001e40000100a00 */
[----:B0-----:R-:W-:-:S02]  /*97480*/  IMAD.MOV.U32 R17, RZ, RZ, R3 ;  /* 0x000000ffff117224 */ /* 0x001fc400078e0003 */
[----:B----4-:R-:W-:Y:S02]  /*97490*/  IMAD.MOV.U32 R16, RZ, RZ, R2 ;  /* 0x000000ffff107224 */ /* 0x010fe400078e0002 */
[----:B------:R-:W4:Y:S04]  /*974a0*/  LDL.LU R2, [R1+0x3b04] ;  /* 0x003b040001027983 */ /* 0x000f280000300800 */
[----:B------:R-:W4:Y:S04]  /*974b0*/  LDL.LU R3, [R1+0x3b00] ;  /* 0x003b000001037983 */ /* 0x000f280000300800 */
[----:B--2---:R-:W-:Y:S04]  /*974c0*/  STL.64 [R1+0x3af8], R18 ;  /* 0x003af81201007387 */ /* 0x004fe80000100a00 */
[----:B------:R0:W-:Y:S04]  /*974d0*/  STL.64 [R1+0x3af0], R16 ;  /* 0x003af01001007387 */ /* 0x0001e80000100a00 */
        /* <DEDUP_REMOVED lines=29> */
[----:B------:R-:W3:Y:S04]  /*976b0*/  LDL.LU R4, [R1+0x210] ;  /* 0x0002100001047983 */ /* 0x000ee80000300800 */
[----:B------:R-:W4:Y:S04]  /*976c0*/  LDL R15, [R1+0xd28] ;  /* 0x000d2800010f7983 */ /* 0x000f280000100800 */
[----:B------:R-:W2:Y:S04]  /*976d0*/  LDL.LU.64 R18, [R1+0x3af8] ;  /* 0x003af80001127983 */ /* 0x000ea80000300a00 */
[----:B------:R-:W3:Y:S01]  /*976e0*/  LDL.LU.64 R16, [R1+0x3af0] ;  /* 0x003af00001107983 */ /* 0x000ee20000300a00 */
[----:B------:R-:W-:-:S02]  /*976f0*/  IMAD.MOV.U32 R5, RZ, RZ, R3 ;  /* 0x000000ffff057224 */ /* 0x000fc400078e0003 */
[----:B------:R-:W-:Y:S02]  /*97700*/  IMAD.MOV.U32 R7, RZ, RZ, R0 ;  /* 0x000000ffff077224 */ /* 0x000fe400078e0000 */
[----:B------:R-:W-:Y:S02]  /*97710*/  IMAD.MOV.U32 R3, RZ, RZ, R22 ;  /* 0x000000ffff037224 */ /* 0x000fe400078e0016 */
[----:B------:R-:W-:Y:S02]  /*97720*/  IMAD.MOV.U32 R0, RZ, RZ, R23 ;  /* 0x000000ffff007224 */ /* 0x000fe400078e0017 */
[----:B------:R-:W-:Y:S02]  /*97730*/  IMAD.MOV.U32 R6, RZ, RZ, R2 ;  /* 0x000000ffff067224 */ /* 0x000fe400078e0002 */
[----:B------:R-:W-:Y:S01]  /*97740*/  IMAD.MOV.U32 R2, RZ, RZ, R21 ;  /* 0x000000ffff027224 */ /* 0x000fe200078e0015 */
[----:B------:R0:W-:Y:S04]  /*97750*/  STL [R1+0x290], R20 ;  /* 0x0002901401007387 */ /* 0x0001e80000100800 */
[----:B0-----:R-:W3:Y:S04]  /*97760*/  LDL.LU R20, [R1+0x5e0] ;  /* 0x0005e00001147983 */ /* 0x001ee80000300800 */
[----:B------:R-:W3:Y:S04]  /*97770*/  LDL.LU R21, [R1+0x5e4] ;  /* 0x0005e40001157983 */ /* 0x000ee80000300800 */
[----:B------:R-:W-:Y:S04]  /*97780*/  STL [R1+0x372c], R0 ;  /* 0x00372c0001007387 */ /* 0x000fe80000100800 */
[----:B------:R-:W-:Y:S04]  /*97790*/  STL [R1+0x3728], R3 ;  /* 0x0037280301007387 */ /* 0x000fe80000100800 */
[----:B------:R-:W-:Y:S04]  /*977a0*/  STL [R1+0x3724], R2 ;  /* 0x0037240201007387 */ /* 0x000fe80000100800 */
[----:B----4-:R-:W0:Y:S01]  /*977b0*/  LDSM.16.MT88.4 R12, [R15+UR5+0x21c00] ;  /* 0x021c00050f0c783b */ /* 0x010e220008004200 */
[----:B--2---:R-:W-:-:S02]  /*977c0*/  IMAD.MOV.U32 R22, RZ, RZ, R19 ;  /* 0x000000ffff167224 */ /* 0x004fc400078e0013 */
[----:B------:R-:W-:Y:S02]  /*977d0*/  IMAD.MOV.U32 R23, RZ, RZ, R18 ;  /* 0x000000ffff177224 */ /* 0x000fe400078e0012 */
[----:B---3--:R-:W-:Y:S01]  /*977e0*/  HMMA.16816.F32.BF16 R16, R8, R16, R24 ;  /* 0x000000100810723c */ /* 0x008fe20000041818 */
[----:B------:R-:W2:Y:S04]  /*977f0*/  LDL.LU.64 R26, [R1+0x3ae8] ;  /* 0x003ae800011a7983 */ /* 0x000ea80000300a00 */
[----:B------:R-:W2:-:S15]  /*97800*/  LDL.LU.64 R24, [R1+0x3ae0] ;  /* 0x003ae00001187983 */ /* 0x000e9e0000300a00 */
[----:B------:R-:W-:-:S03]  /*97810*/  NOP ;  /* 0x0000000000007918 */ /* 0x000fc60000000000 */
[----:B------:R1:W-:Y:S04]  /*97820*/  STL.64 [R1+0x280], R16 ;  /* 0x0002801001007387 */ /* 0x0003e80000100a00 */
[----:B------:R2:W-:Y:S04]  /*97830*/  STL.64 [R1+0x288], R18 ;  /* 0x0002881201007387 */ /* 0x0005e80000100a00 */
[----:B-1----:R-:W2:Y:S02]  /*97840*/  LDL.LU.64 R16, [R1+0x3ad8] ;  /* 0x003ad80001107983 */ /* 0x002ea40000300a00 */
[----:B--2---:R-:W-:Y:S02]  /*97850*/  HMMA.16816.F32.BF16 R16, R8, R16, R24 ;  /* 0x000000100810723c */ /* 0x004fe40000041818 */
[----:B------:R-:W2:Y:S04]  /*97860*/  LDL.LU.64 R26, [R1+0x3ad0] ;  /* 0x003ad000011a7983 */ /* 0x000ea80000300a00 */
[----:B------:R-:W2:-:S15]  /*97870*/  LDL.LU.64 R24, [R1+0x3ac8] ;  /* 0x003ac80001187983 */ /* 0x000e9e0000300a00 */
[----:B------:R-:W-:-:S02]  /*97880*/  NOP ;  /* 0x0000000000007918 */ /* 0x000fc40000000000 */
[----:B------:R1:W-:Y:S01]  /*97890*/  STL [R1+0x270], R16 ;  /* 0x0002701001007387 */ /* 0x0003e20000100800 */
[----:B------:R-:W-:-:S03]  /*978a0*/  IMAD.MOV.U32 R0, RZ, RZ, R17 ;  /* 0x000000ffff007224 */ /* 0x000fc600078e0011 */
[----:B-1----:R-:W2:Y:S01]  /*978b0*/  LDL.LU.64 R16, [R1+0x3ac0] ;  /* 0x003ac00001107983 */ /* 0x002ea20000300a00 */
[----:B------:R-:W-:Y:S02]  /*978c0*/  IMAD.MOV.U32 R3, RZ, RZ, R18 ;  /* 0x000000ffff037224 */ /* 0x000fe400078e0012 */
[----:B------:R-:W-:-:S05]  /*978d0*/  IMAD.MOV.U32 R2, RZ, RZ, R19 ;  /* 0x000000ffff027224 */ /* 0x000fca00078e0013 */
[----:B------:R-:W-:Y:S04]  /*978e0*/  STL [R1+0x373c], R2 ;  /* 0x00373c0201007387 */ /* 0x000fe80000100800 */
[----:B------:R-:W-:Y:S04]  /*978f0*/  STL [R1+0x3738], R3 ;  /* 0x0037380301007387 */ /* 0x000fe80000100800 */
[----:B------:R-:W-:Y:S01]  /*97900*/  STL [R1+0x3734], R0 ;  /* 0x0037340001007387 */ /* 0x000fe20000100800 */
[----:B--2---:R-:W-:Y:S03]  /*97910*/  HMMA.16816.F32.BF16 R16, R8, R16, R24 ;  /* 0x000000100810723c */ /* 0x004fe60000041818 */
[----:B------:R-:W2:Y:S04]  /*97920*/  LDL.LU.64 R26, [R1+0x3ab8] ;  /* 0x003ab800011a7983 */ /* 0x000ea80000300a00 */
[----:B------:R-:W2:-:S15]  /*97930*/  LDL.LU.64 R24, [R1+0x3ab0] ;  /* 0x003ab00001187983 */ /* 0x000e9e0000300a00 */
[----:B------:R-:W-:-:S01]  /*97940*/  NOP ;  /* 0x0000000000007918 */ /* 0x000fc20000000000 */
[----:B------:R1:W-:Y:S04]  /*97950*/  STL.64 [R1+0x260], R16 ;  /* 0x0002601001007387 */ /* 0x0003e80000100a00 */
[----:B------:R2:W-:Y:S04]  /*97960*/  STL.64 [R1+0x268], R18 ;  /* 0x0002681201007387 */ /* 0x0005e80000100a00 */
[----:B-1----:R-:W2:Y:S02]  /*97970*/  LDL.LU.64 R16, [R1+0x3aa8] ;  /* 0x003aa80001107983 */ /* 0x002ea40000300a00 */
[----:B--2---:R-:W-:Y:S02]  /*97980*/  HMMA.16816.F32.BF16 R16, R8, R16, R24 ;  /* 0x000000100810723c */ /* 0x004fe40000041818 */
[----:B------:R-:W2:Y:S04]  /*97990*/  LDL.LU.64 R26, [R1+0x3aa0] ;  /* 0x003aa000011a7983 */ /* 0x000ea80000300a00 */
[----:B------:R-:W2:-:S15]  /*979a0*/  LDL.LU.64 R24, [R1+0x3a98] ;  /* 0x003a980001187983 */ /* 0x000e9e0000300a00 */
[----:B------:R-:W-:-:S02]  /*979b0*/  NOP ;  /* 0x0000000000007918 */ /* 0x000fc40000000000 */
        /* <DEDUP_REMOVED lines=11> */
[----:B------:R-:W2:-:S15]  /*97a70*/  LDL.LU.64 R24, [R1+0x3a70] ;  /* 0x003a700001187983 */ /* 0x000e9e0000300a00 */
[----:B------:R-:W-:-:S06]  /*97a80*/  NOP ;  /* 0x0000000000007918 */ /* 0x000fcc0000000000 */
[----:B------:R1:W-:Y:S04]  /*97a90*/  STL.64 [R1+0x230], R16 ;  /* 0x0002301001007387 */ /* 0x0003e80000100a00 */
[----:B------:R3:W-:Y:S04]  /*97aa0*/  STL.64 [R1+0x238], R18 ;  /* 0x0002381201007387 */ /* 0x0007e80000100a00 */
[----:B-1----:R-:W4:Y:S04]  /*97ab0*/  LDL.LU R17, [R1+0x3a68] ;  /* 0x003a680001117983 */ /* 0x002f280000300800 */
[----:B---3--:R-:W3:Y:S01]  /*97ac0*/  LDL.LU.64 R18, [R1+0x1b8] ;  /* 0x0001b80001127983 */ /* 0x008ee20000300a00 */
[C---:B--2---:R-:W-:Y:S03]  /*97ad0*/  HMMA.16816.F32.BF16 R24, R8.reuse, R24, R4 ;  /* 0x000000180818723c */ /* 0x044fe60000041804 */
[----:B---3--:R1:W-:Y:S04]  /*97ae0*/  STL.64 [R1+0x39e0], R18 ;  /* 0x0039e01201007387 */ /* 0x0083e80000100a00 */
[----:B------:R-:W4:Y:S04]  /*97af0*/  LDL.LU R16, [R1+0x5d0] ;  /* 0x0005d00001107983 */ /* 0x000f280000300800 */
[----:B-1----:R-:W4:Y:S04]  /*97b00*/  LDL.LU R18, [R1+0x5d8] ;  /* 0x0005d80001127983 */ /* 0x002f280000300800 */
[----:B------:R-:W4:Y:S04]  /*97b10*/  LDL.LU R19, [R1+0x5dc] ;  /* 0x0005dc0001137983 */ /* 0x000f280000300800 */
[----:B------:R-:W2:Y:S04]  /*97b20*/  LDL.LU.64 R6, [R1+0x3a60] ;  /* 0x003a600001067983 */ /* 0x000ea80000300a00 */
[----:B------:R-:W2:Y:S04]  /*97b30*/  LDL.LU.64 R4, [R1+0x3a58] ;  /* 0x003a580001047983 */ /* 0x000ea80000300a00 */
        /* <DEDUP_REMOVED lines=18> */
[----:B------:R-:W4:Y:S04]  /*97c60*/  LDL.LU.64 R6, [R1+0x3a18] ;  /* 0x003a180001067983 */ /* 0x000f280000300a00 */
[----:B------:R-:W4:-:S15]  /*97c70*/  LDL.LU.64 R4, [R1+0x3a10] ;  /* 0x003a100001047983 */ /* 0x000f1e0000300a00 */
[----:B------:R-:W-:-:S02]  /*97c80*/  NOP ;  /* 0x0000000000007918 */ /* 0x000fc40000000000 */
[----:B------:R-:W-:Y:S04]  /*97c90*/  STL.64 [R1+0x1f0], R24 ;  /* 0x0001f01801007387 */ /* 0x000fe80000100a00 */
[----:B------:R1:W-:Y:S04]  /*97ca0*/  STL.64 [R1+0x1f8], R26 ;  /* 0x0001f81a01007387 */ /* 0x0003e80000100a00 */
[----:B-1----:R-:W2:Y:S04]  /*97cb0*/  LDL.LU.64 R26, [R1+0x3a08] ;  /* 0x003a0800011a7983 */ /* 0x002ea80000300a00 */
[----:B------:R-:W3:Y:S04]  /*97cc0*/  LDL.LU.64 R24, [R1+0x3a00] ;  /* 0x003a000001187983 */ /* 0x000ee80000300a00 */
[----:B0-----:R-:W-:Y:S04]  /*97cd0*/  STL.64 [R1+0x3838], R14 ;  /* 0x0038380e01007387 */ /* 0x001fe80000100a00 */
[----:B------:R0:W-:Y:S04]  /*97ce0*/  STL.64 [R1+0x3830], R12 ;  /* 0x0038300c01007387 */ /* 0x0001e80000100a00 */
[----:B0-----:R-:W4:Y:S04]  /*97cf0*/  LDL.LU R12, [R1+0x3e0] ;  /* 0x0003e000010c7983 */ /* 0x001f280000300800 */
[----:B------:R-:W4:Y:S04]  /*97d00*/  LDL.LU R13, [R1+0x3e4] ;  /* 0x0003e400010d7983 */ /* 0x000f280000300800 */
[----:B------:R-:W4:Y:S04]  /*97d10*/  LDL.LU R14, [R1+0x3e8] ;  /* 0x0003e800010e7983 */ /* 0x000f280000300800 */
[----:B------:R-:W4:Y:S01]  /*97d20*/  LDL.LU R15, [R1+0x3ec] ;  /* 0x0003ec00010f7983 */ /* 0x000f220000300800 */
[----:B---3--:R-:W-:-:S15]  /*97d30*/  HMMA.16816.F32.BF16 R20, R8, R24, R20 ;  /* 0x000000180814723c */ /* 0x008fde0000041814 */
[----:B------:R-:W-:-:S08]  /*97d40*/  NOP ;  /* 0x0000000000007918 */ /* 0x000fd00000000000 */
[----:B------:R-:W-:Y:S04]  /*97d50*/  STL.64 [R1+0x1e0], R20 ;  /* 0x0001e01401007387 */ /* 0x000fe80000100a00 */
[----:B------:R0:W-:Y:S04]  /*97d60*/  STL.64 [R1+0x1e8], R22 ;  /* 0x0001e81601007387 */ /* 0x0001e80000100a00 */
[----:B0-----:R-:W3:Y:S04]  /*97d70*/  LDL.LU.64 R22, [R1+0x39f8] ;  /* 0x0039f80001167983 */ /* 0x001ee80000300a00 */
[----:B------:R-:W4:Y:S04]  /*97d80*/  LDL.LU.64 R20, [R1+0x39f0] ;  /* 0x0039f00001147983 */ /* 0x000f280000300a00 */
[----:B--2---:R0:W-:Y:S04]  /*97d90*/  STL.64 [R1+0x39e8], R26 ;  /* 0x0039e81a01007387 */ /* 0x0041e80000100a00 */
[----:B0-----:R-:W2:Y:S01]  /*97da0*/  LDL.LU.64 R26, [R1+0x1d8] ;  /* 0x0001d800011a7983 */ /* 0x001ea20000300a00 */
[----:B----4-:R-:W-:Y:S03]  /*97db0*/  HMMA.16816.F32.BF16 R8, R8, R20, R12 ;  /* 0x000000140808723c */ /* 0x010fe6000004180c */
[----:B---3--:R0:W-:Y:S04]  /*97dc0*/  STL.64 [R1+0x3840], R22 ;  /* 0x0038401601007387 */ /* 0x0081e80000100a00 */
[----:B------:R-:W3:Y:S04]  /*97dd0*/  LDL.LU R20, [R1+0x5b0] ;  /* 0x0005b00001147983 */ /* 0x000ee80000300800 */
[----:B------:R-:W3:Y:S04]  /*97de0*/  LDL.LU R21, [R1+0x5b4] ;  /* 0x0005b40001157983 */ /* 0x000ee80000300800 */
[----:B0-----:R-:W3:Y:S04]  /*97df0*/  LDL.LU R22, [R1+0x5b8] ;  /* 0x0005b80001167983 */ /* 0x001ee80000300800 */
[----:B------:R-:W3:Y:S01]  /*97e00*/  LDL.LU R23, [R1+0x5bc] ;  /* 0x0005bc0001177983 */ /* 0x000ee20000300800 */
[----:B--2---:R-:W-:Y:S06]  /*97e10*/  HMMA.16816.F32.BF16 R16, R4, R26, R16 ;  /* 0x0000001a0410723c */ /* 0x004fec0000041810 */
[----:B------:R-:W-:-:S02]  /*97e20*/  IMAD.MOV.U32 R13, RZ, RZ, R26 ;  /* 0x000000ffff0d7224 */ /* 0x000fc400078e001a */
[----:B------:R-:W-:Y:S01]  /*97e30*/  IMAD.MOV.U32 R12, RZ, RZ, R27 ;  /* 0x000000ffff0c7224 */ /* 0x000fe200078e001b */
[----:B------:R-:W-:Y:S04]  /*97e40*/  STL.64 [R1+0x34f0], R10 ;  /* 0x0034f00a01007387 */ /* 0x000fe80000100a00 */
[----:B------:R0:W-:Y:S04]  /*97e50*/  STL.64 [R1+0x34e8], R8 ;  /* 0x0034e80801007387 */ /* 0x0001e80000100a00 */
[----:B0-----:R-:W2:Y:S04]  /*97e60*/  LDL.LU R8, [R1+0x5c0] ;  /* 0x0005c00001087983 */ /* 0x001ea80000300800 */
[----:B------:R-:W2:Y:S04]  /*97e70*/  LDL.LU R9, [R1+0x5c4] ;  /* 0x0005c40001097983 */ /* 0x000ea80000300800 */
[----:B------:R-:W4:Y:S04]  /*97e80*/  LDL.LU.64 R26, [R1+0x39e8] ;  /* 0x0039e800011a7983 */ /* 0x000f280000300a00 */
[----:B------:R-:W-:Y:S01]  /*97e90*/  STL.64 [R1+0x9c0], R16 ;  /* 0x0009c01001007387 */ /* 0x000fe20000100a00 */
[----:B------:R-:W-:-:S02]  /*97ea0*/  IMAD.MOV.U32 R24, RZ, RZ, R16 ;  /* 0x000000ffff187224 */ /* 0x000fc400078e0010 */
[----:B------:R-:W-:Y:S01]  /*97eb0*/  IMAD.MOV.U32 R25, RZ, RZ, R17 ;  /* 0x000000ffff197224 */ /* 0x000fe200078e0011 */
[----:B------:R0:W-:Y:S04]  /*97ec0*/  STL.64 [R1+0x9c8], R18 ;  /* 0x0009c81201007387 */ /* 0x0001e80000100a00 */
[----:B0-----:R-:W3:Y:S04]  /*97ed0*/  LDL.LU.64 R18, [R1+0x39e0] ;  /* 0x0039e00001127983 */ /* 0x001ee80000300a00 */
[----:B------:R-:W-:Y:S04]  /*97ee0*/  STL [R1+0x3884], R12 ;  /* 0x0038840c01007387 */ /* 0x000fe80000100800 */
[----:B------:R-:W-:Y:S04]  /*97ef0*/  STL [R1+0x3880], R13 ;  /* 0x0038800d01007387 */ /* 0x000fe80000100800 */
[----:B------:R-:W-:Y:S04]  /*97f00*/  STL [R1+0x34c4], R24 ;  /* 0x0034c41801007387 */ /* 0x000fe80000100800 */
[----:B------:R-:W-:Y:S04]  /*97f10*/  STL [R1+0x34c0], R25 ;  /* 0x0034c01901007387 */ /* 0x000fe80000100800 */
[----:B----4-:R0:W-:Y:S04]  /*97f20*/  STL.64 [R1+0x3928], R26 ;  /* 0x0039281a01007387 */ /* 0x0101e80000100a00 */
[----:B0-----:R-:W2:Y:S01]  /*97f30*/  LDL.LU.64 R26, [R1+0x1c8] ;  /* 0x0001c800011a7983 */ /* 0x001ea20000300a00 */
[----:B------:R-:W-:-:S02]  /*97f40*/  IMAD.MOV.U32 R10, RZ, RZ, R29 ;  /* 0x000000ffff0a7224 */ /* 0x000fc400078e001d */
[----:B------:R-:W-:-:S07]  /*97f50*/  IMAD.MOV.U32 R11, RZ, RZ, R28 ;  /* 0x000000ffff0b7224 */ /* 0x000fce00078e001c */
[----:B--2---:R-:W-:Y:S06]  /*97f60*/  HMMA.16816.F32.BF16 R8, R4, R26, R8 ;  /* 0x0000001a0408723c */ /* 0x004fec0000041808 */
[----:B------:R-:W-:Y:S02]  /*97f70*/  IMAD.MOV.U32 R15, RZ, RZ, R26 ;  /* 0x000000ffff0f7224 */ /* 0x000fe400078e001a */
[----:B------:R-:W-:-:S15]  /*97f80*/  IMAD.MOV.U32 R14, RZ, RZ, R27 ;  /* 0x000000ffff0e7224 */ /* 0x000fde00078e001b */
[----:B------:R-:W-:Y:S01]  /*97f90*/  STL.64 [R1+0x9b0], R8 ;  /* 0x0009b00801007387 */ /* 0x000fe20000100a00 */
[----:B------:R-:W-:-:S03]  /*97fa0*/  IMAD.MOV.U32 R29, RZ, RZ, R9 ;  /* 0x000000ffff1d7224 */ /* 0x000fc600078e0009 */
[----:B------:R3:W-:Y:S01]  /*97fb0*/  STL.64 [R1+0x9b8], R10 ;  /* 0x0009b80a01007387 */ /* 0x0007e20000100a00 */
[----:B------:R-:W-:Y:S02]  /*97fc0*/  IMAD.MOV.U32 R28, RZ, RZ, R8 ;  /* 0x000000ffff1c7224 */ /* 0x000fe400078e0008 */
[----:B---3--:R-:W-:Y:S01]  /*97fd0*/  HMMA.16816.F32.BF16 R8, R4, R18, R20 ;  /* 0x000000120408723c */ /* 0x008fe20000041814 */
[----:B------:R-:W-:Y:S04]  /*97fe0*/  STL.64 [R1+0x39d0], R14 ;  /* 0x0039d00e01007387 */ /* 0x000fe80000100a00 */
[----:B------:R-:W-:Y:S04]  /*97ff0*/  STL [R1+0x34cc], R28 ;  /* 0x0034cc1c01007387 */ /* 0x000fe80000100800 */
[----:B------:R-:W-:Y:S01]  /*98000*/  STL [R1+0x34c8], R29 ;  /* 0x0034c81d01007387 */ /* 0x000fe20000100800 */
[----:B------:R-:W-:-:S02]  /*98010*/  IMAD.MOV.U32 R21, RZ, RZ, R18 ;  /* 0x000000ffff157224 */ /* 0x000fc400078e0012 */
[----:B------:R-:W-:-:S11]  /*98020*/  IMAD.MOV.U32 R20, RZ, RZ, R19 ;  /* 0x000000ffff147224 */ /* 0x000fd600078e0013 */
[----:B------:R-:W-:Y:S04]  /*98030*/  STL.64 [R1+0x9a0], R8 ;  /* 0x0009a00801007387 */ /* 0x000fe80000100a00 */
[----:B------:R-:W-:Y:S04]  /*98040*/  STL.64 [R1+0x9a8], R10 ;  /* 0x0009a80a01007387 */ /* 0x000fe80000100a00 */
[----:B------:R0:W-:Y:S01]  /*98050*/  STL.64 [R1+0x39d8], R20 ;  /* 0x0039d81401007387 */ /* 0x0001e20000100a00 */
[----:B------:R-:W-:Y:S02]  /*98060*/  IMAD.MOV.U32 R17, RZ, RZ, R9 ;  /* 0x000000ffff117224 */ /* 0x000fe400078e0009 */
[----:B------:R-:W-:-:S02]  /*98070*/  IMAD.MOV.U32 R18, RZ, RZ, R10 ;  /* 0x000000ffff127224 */ /* 0x000fc400078e000a */
[----:B------:R-:W-:Y:S01]  /*98080*/  IMAD.MOV.U32 R19, RZ, RZ, R11 ;  /* 0x000000ffff137224 */ /* 0x000fe200078e000b */
[----:B0-----:R-:W2:Y:S04]  /*98090*/  LDL.LU R20, [R1+0x5a0] ;  /* 0x0005a00001147983 */ /* 0x001ea80000300800 */
[----:B------:R-:W2:Y:S04]  /*980a0*/  LDL.LU R21, [R1+0x5a4] ;  /* 0x0005a40001157983 */ /* 0x000ea80000300800 */
[----:B------:R-:W2:Y:S04]  /*980b0*/  LDL.LU R22, [R1+0x5a8] ;  /* 0x0005a80001167983 */ /* 0x000ea80000300800 */
[----:B------:R-:W2:Y:S04]  /*980c0*/  LDL.LU R23, [R1+0x5ac] ;  /* 0x0005ac0001177983 */ /* 0x000ea80000300800 */
[----:B------:R-:W2:Y:S04]  /*980d0*/  LDL.LU.64 R26, [R1+0x1a8] ;  /* 0x0001a800011a7983 */ /* 0x000ea80000300a00 */
[----:B------:R-:W-:Y:S04]  /*980e0*/  STL [R1+0x34d8], R17 ;  /* 0x0034d81101007387 */ /* 0x000fe80000100800 */
[----:B------:R0:W-:Y:S04]  /*980f0*/  STL [R1+0x34d4], R18 ;  /* 0x0034d41201007387 */ /* 0x0001e80000100800 */
[----:B------:R1:W-:Y:S04]  /*98100*/  STL [R1+0x34d0], R19 ;  /* 0x0034d01301007387 */ /* 0x0003e80000100800 */
[----:B0-----:R-:W3:Y:S04]  /*98110*/  LDL.LU R18, [R1+0xd8] ;  /* 0x0000d80001127983 */ /* 0x001ee80000300800 */
[----:B-1----:R-:W3:Y:S04]  /*98120*/  LDL.LU R19, [R1+0xdc] ;  /* 0x0000dc0001137983 */ /* 0x002ee80000300800 */
[----:B---3--:R0:W-:Y:S04]  /*98130*/  STL.64 [R1+0x39a0], R18 ;  /* 0x0039a01201007387 */ /* 0x0081e80000100a00 */
[----:B0-----:R-:W3:Y:S04]  /*98140*/  LDL.LU.64 R18, [R1+0x178] ;  /* 0x0001780001127983 */ /* 0x001ee80000300a00 */
[----:B---3--:R-:W-:Y:S04]  /*98150*/  STL.64 [R1+0x39b0], R18 ;  /* 0x0039b01201007387 */ /* 0x008fe80000100a00 */
[----:B------:R-:W3:Y:S04]  /*98160*/  LDL.LU.64 R10, [R1+0x148] ;  /* 0x00014800010a7983 */ /* 0x000ee80000300a00 */
[----:B---3--:R0:W-:Y:S04]  /*98170*/  STL.64 [R1+0x3978], R10 ;  /* 0x0039780a01007387 */ /* 0x0081e80000100a00 */
[----:B0-----:R-:W3:Y:S04]  /*98180*/  LDL.LU.64 R10, [R1+0x158] ;  /* 0x00015800010a7983 */ /* 0x001ee80000300a00 */
[----:B---3--:R0:W-:Y:S04]  /*98190*/  STL.64 [R1+0x3988], R10 ;  /* 0x0039880a01007387 */ /* 0x0081e80000100a00 */
[----:B0-----:R-:W3:Y:S04]  /*981a0*/  LDL.LU.64 R10, [R1+0x168] ;  /* 0x00016800010a7983 */ /* 0x001ee80000300a00 */
[----:B---3--:R0:W-:Y:S04]  /*981b0*/  STL.64 [R1+0x39a8], R10 ;  /* 0x0039a80a01007387 */ /* 0x0081e80000100a00 */
[----:B------:R-:W3:Y:S04]  /*981c0*/  LDL.LU R8, [R1+0x570] ;  /* 0x0005700001087983 */ /* 0x000ee80000300800 */
[----:B------:R-:W3:Y:S04]  /*981d0*/  LDL.LU R9, [R1+0x574] ;  /* 0x0005740001097983 */ /* 0x000ee80000300800 */
[----:B0-----:R-:W4:Y:S04]  /*981e0*/  LDL.LU R10, [R1+0x578] ;  /* 0x00057800010a7983 */ /* 0x001f280000300800 */
[----:B------:R-:W4:Y:S04]  /*981f0*/  LDL.LU R11, [R1+0x57c] ;  /* 0x00057c00010b7983 */ /* 0x000f280000300800 */
[----:B------:R-:W3:Y:S04]  /*98200*/  LDL.LU R12, [R1+0x590] ;  /* 0x00059000010c7983 */ /* 0x000ee80000300800 */
[----:B------:R-:W3:Y:S04]  /*98210*/  LDL.LU R13, [R1+0x594] ;  /* 0x00059400010d7983 */ /* 0x000ee80000300800 */
[----:B------:R-:W3:Y:S04]  /*98220*/  LDL.LU R14, [R1+0x598] ;  /* 0x00059800010e7983 */ /* 0x000ee80000300800 */
[----:B------:R-:W3:Y:S01]  /*98230*/  LDL.LU R15, [R1+0x59c] ;  /* 0x00059c00010f7983 */ /* 0x000ee20000300800 */
[----:B--2---:R-:W-:Y:S03]  /*98240*/  HMMA.16816.F32.BF16 R20, R4, R26, R20 ;  /* 0x0000001a0414723c */ /* 0x004fe60000041814 */
[----:B----4-:R-:W-:Y:S04]  /*98250*/  STL.64 [R1+0x39c0], R10 ;  /* 0x0039c00a01007387 */ /* 0x010fe80000100a00 */
[----:B---3--:R-:W-:Y:S04]  /*98260*/  STL.64 [R1+0x39b8], R8 ;  /* 0x0039b80801007387 */ /* 0x008fe80000100a00 */
[----:B------:R-:W2:Y:S04]  /*98270*/  LDL R18, [R1+0x188] ;  /* 0x0001880001127983 */ /* 0x000ea80000100800 */
[----:B------:R-:W2:Y:S04]  /*98280*/  LDL R19, [R1+0x18c] ;  /* 0x00018c0001137983 */ /* 0x000ea80000100800 */
[----:B--2---:R0:W-:Y:S04]  /*98290*/  STL.64 [R1+0x39c8], R18 ;  /* 0x0039c81201007387 */ /* 0x0041e80000100a00 */
[----:B0-----:R-:W2:Y:S04]  /*982a0*/  LDL.LU.64 R18, [R1+0x198] ;  /* 0x0001980001127983 */ /* 0x001ea80000300a00 */
[----:B------:R-:W3:Y:S04]  /*982b0*/  LDL.LU R8, [R1+0x580] ;  /* 0x0005800001087983 */ /* 0x000ee80000300800 */
[----:B------:R-:W3:Y:S04]  /*982c0*/  LDL.LU R9, [R1+0x584] ;  /* 0x0005840001097983 */ /* 0x000ee80000300800 */
[----:B------:R-:W3:Y:S04]  /*982d0*/  LDL.LU R10, [R1+0x588] ;  /* 0x00058800010a7983 */ /* 0x000ee80000300800 */
[----:B------:R-:W3:Y:S04]  /*982e0*/  LDL.LU R11, [R1+0x58c] ;  /* 0x00058c00010b7983 */ /* 0x000ee80000300800 */
[----:B------:R0:W-:Y:S04]  /*982f0*/  STL.64 [R1+0x990], R20 ;  /* 0x0009901401007387 */ /* 0x0001e80000100a00 */
[----:B------:R1:W-:Y:S04]  /*98300*/  STL.64 [R1+0x998], R22 ;  /* 0x0009981601007387 */ /* 0x0003e80000100a00 */
[----:B0-----:R-:W4:Y:S01]  /*98310*/  LDL.LU.64 R20, [R1+0x39d8] ;  /* 0x0039d80001147983 */ /* 0x001f220000300a00 */
[----:B-1----:R-:W-:-:S02]  /*98320*/  IMAD.MOV.U32 R23, RZ, RZ, R26 ;  /* 0x000000ffff177224 */ /* 0x002fc400078e001a */
[----:B------:R-:W-:Y:S02]  /*98330*/  IMAD.MOV.U32 R22, RZ, RZ, R27 ;  /* 0x000000ffff167224 */ /* 0x000fe400078e001b */
[----:B------:R-:W2:Y:S04]  /*98340*/  LDL.LU.64 R26, [R1+0x138] ;  /* 0x00013800011a7983 */ /* 0x000ea80000300a00 */
[----:B--2---:R0:W-:Y:S04]  /*98350*/  STL.64 [R1+0x3980], R26 ;  /* 0x0039801a01007387 */ /* 0x0041e80000100a00 */
[----:B------:R-:W2:Y:S04]  /*98360*/  LDL.LU R24, [R1+0x550] ;  /* 0x0005500001187983 */ /* 0x000ea80000300800 */
[----:B------:R-:W2:Y:S04]  /*98370*/  LDL.LU R25, [R1+0x554] ;  /* 0x0005540001197983 */ /* 0x000ea80000300800 */
[----:B0-----:R-:W3:Y:S04]  /*98380*/  LDL.LU R26, [R1+0x558] ;  /* 0x00055800011a7983 */ /* 0x001ee80000300800 */
        /* <DEDUP_REMOVED lines=8> */
[----:B------:R-:W-:Y:S04]  /*98410*/  STL.64 [R1+0x3890], R22 ;  /* 0x0038901601007387 */ /* 0x000fe80000100a00 */
[----:B----4-:R0:W-:Y:S04]  /*98420*/  STL.64 [R1+0x3888], R20 ;  /* 0x0038881401007387 */ /* 0x0101e80000100a00 */
[----:B0-----:R-:W3:Y:S04]  /*98430*/  LDL.LU R20, [R1+0x530] ;  /* 0x0005300001147983 */ /* 0x001ee80000300800 */
[----:B------:R-:W3:Y:S04]  /*98440*/  LDL.LU R21, [R1+0x534] ;  /* 0x0005340001157983 */ /* 0x000ee80000300800 */
[----:B------:R-:W3:Y:S04]  /*98450*/  LDL.LU R22, [R1+0x538] ;  /* 0x0005380001167983 */ /* 0x000ee80000300800 */
[----:B------:R-:W3:Y:S04]  /*98460*/  LDL.LU R23, [R1+0x53c] ;  /* 0x00053c0001177983 */ /* 0x000ee80000300800 */
[----:B------:R0:W-:Y:S04]  /*98470*/  STL.64 [R1+0x970], R12 ;  /* 0x0009700c01007387 */ /* 0x0001e80000100a00 */
[----:B------:R1:W-:Y:S01]  /*98480*/  STL.64 [R1+0x978], R14 ;  /* 0x0009780e01007387 */ /* 0x0003e20000100a00 */
[----:B0-----:R-:W-:-:S03]  /*98490*/  IMAD.MOV.U32 R12, RZ, RZ, R18 ;  /* 0x000000ffff0c7224 */ /* 0x001fc600078e0012 */
[----:B-1----:R-:W4:Y:S01]  /*984a0*/  LDL.LU.64 R14, [R1+0x39d0] ;  /* 0x0039d000010e7983 */ /* 0x002f220000300a00 */
[----:B------:R-:W-:-:S03]  /*984b0*/  IMAD.MOV.U32 R13, RZ, RZ, R19 ;  /* 0x000000ffff0d7224 */ /* 0x000fc600078e0013 */
[----:B------:R-:W2:Y:S02]  /*984c0*/  LDL.LU.64 R18, [R1+0x39c8] ;  /* 0x0039c80001127983 */ /* 0x000ea40000300a00 */
[C---:B--2---:R-:W-:Y:S02]  /*984d0*/  HMMA.16816.F32.BF16 R16, R4.reuse, R18, R8 ;  /* 0x000000120410723c */ /* 0x044fe40000041808 */
[----:B----4-:R-:W-:Y:S04]  /*984e0*/  STL.64 [R1+0x38a0], R14 ;  /* 0x0038a00e01007387 */ /* 0x010fe80000100a00 */
[----:B------:R0:W-:Y:S04]  /*984f0*/  STL.64 [R1+0x3898], R12 ;  /* 0x0038980c01007387 */ /* 0x0001e80000100a00 */
[----:B0-----:R-:W2:Y:S04]  /*98500*/  LDL.LU R12, [R1+0x540] ;  /* 0x00054000010c7983 */ /* 0x001ea80000300800 */
[----:B------:R-:W2:Y:S04]  /*98510*/  LDL.LU R13, [R1+0x544] ;  /* 0x00054400010d7983 */ /* 0x000ea80000300800 */
[----:B------:R-:W2:Y:S04]  /*98520*/  LDL.LU R14, [R1+0x548] ;  /* 0x00054800010e7983 */ /* 0x000ea80000300800 */
[----:B------:R-:W2:Y:S04]  /*98530*/  LDL.LU R15, [R1+0x54c] ;  /* 0x00054c00010f7983 */ /* 0x000ea80000300800 */
[----:B------:R-:W4:Y:S04]  /*98540*/  LDL.LU.64 R10, [R1+0x39c0] ;  /* 0x0039c000010a7983 */ /* 0x000f280000300a00 */
[----:B------:R-:W4:Y:S04]  /*98550*/  LDL.LU.64 R8, [R1+0x39b8] ;  /* 0x0039b80001087983 */ /* 0x000f280000300a00 */
[----:B------:R-:W-:Y:S04]  /*98560*/  STL.64 [R1+0x960], R16 ;  /* 0x0009601001007387 */ /* 0x000fe80000100a00 */
[----:B------:R0:W-:Y:S04]  /*98570*/  STL.64 [R1+0x968], R18 ;  /* 0x0009681201007387 */ /* 0x0001e80000100a00 */
[----:B0-----:R-:W4:Y:S02]  /*98580*/  LDL.LU.64 R18, [R1+0x39b0] ;  /* 0x0039b00001127983 */ /* 0x001f240000300a00 */
[----:B----4-:R-:W-:-:S15]  /*98590*/  HMMA.16816.F32.BF16 R8, R4, R18, R8 ;  /* 0x000000120408723c */ /* 0x010fde0000041808 */
[----:B------:R-:W-:-:S08]  /*985a0*/  NOP ;  /* 0x0000000000007918 */ /* 0x000fd00000000000 */
[----:B------:R-:W-:Y:S04]  /*985b0*/  STL.64 [R1+0x940], R8 ;  /* 0x0009400801007387 */ /* 0x000fe80000100a00 */
[----:B------:R0:W-:Y:S04]  /*985c0*/  STL.64 [R1+0x948], R10 ;  /* 0x0009480a01007387 */ /* 0x0001e80000100a00 */
[----:B0-----:R-:W4:Y:S01]  /*985d0*/  LDL.LU.64 R10, [R1+0x39a8] ;  /* 0x0039a800010a7983 */ /* 0x001f220000300a00 */
[----:B------:R-:W-:Y:S02]  /*985e0*/  IMAD.MOV.U32 R17, RZ, RZ, R19 ;  /* 0x000000ffff117224 */ /* 0x000fe400078e0013 */
[----:B------:R-:W-:-:S02]  /*985f0*/  IMAD.MOV.U32 R28, RZ, RZ, R18 ;  /* 0x000000ffff1c7224 */ /* 0x000fc400078e0012 */
[----:B------:R-:W3:Y:S04]  /*98600*/  LDL.LU.64 R18, [R1+0x39a0] ;  /* 0x0039a00001127983 */ /* 0x000ee80000300a00 */
        /* <DEDUP_REMOVED lines=12> */
[----:B----4-:R-:W-:Y:S06]  /*986d0*/  HMMA.16816.F32.BF16 R24, R4, R10, R24 ;  /* 0x0000000a0418723c */ /* 0x010fec0000041818 */
[----:B------:R-:W-:-:S02]  /*986e0*/  IMAD.MOV.U32 R3, RZ, RZ, R10 ;  /* 0x000000ffff037224 */ /* 0x000fc400078e000a */
[----:B------:R-:W-:-:S15]  /*986f0*/  IMAD.MOV.U32 R0, RZ, RZ, R11 ;  /* 0x000000ffff007224 */ /* 0x000fde00078e000b */
[----:B------:R-:W-:Y:S04]  /*98700*/  STL.64 [R1+0x910], R24 ;  /* 0x0009101801007387 */ /* 0x000fe80000100a00 */
[----:B------:R0:W-:Y:S04]  /*98710*/  STL.64 [R1+0x918], R26 ;  /* 0x0009181a01007387 */ /* 0x0001e80000100a00 */
[----:B0-----:R-:W3:Y:S04]  /*98720*/  LDL.LU.64 R26, [R1+0x3980] ;  /* 0x00398000011a7983 */ /* 0x001ee80000300a00 */
        /* <DEDUP_REMOVED lines=8> */
[----:B------:R-:W2:Y:S01]  /*987b0*/  LDL.LU.64 R10, [R1+0x118] ;  /* 0x00011800010a7983 */ /* 0x000ea20000300a00 */
[----:B---3--:R-:W-:Y:S06]  /*987c0*/  HMMA.16816.F32.BF16 R12, R4, R26, R20 ;  /* 0x0000001a040c723c */ /* 0x008fec0000041814 */
[----:B------:R-:W-:-:S02]  /*987d0*/  IMAD.MOV.U32 R16, RZ, RZ, R26 ;  /* 0x000000ffff107224 */ /* 0x000fc400078e001a */
[----:B------:R-:W-:Y:S01]  /*987e0*/  IMAD.MOV.U32 R17, RZ, RZ, R27 ;  /* 0x000000ffff117224 */ /* 0x000fe200078e001b */
[----:B--2---:R0:W-:Y:S04]  /*987f0*/  STL.64 [R1+0x3960], R10 ;  /* 0x0039600a01007387 */ /* 0x0041e80000100a00 */
[----:B0-----:R-:W2:Y:S04]  /*98800*/  LDL.LU.64 R10, [R1+0x128] ;  /* 0x00012800010a7983 */ /* 0x001ea80000300a00 */
[----:B------:R-:W-:Y:S04]  /*98810*/  STL [R1+0x375c], R2 ;  /* 0x00375c0201007387 */ /* 0x000fe80000100800 */
[----:B------:R-:W-:Y:S04]  /*98820*/  STL [R1+0x3758], R28 ;  /* 0x0037581c01007387 */ /* 0x000fe80000100800 */
[----:B------:R-:W-:Y:S04]  /*98830*/  STL.64 [R1+0x8e0], R12 ;  /* 0x0008e00c01007387 */ /* 0x000fe80000100a00 */
[----:B------:R-:W-:Y:S04]  /*98840*/  STL.64 [R1+0x8e8], R14 ;  /* 0x0008e80e01007387 */ /* 0x000fe80000100a00 */
[----:B------:R-:W3:Y:S04]  /*98850*/  LDL.LU.64 R26, [R1+0xf8] ;  /* 0x0000f800011a7983 */ /* 0x000ee80000300a00 */
[----:B---3--:R0:W-:Y:S04]  /*98860*/  STL.64 [R1+0x3940], R26 ;  /* 0x0039401a01007387 */ /* 0x0081e80000100a00 */
[----:B0-----:R-:W3:Y:S04]  /*98870*/  LDL.LU.64 R26, [R1+0x108] ;  /* 0x00010800011a7983 */ /* 0x001ee80000300a00 */
[----:B---3--:R0:W-:Y:S04]  /*98880*/  STL.64 [R1+0x3958], R26 ;  /* 0x0039581a01007387 */ /* 0x0081e80000100a00 */
[----:B------:R-:W3:Y:S04]  /*98890*/  LDL.LU R24, [R1+0x510] ;  /* 0x0005100001187983 */ /* 0x000ee80000300800 */
[----:B------:R-:W3:Y:S04]  /*988a0*/  LDL.LU R25, [R1+0x514] ;  /* 0x0005140001197983 */ /* 0x000ee80000300800 */
[----:B0-----:R-:W4:Y:S04]  /*988b0*/  LDL.LU R26, [R1+0x518] ;  /* 0x00051800011a7983 */ /* 0x001f280000300800 */
[----:B------:R-:W4:Y:S04]  /*988c0*/  LDL.LU R27, [R1+0x51c] ;  /* 0x00051c00011b7983 */ /* 0x000f280000300800 */
        /* <DEDUP_REMOVED lines=16> */
[----:B--2---:R-:W-:Y:S06]  /*989d0*/  HMMA.16816.F32.BF16 R24, R4, R10, R24 ;  /* 0x0000000a0418723c */ /* 0x004fec0000041818 */
[----:B------:R-:W-:-:S02]  /*989e0*/  IMAD.MOV.U32 R3, RZ, RZ, R10 ;  /* 0x000000ffff037224 */ /* 0x000fc400078e000a */
[----:B------:R-:W-:Y:S01]  /*989f0*/  IMAD.MOV.U32 R29, RZ, RZ, R11 ;  /* 0x000000ffff1d7224 */ /* 0x000fe200078e000b */
[----:B----4-:R-:W-:Y:S04]  /*98a00*/  STL.64 [R1+0x3950], R14 ;  /* 0x0039500e01007387 */ /* 0x010fe80000100a00 */
        /* <DEDUP_REMOVED lines=20> */
[----:B0-----:R-:W2:Y:S04]  /*98b50*/  LDL.LU.64 R26, [R1+0x3958] ;  /* 0x00395800011a7983 */ /* 0x001ea80000300a00 */
[----:B------:R-:W4:Y:S04]  /*98b60*/  LDL.LU.64 R10, [R1+0xa8] ;  /* 0x0000a800010a7983 */ /* 0x000f280000300a00 */
[----:B----4-:R0:W-:Y:S04]  /*98b70*/  STL.64 [R1+0x3900], R10 ;  /* 0x0039000a01007387 */ /* 0x0101e80000100a00 */
[----:B0-----:R-:W4:Y:S01]  /*98b80*/  LDL.LU.64 R10, [R1+0xb8] ;  /* 0x0000b800010a7983 */ /* 0x001f220000300a00 */
[----:B--2---:R-:W-:Y:S03]  /*98b90*/  HMMA.16816.F32.BF16 R12, R4, R26, R12 ;  /* 0x0000001a040c723c */ /* 0x004fe6000004180c */
[----:B----4-:R0:W-:Y:S04]  /*98ba0*/  STL.64 [R1+0x3918], R10 ;  /* 0x0039180a01007387 */ /* 0x0101e80000100a00 */
        /* <DEDUP_REMOVED lines=19> */
[----:B------:R-:W-:Y:S04]  /*98ce0*/  STL.64 [R1+0x880], R12 ;  /* 0x0008800c01007387 */ /* 0x000fe80000100a00 */
[----:B------:R0:W-:Y:S04]  /*98cf0*/  STL.64 [R1+0x888], R14 ;  /* 0x0008880e01007387 */ /* 0x0001e80000100a00 */
[----:B0-----:R-:W3:Y:S04]  /*98d00*/  LDL.LU.64 R14, [R1+0x3938] ;  /* 0x00393800010e7983 */ /* 0x001ee80000300a00 */
[----:B------:R-:W3:Y:S01]  /*98d10*/  LDL.LU.64 R12, [R1+0x3930] ;  /* 0x00393000010c7983 */ /* 0x000ee20000300a00 */
[----:B------:R-:W-:-:S02]  /*98d20*/  IMAD.MOV.U32 R17, RZ, RZ, R27 ;  /* 0x000000ffff117224 */ /* 0x000fc400078e001b */
[----:B------:R-:W-:Y:S02]  /*98d30*/  IMAD.MOV.U32 R3, RZ, RZ, R26 ;  /* 0x000000ffff037224 */ /* 0x000fe400078e001a */
[----:B------:R-:W4:Y:S04]  /*98d40*/  LDL.LU.64 R26, [R1+0x3928] ;  /* 0x00392800011a7983 */ /* 0x000f280000300a00 */
[----:B------:R-:W-:Y:S04]  /*98d50*/  STL [R1+0x3784], R17 ;  /* 0x0037841101007387 */ /* 0x000fe80000100800 */
[----:B------:R-:W-:Y:S01]  /*98d60*/  STL [R1+0x3780], R3 ;  /* 0x0037800301007387 */ /* 0x000fe20000100800 */
[----:B---3--:R-:W-:-:S15]  /*98d70*/  HMMA.16816.F32.BF16 R12, R4, R22, R12 ;  /* 0x00000016040c723c */ /* 0x008fde000004180c */
[----:B------:R-:W-:-:S08]  /*98d80*/  NOP ;  /* 0x0000000000007918 */ /* 0x000fd00000000000 */
[----:B------:R0:W-:Y:S04]  /*98d90*/  STL.64 [R1+0x870], R12 ;  /* 0x0008700c01007387 */ /* 0x0001e80000100a00 */
[----:B------:R1:W-:Y:S04]  /*98da0*/  STL.64 [R1+0x878], R14 ;  /* 0x0008780e01007387 */ /* 0x0003e80000100a00 */
[----:B0-----:R-:W3:Y:S04]  /*98db0*/  LDL.LU R12, [R1+0x480] ;  /* 0x00048000010c7983 */ /* 0x001ee80000300800 */
[----:B------:R-:W3:Y:S04]  /*98dc0*/  LDL.LU R13, [R1+0x484] ;  /* 0x00048400010d7983 */ /* 0x000ee80000300800 */
[----:B-1----:R-:W4:Y:S04]  /*98dd0*/  LDL.LU R14, [R1+0x488] ;  /* 0x00048800010e7983 */ /* 0x002f280000300800 */
[----:B------:R-:W4:Y:S01]  /*98de0*/  LDL.LU R15, [R1+0x48c] ;  /* 0x00048c00010f7983 */ /* 0x000f220000300800 */
[----:B--2---:R-:W-:Y:S01]  /*98df0*/  HMMA.16816.F32.BF16 R8, R4, R18, R8 ;  /* 0x000000120408723c */ /* 0x004fe20000041808 */
        /* <DEDUP_REMOVED lines=14> */
[----:B------:R0:W-:Y:S04]  /*98ee0*/  STL.64 [R1+0x3638], R18 ;  /* 0x0036381201007387 */ /* 0x0001e80000100a00 */
[----:B------:R-:W4:Y:S04]  /*98ef0*/  LDL.LU R16, [R1+0x4c0] ;  /* 0x0004c00001107983 */ /* 0x000f280000300800 */
[----:B------:R-:W4:Y:S04]  /*98f00*/  LDL.LU R17, [R1+0x4c4] ;  /* 0x0004c40001117983 */ /* 0x000f280000300800 */
[----:B0-----:R-:W4:Y:S04]  /*98f10*/  LDL.LU R18, [R1+0x4c8] ;  /* 0x0004c80001127983 */ /* 0x001f280000300800 */
[----:B------:R-:W4:Y:S02]  /*98f20*/  LDL.LU R19, [R1+0x4cc] ;  /* 0x0004cc0001137983 */ /* 0x000f240000300800 */
        /* <DEDUP_REMOVED lines=24> */
[----:B------:R-:W-:-:S15]  /*990b0*/  IMAD.MOV.U32 R0, RZ, RZ, R11 ;  /* 0x000000ffff007224 */ /* 0x000fde00078e000b */
[----:B------:R-:W-:-:S02]  /*990c0*/  NOP ;  /* 0x0000000000007918 */ /* 0x000fc40000000000 */
[----:B------:R0:W-:Y:S04]  /*990d0*/  STL.64 [R1+0x810], R16 ;  /* 0x0008101001007387 */ /* 0x0001e80000100a00 */
[----:B------:R-:W-:Y:S01]  /*990e0*/  STL.64 [R1+0x818], R18 ;  /* 0x0008181201007387 */ /* 0x000fe20000100a00 */
[----:B0-----:R-:W-:-:S03]  /*990f0*/  IMAD.MOV.U32 R16, RZ, RZ, R10 ;  /* 0x000000ffff107224 */ /* 0x001fc600078e000a */
[----:B------:R-:W2:Y:S04]  /*99100*/  LDL.LU.64 R10, [R1+0x38] ;  /* 0x00003800010a7983 */ /* 0x000ea80000300a00 */
[----:B--2---:R0:W-:Y:S04]  /*99110*/  STL.64 [R1+0x38b8], R10 ;  /* 0x0038b80a01007387 */ /* 0x0041e80000100a00 */
[----:B0-----:R-:W2:Y:S04]  /*99120*/  LDL.LU.64 R10, [R1+0x98] ;  /* 0x00009800010a7983 */ /* 0x001ea80000300a00 */
[----:B------:R-:W-:Y:S04]  /*99130*/  STL [R1+0x37a4], R0 ;  /* 0x0037a40001007387 */ /* 0x000fe80000100800 */
[----:B------:R0:W-:Y:S04]  /*99140*/  STL [R1+0x37a0], R16 ;  /* 0x0037a01001007387 */ /* 0x0001e80000100800 */
[----:B0-----:R-:W2:Y:S04]  /*99150*/  LDL.LU R16, [R1+0x490] ;  /* 0x0004900001107983 */ /* 0x001ea80000300800 */
[----:B------:R-:W2:Y:S04]  /*99160*/  LDL.LU R17, [R1+0x494] ;  /* 0x0004940001117983 */ /* 0x000ea80000300800 */
[----:B------:R-:W2:Y:S04]  /*99170*/  LDL.LU R18, [R1+0x498] ;  /* 0x0004980001127983 */ /* 0x000ea80000300800 */
[----:B------:R-:W2:Y:S02]  /*99180*/  LDL.LU R19, [R1+0x49c] ;  /* 0x00049c0001137983 */ /* 0x000ea40000300800 */
[----:B--2---:R-:W-:Y:S06]  /*99190*/  HMMA.16816.F32.BF16 R16, R4, R10, R16 ;  /* 0x0000000a0410723c */ /* 0x004fec0000041810 */
[----:B------:R-:W-:-:S02]  /*991a0*/  IMAD.MOV.U32 R3, RZ, RZ, R10 ;  /* 0x000000ffff037224 */ /* 0x000fc400078e000a */
[----:B------:R-:W-:-:S15]  /*991b0*/  IMAD.MOV.U32 R2, RZ, RZ, R11 ;  /* 0x000000ffff027224 */ /* 0x000fde00078e000b */
[----:B------:R-:W-:Y:S04]  /*991c0*/  STL.64 [R1+0x7e0], R16 ;  /* 0x0007e01001007387 */ /* 0x000fe80000100a00 */
[----:B------:R-:W-:Y:S04]  /*991d0*/  STL.64 [R1+0x7e8], R18 ;  /* 0x0007e81201007387 */ /* 0x000fe80000100a00 */
[----:B------:R-:W2:Y:S04]  /*991e0*/  LDL.LU.64 R10, [R1+0x48] ;  /* 0x00004800010a7983 */ /* 0x000ea80000300a00 */
[----:B--2---:R0:W-:Y:S04]  /*991f0*/  STL.64 [R1+0x38d0], R10 ;  /* 0x0038d00a01007387 */ /* 0x0041e80000100a00 */
[----:B0-----:R-:W2:Y:S04]  /*99200*/  LDL.LU.64 R10, [R1+0x58] ;  /* 0x00005800010a7983 */ /* 0x001ea80000300a00 */
[----:B--2---:R3:W-:Y:S02]  /*99210*/  STL.64 [R1+0x38e8], R10 ;  /* 0x0038e80a01007387 */ /* 0x0047e40000100a00 */
[----:B---3--:R-:W-:Y:S02]  /*99220*/  HMMA.16816.F32.BF16 R8, R4, R22, R12 ;  /* 0x000000160408723c */ /* 0x008fe4000004180c */
[----:B------:R-:W-:Y:S04]  /*99230*/  STL [R1+0x37ac], R2 ;  /* 0x0037ac0201007387 */ /* 0x000fe80000100800 */
[----:B------:R-:W-:-:S15]  /*99240*/  STL [R1+0x37a8], R3 ;  /* 0x0037a80301007387 */ /* 0x000fde0000100800 */
[----:B------:R-:W-:-:S02]  /*99250*/  NOP ;  /* 0x0000000000007918 */ /* 0x000fc40000000000 */
[----:B------:R0:W-:Y:S04]  /*99260*/  STL.64 [R1+0x7d0], R8 ;  /* 0x0007d00801007387 */ /* 0x0001e80000100a00 */
[----:B------:R1:W-:Y:S04]  /*99270*/  STL.64 [R1+0x7d8], R10 ;  /* 0x0007d80a01007387 */ /* 0x0003e80000100a00 */
[----:B0-----:R-:W2:Y:S04]  /*99280*/  LDL.LU R8, [R1+0x460] ;  /* 0x0004600001087983 */ /* 0x001ea80000300800 */
[----:B------:R-:W2:Y:S04]  /*99290*/  LDL.LU R9, [R1+0x464] ;  /* 0x0004640001097983 */ /* 0x000ea80000300800 */
[----:B-1----:R-:W3:Y:S04]  /*992a0*/  LDL.LU R10, [R1+0x468] ;  /* 0x00046800010a7983 */ /* 0x002ee80000300800 */
[----:B------:R-:W3:Y:S04]  /*992b0*/  LDL.LU R11, [R1+0x46c] ;  /* 0x00046c00010b7983 */ /* 0x000ee80000300800 */
[----:B---3--:R0:W-:Y:S04]  /*992c0*/  STL.64 [R1+0x38f8], R10 ;  /* 0x0038f80a01007387 */ /* 0x0081e80000100a00 */
[----:B--2---:R-:W-:Y:S04]  /*992d0*/  STL.64 [R1+0x38f0], R8 ;  /* 0x0038f00801007387 */ /* 0x004fe80000100a00 */
        /* <DEDUP_REMOVED lines=26> */
[----:B------:R0:W-:Y:S04]  /*99480*/  STL [R1+0x37b4], R17 ;  /* 0x0037b41101007387 */ /* 0x0001e80000100800 */
[----:B------:R-:W3:Y:S04]  /*99490*/  LDL.LU R16, [R1+0x470] ;  /* 0x0004700001107983 */ /* 0x000ee80000300800 */
[----:B0-----:R-:W3:Y:S04]  /*994a0*/  LDL.LU R17, [R1+0x474] ;  /* 0x0004740001117983 */ /* 0x001ee80000300800 */
[----:B------:R-:W3:Y:S04]  /*994b0*/  LDL.LU R18, [R1+0x478] ;  /* 0x0004780001127983 */ /* 0x000ee80000300800 */
[----:B------:R-:W3:Y:S04]  /*994c0*/  LDL.LU R19, [R1+0x47c] ;  /* 0x00047c0001137983 */ /* 0x000ee80000300800 */
[----:B------:R-:W-:Y:S01]  /*994d0*/  STL [R1+0x37b0], R25 ;  /* 0x0037b01901007387 */ /* 0x000fe20000100800 */
        /* <DEDUP_REMOVED lines=10> */
[----:B0-----:R-:W2:Y:S02]  /*99580*/  LDL.LU.64 R18, [R1+0x68] ;  /* 0x0000680001127983 */ /* 0x001ea40000300a00 */
[----:B--2---:R-:W-:-:S15]  /*99590*/  HMMA.16816.F32.BF16 R8, R4, R18, R8 ;  /* 0x000000120408723c */ /* 0x004fde0000041808 */
[----:B------:R-:W-:-:S08]  /*995a0*/  NOP ;  /* 0x0000000000007918 */ /* 0x000fd00000000000 */
[----:B------:R-:W-:Y:S04]  /*995b0*/  STL.64 [R1+0x7b0], R8 ;  /* 0x0007b00801007387 */ /* 0x000fe80000100a00 */
[----:B------:R0:W-:Y:S04]  /*995c0*/  STL.64 [R1+0x7b8], R10 ;  /* 0x0007b80a01007387 */ /* 0x0001e80000100a00 */
[----:B0-----:R-:W2:Y:S01]  /*995d0*/  LDL.LU.64 R10, [R1+0x38e8] ;  /* 0x0038e800010a7983 */ /* 0x001ea20000300a00 */
[----:B------:R-:W-:-:S05]  /*995e0*/  IMAD.MOV.U32 R28, RZ, RZ, R18 ;  /* 0x000000ffff1c7224 */ /* 0x000fca00078e0012 */
[----:B------:R-:W-:Y:S01]  /*995f0*/  STL [R1+0x37c0], R28 ;  /* 0x0037c01c01007387 */ /* 0x000fe20000100800 */
[----:B--2---:R-:W-:Y:S06]  /*99600*/  HMMA.16816.F32.BF16 R12, R4, R10, R12 ;  /* 0x0000000a040c723c */ /* 0x004fec000004180c */
[----:B------:R-:W-:Y:S02]  /*99610*/  IMAD.MOV.U32 R16, RZ, RZ, R10 ;  /* 0x000000ffff107224 */ /* 0x000fe400078e000a */
        /* <DEDUP_REMOVED lines=19> */
[----:B0-----:R-:W4:Y:S04]  /*99750*/  LDL.LU.64 R14, [R1+0x38b0] ;  /* 0x0038b000010e7983 */ /* 0x001f280000300a00 */
[----:B------:R-:W4:Y:S04]  /*99760*/  LDL.LU.64 R12, [R1+0x38a8] ;  /* 0x0038a800010c7983 */ /* 0x000f280000300a00 */
[----:B------:R0:W-:Y:S04]  /*99770*/  STL.64 [R1+0x3868], R26 ;  /* 0x0038681a01007387 */ /* 0x0001e80000100a00 */
[----:B------:R-:W-:Y:S04]  /*99780*/  STL [R1+0x3860], R25 ;  /* 0x0038601901007387 */ /* 0x000fe80000100800 */
[----:B0-----:R-:W2:Y:S04]  /*99790*/  LDL.LU.64 R26, [R1+0x18] ;  /* 0x00001800011a7983 */ /* 0x001ea80000300a00 */
[----:B------:R-:W3:Y:S04]  /*997a0*/  LDL.LU R8, [R1+0x400] ;  /* 0x0004000001087983 */ /* 0x000ee80000300800 */
[----:B------:R-:W3:Y:S04]  /*997b0*/  LDL.LU R9, [R1+0x404] ;  /* 0x0004040001097983 */ /* 0x000ee80000300800 */
[----:B------:R-:W2:Y:S04]  /*997c0*/  LDL.LU R10, [R1+0x408] ;  /* 0x00040800010a7983 */ /* 0x000ea80000300800 */
[----:B------:R-:W2:Y:S01]  /*997d0*/  LDL.LU R11, [R1+0x40c] ;  /* 0x00040c00010b7983 */ /* 0x000ea20000300800 */
[----:B----4-:R-:W-:Y:S03]  /*997e0*/  HMMA.16816.F32.BF16 R12, R4, R22, R12 ;  /* 0x00000016040c723c */ /* 0x010fe6000004180c */
[----:B--2---:R-:W-:Y:S04]  /*997f0*/  STL.64 [R1+0x3878], R10 ;  /* 0x0038780a01007387 */ /* 0x004fe80000100a00 */
[----:B---3--:R0:W-:Y:S04]  /*99800*/  STL.64 [R1+0x3870], R8 ;  /* 0x0038700801007387 */ /* 0x0081e80000100a00 */
[----:B0-----:R-:W2:Y:S04]  /*99810*/  LDL.LU R8, [R1+0x410] ;  /* 0x0004100001087983 */ /* 0x001ea80000300800 */
[----:B------:R-:W2:Y:S04]  /*99820*/  LDL.LU R9, [R1+0x414] ;  /* 0x0004140001097983 */ /* 0x000ea80000300800 */
[----:B------:R-:W2:Y:S04]  /*99830*/  LDL.LU R10, [R1+0x418] ;  /* 0x00041800010a7983 */ /* 0x000ea80000300800 */
[----:B------:R-:W2:Y:S04]  /*99840*/  LDL.LU R11, [R1+0x41c] ;  /* 0x00041c00010b7983 */ /* 0x000ea80000300800 */
[----:B------:R-:W-:Y:S04]  /*99850*/  STL.64 [R1+0x750], R12 ;  /* 0x0007500c01007387 */ /* 0x000fe80000100a00 */
[----:B------:R0:W-:Y:S04]  /*99860*/  STL.64 [R1+0x758], R14 ;  /* 0x0007580e01007387 */ /* 0x0001e80000100a00 */
[----:B0-----:R-:W3:Y:S04]  /*99870*/  LDL.LU.64 R14, [R1+0x38a0] ;  /* 0x0038a000010e7983 */ /* 0x001ee80000300a00 */
[----:B------:R-:W4:Y:S01]  /*99880*/  LDL.LU.64 R12, [R1+0x3898] ;  /* 0x00389800010c7983 */ /* 0x000f220000300a00 */
[----:B------:R-:W-:-:S02]  /*99890*/  IMAD.MOV.U32 R18, RZ, RZ, R19 ;  /* 0x000000ffff127224 */ /* 0x000fc400078e0013 */
[----:B------:R-:W-:Y:S02]  /*998a0*/  IMAD.MOV.U32 R19, RZ, RZ, R22 ;  /* 0x000000ffff137224 */ /* 0x000fe400078e0016 */
[----:B------:R-:W-:Y:S02]  /*998b0*/  IMAD.MOV.U32 R17, RZ, RZ, R23 ;  /* 0x000000ffff117224 */ /* 0x000fe400078e0017 */
[----:B------:R-:W3:Y:S04]  /*998c0*/  LDL.LU.64 R22, [R1+0x3890] ;  /* 0x0038900001167983 */ /* 0x000ee80000300a00 */
[----:B------:R-:W3:Y:S04]  /*998d0*/  LDL.LU.64 R20, [R1+0x3888] ;  /* 0x0038880001147983 */ /* 0x000ee80000300a00 */
[----:B------:R4:W-:Y:S04]  /*998e0*/  STL.64 [R1+0x37d0], R18 ;  /* 0x0037d01201007387 */ /* 0x0009e80000100a00 */
[----:B------:R-:W-:Y:S01]  /*998f0*/  STL.64 [R1+0x37c8], R16 ;  /* 0x0037c81001007387 */ /* 0x000fe20000100a00 */
[----:B----4-:R-:W-:-:S02]  /*99900*/  IMAD.MOV.U32 R18, RZ, RZ, R12 ;  /* 0x000000ffff127224 */ /* 0x010fc400078e000c */
[----:B------:R-:W-:Y:S01]  /*99910*/  IMAD.MOV.U32 R19, RZ, RZ, R13 ;  /* 0x000000ffff137224 */ /* 0x000fe200078e000d */
[----:B------:R-:W4:Y:S04]  /*99920*/  LDL.LU R12, [R1+0x3884] ;  /* 0x00388400010c7983 */ /* 0x000f280000300800 */
[----:B------:R-:W4:Y:S04]  /*99930*/  LDL.LU R13, [R1+0x3880] ;  /* 0x00388000010d7983 */ /* 0x000f280000300800 */
[----:B------:R3:W-:Y:S01]  /*99940*/  STL.64 [R1+0x37d8], R18 ;  /* 0x0037d81201007387 */ /* 0x0007e20000100a00 */
[----:B--2---:R-:W-:Y:S01]  /*99950*/  HMMA.16816.F32.BF16 R8, R4, R26, R8 ;  /* 0x0000001a0408723c */ /* 0x004fe20000041808 */
[----:B---3--:R-:W-:-:S02]  /*99960*/  IMAD.MOV.U32 R18, RZ, RZ, R23 ;  /* 0x000000ffff127224 */ /* 0x008fc400078e0017 */
[----:B------:R-:W-:-:S05]  /*99970*/  IMAD.MOV.U32 R19, RZ, RZ, R22 ;  /* 0x000000ffff137224 */ /* 0x000fca00078e0016 */
[----:B------:R0:W-:Y:S02]  /*99980*/  STL.64 [R1+0x37e8], R18 ;  /* 0x0037e81201007387 */ /* 0x0001e40000100a00 */
[----:B0-----:R-:W-:Y:S02]  /*99990*/  IMAD.MOV.U32 R18, RZ, RZ, R21 ;  /* 0x000000ffff127224 */ /* 0x001fe400078e0015 */
[----:B------:R-:W-:-:S05]  /*999a0*/  IMAD.MOV.U32 R19, RZ, RZ, R20 ;  /* 0x000000ffff137224 */ /* 0x000fca00078e0014 */
[----:B------:R0:W-:Y:S02]  /*999b0*/  STL.64 [R1+0x3800], R18 ;  /* 0x0038001201007387 */ /* 0x0001e40000100a00 */
[----:B0-----:R-:W-:Y:S02]  /*999c0*/  IMAD.MOV.U32 R18, RZ, RZ, R15 ;  /* 0x000000ffff127224 */ /* 0x001fe400078e000f */
[----:B------:R-:W-:-:S05]  /*999d0*/  IMAD.MOV.U32 R19, RZ, RZ, R14 ;  /* 0x000000ffff137224 */ /* 0x000fca00078e000e */
[----:B------:R4:W-:Y:S02]  /*999e0*/  STL.64 [R1+0x3818], R18 ;  /* 0x0038181201007387 */ /* 0x0009e40000100a00 */
[----:B----4-:R-:W-:Y:S02]  /*999f0*/  IMAD.MOV.U32 R19, RZ, RZ, R12 ;  /* 0x000000ffff137224 */ /* 0x010fe400078e000c */
[----:B------:R-:W-:-:S05]  /*99a00*/  IMAD.MOV.U32 R18, RZ, RZ, R13 ;  /* 0x000000ffff127224 */ /* 0x000fca00078e000d */
[----:B------:R0:W-:Y:S04]  /*99a10*/  STL.64 [R1+0x3858], R18 ;  /* 0x0038581201007387 */ /* 0x0001e80000100a00 */
[----:B0-----:R-:W2:Y:S04]  /*99a20*/  LDL.LU.64 R18, [R1+0x8] ;  /* 0x0000080001127983 */ /* 0x001ea80000300a00 */
[----:B------:R-:W3:Y:S04]  /*99a30*/  LDL.LU R20, [R1+0x3f0] ;  /* 0x0003f00001147983 */ /* 0x000ee80000300800 */
[----:B------:R-:W3:Y:S04]  /*99a40*/  LDL.LU R21, [R1+0x3f4] ;  /* 0x0003f40001157983 */ /* 0x000ee80000300800 */
[----:B------:R-:W3:Y:S04]  /*99a50*/  LDL.LU R22, [R1+0x3f8] ;  /* 0x0003f80001167983 */ /* 0x000ee80000300800 */
[----:B------:R-:W3:Y:S04]  /*99a60*/  LDL.LU R23, [R1+0x3fc] ;  /* 0x0003fc0001177983 */ /* 0x000ee80000300800 */
[----:B------:R-:W4:Y:S04]  /*99a70*/  LDL.LU R12, [R1+0x3d0] ;  /* 0x0003d000010c7983 */ /* 0x000f280000300800 */
[----:B------:R-:W4:Y:S04]  /*99a80*/  LDL.LU R13, [R1+0x3d4] ;  /* 0x0003d400010d7983 */ /* 0x000f280000300800 */
[----:B------:R-:W4:Y:S04]  /*99a90*/  LDL.LU R14, [R1+0x3d8] ;  /* 0x0003d800010e7983 */ /* 0x000f280000300800 */
[----:B------:R-:W4:Y:S04]  /*99aa0*/  LDL.LU R15, [R1+0x3dc] ;  /* 0x0003dc00010f7983 */ /* 0x000f280000300800 */
[----:B------:R-:W-:Y:S04]  /*99ab0*/  STL.64 [R1+0x720], R8 ;  /* 0x0007200801007387 */ /* 0x000fe80000100a00 */
[----:B------:R0:W-:Y:S04]  /*99ac0*/  STL.64 [R1+0x728], R10 ;  /* 0x0007280a01007387 */ /* 0x0001e80000100a00 */
[----:B0-----:R-:W2:Y:S04]  /*99ad0*/  LDL.LU.64 R10, [R1+0x3878] ;  /* 0x00387800010a7983 */ /* 0x001ea80000300a00 */
[----:B------:R-:W2:Y:S01]  /*99ae0*/  LDL.LU.64 R8, [R1+0x3870] ;  /* 0x0038700001087983 */ /* 0x000ea20000300a00 */
[----:B------:R-:W-:-:S02]  /*99af0*/  IMAD.MOV.U32 R28, RZ, RZ, R26 ;  /* 0x000000ffff1c7224 */ /* 0x000fc400078e001a */
[----:B------:R-:W-:Y:S02]  /*99b00*/  IMAD.MOV.U32 R24, RZ, RZ, R27 ;  /* 0x000000ffff187224 */ /* 0x000fe400078e001b */
[----:B------:R-:W3:Y:S04]  /*99b10*/  LDL.LU.64 R26, [R1+0x3868] ;  /* 0x00386800011a7983 */ /* 0x000ee80000300a00 */
[----:B------:R-:W4:Y:S01]  /*99b20*/  LDL.LU R25, [R1+0x3860] ;  /* 0x0038600001197983 */ /* 0x000f220000300800 */
[----:B--2---:R-:W-:-:S15]  /*99b30*/  HMMA.16816.F32.BF16 R8, R4, R18, R8 ;  /* 0x000000120408723c */ /* 0x004fde0000041808 */
[----:B------:R-:W-:-:S08]  /*99b40*/  NOP ;  /* 0x0000000000007918 */ /* 0x000fd00000000000 */
[----:B------:R0:W-:Y:S04]  /*99b50*/  STL.64 [R1+0x710], R8 ;  /* 0x0007100801007387 */ /* 0x0001e80000100a00 */
[----:B------:R-:W-:Y:S01]  /*99b60*/  STL.64 [R1+0x718], R10 ;  /* 0x0007180a01007387 */ /* 0x000fe20000100a00 */
[----:B0-----:R-:W-:Y:S02]  /*99b70*/  IMAD.MOV.U32 R9, RZ, RZ, R18 ;  /* 0x000000ffff097224 */ /* 0x001fe400078e0012 */
[----:B------:R-:W-:Y:S02]  /*99b80*/  IMAD.MOV.U32 R8, RZ, RZ, R19 ;  /* 0x000000ffff087224 */ /* 0x000fe400078e0013 */
[----:B------:R-:W2:Y:S04]  /*99b90*/  LDL.LU.64 R18, [R1+0x3858] ;  /* 0x0038580001127983 */ /* 0x000ea80000300a00 */
[----:B------:R0:W-:Y:S04]  /*99ba0*/  STL.64 [R1+0x37e0], R8 ;  /* 0x0037e00801007387 */ /* 0x0001e80000100a00 */
[----:B0-----:R-:W4:Y:S04]  /*99bb0*/  LDL.LU R8, [R1+0x390] ;  /* 0x0003900001087983 */ /* 0x001f280000300800 */
[----:B------:R-:W4:Y:S01]  /*99bc0*/  LDL.LU R9, [R1+0x394] ;  /* 0x0003940001097983 */ /* 0x000f220000300800 */
[----:B---3--:R-:W-:-:S02]  /*99bd0*/  IMAD.MOV.U32 R10, RZ, RZ, R27 ;  /* 0x000000ffff0a7224 */ /* 0x008fc400078e001b */
[----:B------:R-:W-:Y:S01]  /*99be0*/  IMAD.MOV.U32 R11, RZ, RZ, R26 ;  /* 0x000000ffff0b7224 */ /* 0x000fe200078e001a */
[----:B------:R-:W3:Y:S04]  /*99bf0*/  LDL.LU R27, [R1+0x3854] ;  /* 0x00385400011b7983 */ /* 0x000ee80000300800 */
[----:B------:R-:W2:Y:S04]  /*99c00*/  LDL.LU R26, [R1+0x3850] ;  /* 0x00385000011a7983 */ /* 0x000ea80000300800 */
[----:B------:R-:W-:Y:S04]  /*99c10*/  STL.64 [R1+0x37f8], R10 ;  /* 0x0037f80a01007387 */ /* 0x000fe80000100a00 */
[----:B----4-:R0:W-:Y:S04]  /*99c20*/  STL.64 [R1+0x37f0], R8 ;  /* 0x0037f00801007387 */ /* 0x0101e80000100a00 */
[----:B0-----:R-:W4:Y:S04]  /*99c30*/  LDL.LU R8, [R1+0x3a0] ;  /* 0x0003a00001087983 */ /* 0x001f280000300800 */
[----:B------:R-:W4:Y:S04]  /*99c40*/  LDL.LU R9, [R1+0x3a4] ;  /* 0x0003a40001097983 */ /* 0x000f280000300800 */
[----:B------:R-:W3:Y:S04]  /*99c50*/  LDL.LU R10, [R1+0x3a8] ;  /* 0x0003a800010a7983 */ /* 0x000ee80000300800 */
[----:B------:R-:W3:Y:S04]  /*99c60*/  LDL.LU R11, [R1+0x3ac] ;  /* 0x0003ac00010b7983 */ /* 0x000ee80000300800 */
[----:B---3--:R2:W-:Y:S04]  /*99c70*/  STL.64 [R1+0x3810], R10 ;  /* 0x0038100a01007387 */ /* 0x0085e80000100a00 */
[----:B----4-:R0:W-:Y:S01]  /*99c80*/  STL.64 [R1+0x3808], R8 ;  /* 0x0038080801007387 */ /* 0x0101e20000100a00 */
[----:B--2---:R-:W-:-:S03]  /*99c90*/  IMAD.MOV.U32 R10, RZ, RZ, R26 ;  /* 0x000000ffff0a7224 */ /* 0x004fc600078e001a */
        /* <DEDUP_REMOVED lines=15> */
[----:B------:R-:W-:Y:S01]  /*99d90*/  STL.64 [R1+0x3640], R26 ;  /* 0x0036401a01007387 */ /* 0x000fe20000100a00 */
[----:B---3--:R-:W-:Y:S03]  /*99da0*/  HMMA.16816.F32.BF16 R4, R4, R22, R12 ;  /* 0x000000160404723c */ /* 0x008fe6000004180c */
[----:B------:R-:W2:Y:S04]  /*99db0*/  LDL.LU.64 R14, [R1+0x3838] ;  /* 0x00383800010e7983 */ /* 0x000ea80000300a00 */
[----:B------:R-:W2:-:S15]  /*99dc0*/  LDL.LU.64 R12, [R1+0x3830] ;  /* 0x00383000010c7983 */ /* 0x000e9e0000300a00 */
[----:B------:R-:W-:-:S01]  /*99dd0*/  NOP ;  /* 0x0000000000007918 */ /* 0x000fc20000000000 */
        /* <DEDUP_REMOVED lines=10> */
[----:B------:R-:W-:Y:S04]  /*99e80*/  STL.64 [R1+0x980], R16 ;  /* 0x0009801001007387 */ /* 0x000fe80000100a00 */
[----:B------:R0:W-:Y:S04]  /*99e90*/  STL.64 [R1+0x988], R18 ;  /* 0x0009881201007387 */ /* 0x0001e80000100a00 */
[----:B0-----:R-:W2:Y:S01]  /*99ea0*/  LDL.LU.64 R18, [R1+0x3818] ;  /* 0x0038180001127983 */ /* 0x001ea20000300a00 */
[----:B------:R-:W-:Y:S02]  /*99eb0*/  IMAD.MOV.U32 R21, RZ, RZ, R17 ;  /* 0x000000ffff157224 */ /* 0x000fe400078e0011 */
[----:B------:R-:W-:-:S05]  /*99ec0*/  IMAD.MOV.U32 R20, RZ, RZ, R16 ;  /* 0x000000ffff147224 */ /* 0x000fca00078e0010 */
[----:B------:R-:W-:Y:S04]  /*99ed0*/  STL [R1+0x34e0], R20 ;  /* 0x0034e01401007387 */ /* 0x000fe80000100800 */
[----:B------:R-:W-:Y:S04]  /*99ee0*/  STL [R1+0x34dc], R21 ;  /* 0x0034dc1501007387 */ /* 0x000fe80000100800 */
[----:B------:R0:W-:Y:S04]  /*99ef0*/  STL.64 [R1+0x3608], R22 ;  /* 0x0036081601007387 */ /* 0x0001e80000100a00 */
[----:B0-----:R-:W4:Y:S04]  /*99f00*/  LDL.LU R22, [R1+0x188] ;  /* 0x0001880001167983 */ /* 0x001f280000300800 */
        /* <DEDUP_REMOVED lines=16> */
[----:B------:R-:W2:-:S15]  /*9a010*/  LDL.LU.64 R8, [R1+0x37e0] ;  /* 0x0037e00001087983 */ /* 0x000e9e0000300a00 */
[----:B------:R-:W-:-:S06]  /*9a020*/  NOP ;  /* 0x0000000000007918 */ /* 0x000fcc0000000000 */
[----:B------:R-:W-:Y:S04]  /*9a030*/  STL.64 [R1+0x8f0], R16 ;  /* 0x0008f01001007387 */ /* 0x000fe80000100a00 */
[----:B------:R0:W-:Y:S04]  /*9a040*/  STL.64 [R1+0x8f8], R18 ;  /* 0x0008f81201007387 */ /* 0x0001e80000100a00 */
[----:B0-----:R-:W3:Y:S02]  /*9a050*/  LDL.LU.64 R18, [R1+0x37d8] ;  /* 0x0037d80001127983 */ /* 0x001ee40000300a00 */
[----:B---3--:R-:W-:-:S15]  /*9a060*/  HMMA.16816.F32.BF16 R16, R12, R18, R4 ;  /* 0x000000120c10723c */ /* 0x008fde0000041804 */
[----:B------:R-:W-:-:S08]  /*9a070*/  NOP ;  /* 0x0000000000007918 */ /* 0x000fd00000000000 */
[----:B------:R-:W-:Y:S01]  /*9a080*/  STL.64 [R1+0x8c0], R16 ;  /* 0x0008c01001007387 */ /* 0x000fe20000100a00 */
[----:B------:R-:W-:Y:S02]  /*9a090*/  IMAD.MOV.U32 R7, RZ, RZ, R19 ;  /* 0x000000ffff077224 */ /* 0x000fe400078e0013 */
[----:B------:R-:W-:Y:S02]  /*9a0a0*/  IMAD.MOV.U32 R6, RZ, RZ, R18 ;  /* 0x000000ffff067224 */ /* 0x000fe400078e0012 */
[----:B------:R-:W-:Y:S02]  /*9a0b0*/  IMAD.MOV.U32 R5, RZ, RZ, R17 ;  /* 0x000000ffff057224 */ /* 0x000fe400078e0011 */
[----:B------:R-:W-:Y:S01]  /*9a0c0*/  IMAD.MOV.U32 R4, RZ, RZ, R16 ;  /* 0x000000ffff047224 */ /* 0x000fe200078e0010 */
[----:B------:R0:W-:Y:S04]  /*9a0d0*/  STL.64 [R1+0x8c8], R18 ;  /* 0x0008c81201007387 */ /* 0x0001e80000100a00 */
[----:B0-----:R-:W3:Y:S04]  /*9a0e0*/  LDL.LU.64 R18, [R1+0x37d0] ;  /* 0x0037d00001127983 */ /* 0x001ee80000300a00 */
[----:B------:R-:W3:Y:S04]  /*9a0f0*/  LDL.LU.64 R16, [R1+0x37c8] ;  /* 0x0037c80001107983 */ /* 0x000ee80000300a00 */
[----:B------:R-:W-:Y:S04]  /*9a100*/  STL.64 [R1+0x3500], R6 ;  /* 0x0035000601007387 */ /* 0x000fe80000100a00 */
[----:B------:R0:W-:Y:S04]  /*9a110*/  STL.64 [R1+0x34f8], R4 ;  /* 0x0034f80401007387 */ /* 0x0001e80000100a00 */
[----:B0-----:R-:W4:Y:S04]  /*9a120*/  LDL.LU R4, [R1+0x370] ;  /* 0x0003700001047983 */ /* 0x001f280000300800 */
[----:B------:R-:W4:Y:S04]  /*9a130*/  LDL.LU R5, [R1+0x374] ;  /* 0x0003740001057983 */ /* 0x000f280000300800 */
[----:B------:R-:W4:Y:S04]  /*9a140*/  LDL.LU R6, [R1+0x378] ;  /* 0x0003780001067983 */ /* 0x000f280000300800 */
[----:B------:R-:W4:Y:S02]  /*9a150*/  LDL.LU R7, [R1+0x37c] ;  /* 0x00037c0001077983 */ /* 0x000f240000300800 */
[----:B----4-:R-:W-:Y:S07]  /*9a160*/  HMMA.16816.F32.BF16 R20, R12, R22, R4 ;  /* 0x000000160c14723c */ /* 0x010fee0000041804 */
[----:B--2---:R-:W-:-:S02]  /*9a170*/  IMAD.MOV.U32 R6, RZ, RZ, R9 ;  /* 0x000000ffff067224 */ /* 0x004fc400078e0009 */
[----:B------:R-:W-:-:S14]  /*9a180*/  IMAD.MOV.U32 R7, RZ, RZ, R8 ;  /* 0x000000ffff077224 */ /* 0x000fdc00078e0008 */
[----:B------:R-:W-:Y:S04]  /*9a190*/  STL.64 [R1+0x8b0], R20 ;  /* 0x0008b01401007387 */ /* 0x000fe80000100a00 */
[----:B------:R-:W-:Y:S04]  /*9a1a0*/  STL.64 [R1+0x8b8], R22 ;  /* 0x0008b81601007387 */ /* 0x000fe80000100a00 */
[----:B------:R0:W-:Y:S04]  /*9a1b0*/  STL.64 [R1+0x3518], R6 ;  /* 0x0035180601007387 */ /* 0x0001e80000100a00 */
[----:B------:R-:W2:Y:S04]  /*9a1c0*/  LDL.LU R8, [R1+0x1e0] ;  /* 0x0001e00001087983 */ /* 0x000ea80000300800 */
[----:B------:R-:W2:Y:S04]  /*9a1d0*/  LDL.LU R9, [R1+0x1e4] ;  /* 0x0001e40001097983 */ /* 0x000ea80000300800 */
[----:B------:R-:W4:Y:S04]  /*9a1e0*/  LDL.LU R10, [R1+0x1e8] ;  /* 0x0001e800010a7983 */ /* 0x000f280000300800 */
[----:B------:R-:W4:Y:S01]  /*9a1f0*/  LDL.LU R11, [R1+0x1ec] ;  /* 0x0001ec00010b7983 */ /* 0x000f220000300800 */
        /* <DEDUP_REMOVED lines=86> */
[----:B------:R0:W-:Y:S01]  /*9a760*/  STL.64 [R1+0x35f0], R6 ;  /* 0x0035f00601007387 */ /* 0x0001e20000100a00 */
[----:B------:R-:W-:-:S02]  /*9a770*/  IMAD.MOV.U32 R22, RZ, RZ, R28 ;  /* 0x000000ffff167224 */ /* 0x000fc400078e001c */
[----:B------:R-:W-:Y:S02]  /*9a780*/  IMAD.MOV.U32 R23, RZ, RZ, R29 ;  /* 0x000000ffff177224 */ /* 0x000fe400078e001d */
[----:B0-----:R-:W-:Y:S02]  /*9a790*/  IMAD.MOV.U32 R6, RZ, RZ, R16 ;  /* 0x000000ffff067224 */ /* 0x001fe400078e0010 */
        /* <DEDUP_REMOVED lines=9> */
[----:B------:R-:W4:Y:S04]  /*9a830*/  LDL.LU R11, [R1+0x26c] ;  /* 0x00026c00010b7983 */ /* 0x000f280000300800 */
[----:B------:R-:W2:Y:S04]  /*9a840*/  LDL.LU R28, [R1+0x3770] ;  /* 0x00377000011c7983 */ /* 0x000ea80000300800 */
[----:B------:R-:W4:Y:S04]  /*9a850*/  LDL.LU R29, [R1+0x376c] ;  /* 0x00376c00011d7983 */ /* 0x000f280000300800 */
[----:B------:R3:W-:Y:S04]  /*9a860*/  STL.64 [R1+0x3618], R22 ;  /* 0x0036181601007387 */ /* 0x0007e80000100a00 */
[----:B------:R-:W2:Y:S04]  /*9a870*/  LDL.LU R4, [R1+0x2a0] ;  /* 0x0002a00001047983 */ /* 0x000ea80000300800 */
[----:B------:R-:W2:Y:S04]  /*9a880*/  LDL.LU R5, [R1+0x2a4] ;  /* 0x0002a40001057983 */ /* 0x000ea80000300800 */
[----:B------:R-:W4:Y:S04]  /*9a890*/  LDL.LU R6, [R1+0x2a8] ;  /* 0x0002a80001067983 */ /* 0x000f280000300800 */
[----:B------:R-:W4:Y:S01]  /*9a8a0*/  LDL.LU R7, [R1+0x2ac] ;  /* 0x0002ac0001077983 */ /* 0x000f220000300800 */
[----:B---3--:R-:W-:-:S02]  /*9a8b0*/  IMAD.MOV.U32 R22, RZ, RZ, R19 ;  /* 0x000000ffff167224 */ /* 0x008fc400078e0013 */
[----:B------:R-:W-:Y:S01]  /*9a8c0*/  IMAD.MOV.U32 R23, RZ, RZ, R18 ;  /* 0x000000ffff177224 */ /* 0x000fe200078e0012 */
[----:B----4-:R-:W-:Y:S04]  /*9a8d0*/  STL.64 [R1+0x3628], R6 ;  /* 0x0036280601007387 */ /* 0x010fe80000100a00 */
[----:B--2---:R-:W-:Y:S04]  /*9a8e0*/  STL.64 [R1+0x3620], R4 ;  /* 0x0036200401007387 */ /* 0x004fe80000100a00 */
[----:B------:R0:W-:Y:S04]  /*9a8f0*/  STL.64 [R1+0x3630], R22 ;  /* 0x0036301601007387 */ /* 0x0001e80000100a00 */
[----:B------:R-:W2:Y:S04]  /*9a900*/  LDL.LU R20, [R1+0x2c0] ;  /* 0x0002c00001147983 */ /* 0x000ea80000300800 */
[----:B------:R-:W2:Y:S04]  /*9a910*/  LDL.LU R21, [R1+0x2c4] ;  /* 0x0002c40001157983 */ /* 0x000ea80000300800 */
[----:B0-----:R-:W3:Y:S04]  /*9a920*/  LDL.LU R22, [R1+0x2c8] ;  /* 0x0002c80001167983 */ /* 0x001ee80000300800 */
[----:B------:R-:W3:Y:S01]  /*9a930*/  LDL.LU R23, [R1+0x2cc] ;  /* 0x0002cc0001177983 */ /* 0x000ee20000300800 */
[----:B------:R-:W-:-:S02]  /*9a940*/  IMAD.MOV.U32 R18, RZ, RZ, R25 ;  /* 0x000000ffff127224 */ /* 0x000fc400078e0019 */
[----:B------:R-:W-:Y:S01]  /*9a950*/  IMAD.MOV.U32 R19, RZ, RZ, R24 ;  /* 0x000000ffff137224 */ /* 0x000fe200078e0018 */
[----:B---3--:R0:W-:Y:S04]  /*9a960*/  STL.64 [R1+0x3650], R22 ;  /* 0x0036501601007387 */ /* 0x0081e80000100a00 */
[----:B--2---:R-:W-:Y:S04]  /*9a970*/  STL.64 [R1+0x3648], R20 ;  /* 0x0036481401007387 */ /* 0x004fe80000100a00 */
[----:B------:R-:W-:Y:S04]  /*9a980*/  STL.64 [R1+0x3658], R18 ;  /* 0x0036581201007387 */ /* 0x000fe80000100a00 */
[----:B------:R-:W2:Y:S04]  /*9a990*/  LDL.LU R24, [R1+0x2d0] ;  /* 0x0002d00001187983 */ /* 0x000ea80000300800 */
[----:B------:R-:W2:Y:S04]  /*9a9a0*/  LDL.LU R25, [R1+0x2d4] ;  /* 0x0002d40001197983 */ /* 0x000ea80000300800 */
[----:B------:R-:W3:Y:S04]  /*9a9b0*/  LDL.LU R26, [R1+0x2d8] ;  /* 0x0002d800011a7983 */ /* 0x000ee80000300800 */
[----:B------:R-:W3:Y:S01]  /*9a9c0*/  LDL.LU R27, [R1+0x2dc] ;  /* 0x0002dc00011b7983 */ /* 0x000ee20000300800 */
[----:B0-----:R-:W-:-:S02]  /*9a9d0*/  IMAD.MOV.U32 R22, RZ, RZ, R3 ;  /* 0x000000ffff167224 */ /* 0x001fc400078e0003 */
[----:B------:R-:W-:Y:S01]  /*9a9e0*/  IMAD.MOV.U32 R23, RZ, RZ, R17 ;  /* 0x000000ffff177224 */ /* 0x000fe200078e0011 */
[----:B---3--:R0:W-:Y:S04]  /*9a9f0*/  STL.64 [R1+0x3668], R26 ;  /* 0x0036681a01007387 */ /* 0x0081e80000100a00 */
[----:B--2---:R-:W-:Y:S04]  /*9aa00*/  STL.64 [R1+0x3660], R24 ;  /* 0x0036601801007387 */ /* 0x004fe80000100a00 */
[----:B------:R-:W2:Y:S04]  /*9aa10*/  LDL.LU R3, [R1+0x3768] ;  /* 0x0037680001037983 */ /* 0x000ea80000300800 */
[----:B------:R-:W3:Y:S04]  /*9aa20*/  LDL.LU R17, [R1+0x3764] ;  /* 0x0037640001117983 */ /* 0x000ee80000300800 */
[----:B------:R1:W-:Y:S01]  /*9aa30*/  STL.64 [R1+0x3670], R22 ;  /* 0x0036701601007387 */ /* 0x0003e20000100a00 */
[----:B0-----:R-:W-:-:S02]  /*9aa40*/  IMAD.MOV.U32 R26, RZ, RZ, R16 ;  /* 0x000000ffff1a7224 */ /* 0x001fc400078e0010 */
[----:B------:R-:W-:Y:S01]  /*9aa50*/  IMAD.MOV.U32 R27, RZ, RZ, R2 ;  /* 0x000000ffff1b7224 */ /* 0x000fe200078e0002 */
[----:B------:R-:W4:Y:S04]  /*9aa60*/  LDL.LU R16, [R1+0x3760] ;  /* 0x0037600001107983 */ /* 0x000f280000300800 */
[----:B------:R-:W3:Y:S04]  /*9aa70*/  LDL.LU R2, [R1+0x375c] ;  /* 0x00375c0001027983 */ /* 0x000ee80000300800 */
[----:B------:R0:W-:Y:S04]  /*9aa80*/  STL.64 [R1+0x3678], R26 ;  /* 0x0036781a01007387 */ /* 0x0001e80000100a00 */
[----:B------:R-:W2:Y:S04]  /*9aa90*/  LDL.LU R20, [R1+0x2f0] ;  /* 0x0002f00001147983 */ /* 0x000ea80000300800 */
[----:B------:R-:W2:Y:S04]  /*9aaa0*/  LDL.LU R21, [R1+0x2f4] ;  /* 0x0002f40001157983 */ /* 0x000ea80000300800 */
[----:B-1----:R-:W4:Y:S04]  /*9aab0*/  LDL.LU R22, [R1+0x2f8] ;  /* 0x0002f80001167983 */ /* 0x002f280000300800 */
[----:B------:R-:W4:Y:S01]  /*9aac0*/  LDL.LU R23, [R1+0x2fc] ;  /* 0x0002fc0001177983 */ /* 0x000f220000300800 */
[----:B0-----:R-:W-:-:S02]  /*9aad0*/  IMAD.MOV.U32 R26, RZ, RZ, R28 ;  /* 0x000000ffff1a7224 */ /* 0x001fc400078e001c */
[----:B------:R-:W-:Y:S01]  /*9aae0*/  IMAD.MOV.U32 R27, RZ, RZ, R0 ;  /* 0x000000ffff1b7224 */ /* 0x000fe200078e0000 */
[----:B----4-:R-:W-:Y:S04]  /*9aaf0*/  STL.64 [R1+0x3688], R22 ;  /* 0x0036881601007387 */ /* 0x010fe80000100a00 */
[----:B--2---:R0:W-:Y:S04]  /*9ab00*/  STL.64 [R1+0x3680], R20 ;  /* 0x0036801401007387 */ /* 0x0041e80000100a00 */
        /* <DEDUP_REMOVED lines=47> */
[----:B------:R-:W4:Y:S01]  /*9ae00*/  LDL.LU R16, [R1+0x3730] ;  /* 0x0037300001107983 */ /* 0x000f220000300800 */
[----:B------:R-:W0:Y:S03]  /*9ae10*/  LDC R29, c[0x0][0x230] ;  /* 0x00008c00ff1d7b82 */ /* 0x000e260000000800 */
[----:B------:R-:W-:Y:S04]  /*9ae20*/  STL.64 [R1+0x3708], R26 ;  /* 0x0037081a01007387 */ /* 0x000fe80000100a00 */
[----:B---3--:R-:W-:Y:S04]  /*9ae30*/  STL.64 [R1+0x36e8], R22 ;  /* 0x0036e81601007387 */ /* 0x008fe80000100a00 */
[----:B--2---:R1:W-:Y:S04]  /*9ae40*/  STL.64 [R1+0x36e0], R20 ;  /* 0x0036e01401007387 */ /* 0x0043e80000100a00 */
[----:B-1----:R-:W2:Y:S04]  /*9ae50*/  LDL.LU R20, [R1+0x340] ;  /* 0x0003400001147983 */ /* 0x002ea80000300800 */
[----:B------:R-:W2:Y:S04]  /*9ae60*/  LDL.LU R21, [R1+0x344] ;  /* 0x0003440001157983 */ /* 0x000ea80000300800 */
[----:B------:R-:W3:Y:S04]  /*9ae70*/  LDL.LU R22, [R1+0x348] ;  /* 0x0003480001167983 */ /* 0x000ee80000300800 */
[----:B------:R-:W3:Y:S04]  /*9ae80*/  LDL.LU R23, [R1+0x34c] ;  /* 0x00034c0001177983 */ /* 0x000ee80000300800 */
[----:B---3--:R-:W-:Y:S04]  /*9ae90*/  STL.64 [R1+0x3700], R22 ;  /* 0x0037001601007387 */ /* 0x008fe80000100a00 */
[----:B--2---:R1:W-:Y:S04]  /*9aea0*/  STL.64 [R1+0x36f8], R20 ;  /* 0x0036f81401007387 */ /* 0x0043e80000100a00 */
[----:B-1----:R-:W2:Y:S04]  /*9aeb0*/  LDL.LU R20, [R1+0x350] ;  /* 0x0003500001147983 */ /* 0x002ea80000300800 */
[----:B------:R-:W2:Y:S04]  /*9aec0*/  LDL.LU R21, [R1+0x354] ;  /* 0x0003540001157983 */ /* 0x000ea80000300800 */
[----:B------:R-:W3:Y:S04]  /*9aed0*/  LDL.LU R22, [R1+0x358] ;  /* 0x0003580001167983 */ /* 0x000ee80000300800 */
[----:B------:R-:W3:Y:S01]  /*9aee0*/  LDL.LU R23, [R1+0x35c] ;  /* 0x00035c0001177983 */ /* 0x000ee20000300800 */
[----:B----4-:R-:W-:-:S03]  /*9aef0*/  IMAD.MOV.U32 R27, RZ, RZ, R17 ;  /* 0x000000ffff1b7224 */ /* 0x010fc600078e0011 */
[----:B---3--:R-:W-:Y:S04]  /*9af00*/  STL.64 [R1+0x3718], R22 ;  /* 0x0037181601007387 */ /* 0x008fe80000100a00 */
[----:B--2---:R1:W-:Y:S04]  /*9af10*/  STL.64 [R1+0x3710], R20 ;  /* 0x0037101401007387 */ /* 0x0043e80000100a00 */
[----:B-1----:R-:W2:Y:S04]  /*9af20*/  LDL.LU R20, [R1+0x360] ;  /* 0x0003600001147983 */ /* 0x002ea80000300800 */
[----:B------:R-:W2:Y:S04]  /*9af30*/  LDL.LU R21, [R1+0x364] ;  /* 0x0003640001157983 */ /* 0x000ea80000300800 */
[----:B------:R-:W2:Y:S04]  /*9af40*/  LDL.LU R22, [R1+0x368] ;  /* 0x0003680001167983 */ /* 0x000ea80000300800 */
[----:B------:R-:W2:Y:S04]  /*9af50*/  LDL.LU R23, [R1+0x36c] ;  /* 0x00036c0001177983 */ /* 0x000ea80000300800 */
        /* <DEDUP_REMOVED lines=9> */
[----:B-1----:R-:W2:Y:S01]  /*9aff0*/  LDL.LU R8, [R1+0x270] ;  /* 0x0002700001087983 */ /* 0x002ea20000300800 */
[----:B------:R-:W-:-:S02]  /*9b000*/  IMAD.MOV.U32 R10, RZ, RZ, R3 ;  /* 0x000000ffff0a7224 */ /* 0x000fc400078e0003 */
[----:B------:R-:W-:Y:S02]  /*9b010*/  IMAD.MOV.U32 R11, RZ, RZ, R2 ;  /* 0x000000ffff0b7224 */ /* 0x000fe400078e0002 */
[----:B------:R-:W-:Y:S02]  /*9b020*/  IMAD.MOV.U32 R9, RZ, RZ, R0 ;  /* 0x000000ffff097224 */ /* 0x000fe400078e0000 */
[----:B------:R-:W4:Y:S04]  /*9b030*/  LDL.LU R0, [R1+0x372c] ;  /* 0x00372c0001007983 */ /* 0x000f280000300800 */
[----:B------:R-:W4:Y:S04]  /*9b040*/  LDL.LU R3, [R1+0x3728] ;  /* 0x0037280001037983 */ /* 0x000f280000300800 */
[----:B------:R-:W3:Y:S04]  /*9b050*/  LDL.LU R2, [R1+0x3724] ;  /* 0x0037240001027983 */ /* 0x000ee80000300800 */
[----:B------:R-:W-:Y:S01]  /*9b060*/  STL.64 [R1+0x35e8], R10 ;  /* 0x0035e80a01007387 */ /* 0x000fe20000100a00 */
[----:B------:R-:W-:-:S03]  /*9b070*/  IMAD.MOV.U32 R26, RZ, RZ, R28 ;  /* 0x000000ffff1a7224 */ /* 0x000fc600078e001c */
[----:B--2---:R1:W-:Y:S04]  /*9b080*/  STL.64 [R1+0x35e0], R8 ;  /* 0x0035e00801007387 */ /* 0x0043e80000100a00 */
[----:B-1----:R-:W2:Y:S04]  /*9b090*/  LDL.LU R8, [R1+0x280] ;  /* 0x0002800001087983 */ /* 0x002ea80000300800 */
[----:B------:R-:W2:Y:S04]  /*9b0a0*/  LDL.LU R9, [R1+0x284] ;  /* 0x0002840001097983 */ /* 0x000ea80000300800 */
[----:B------:R-:W4:Y:S04]  /*9b0b0*/  LDL.LU R10, [R1+0x288] ;  /* 0x00028800010a7983 */ /* 0x000f280000300800 */
[----:B------:R-:W4:Y:S01]  /*9b0c0*/  LDL.LU R11, [R1+0x28c] ;  /* 0x00028c00010b7983 */ /* 0x000f220000300800 */
[----:B------:R-:W-:Y:S03]  /*9b0d0*/  HMMA.16816.F32.BF16 R24, R12, R26, R20 ;  /* 0x0000001a0c18723c */ /* 0x000fe60000041814 */
[----:B----4-:R-:W-:Y:S04]  /*9b0e0*/  STL.64 [R1+0x3600], R10 ;  /* 0x0036000a01007387 */ /* 0x010fe80000100a00 */
[----:B--2---:R1:W-:Y:S04]  /*9b0f0*/  STL.64 [R1+0x35f8], R8 ;  /* 0x0035f80801007387 */ /* 0x0043e80000100a00 */
[----:B-1----:R-:W2:Y:S01]  /*9b100*/  LDL.LU R8, [R1+0x290] ;  /* 0x0002900001087983 */ /* 0x002ea20000300800 */
[----:B---3--:R-:W-:-:S03]  /*9b110*/  IMAD.MOV.U32 R9, RZ, RZ, R2 ;  /* 0x000000ffff097224 */ /* 0x008fc600078e0002 */
[----:B------:R-:W3:Y:S04]  /*9b120*/  LDL.LU R2, [R1+0x3720] ;  /* 0x0037200001027983 */ /* 0x000ee80000300800 */
[----:B------:R-:W4:Y:S04]  /*9b130*/  LDL.LU.64 R22, [R1+0x3718] ;  /* 0x0037180001167983 */ /* 0x000f280000300a00 */
[----:B------:R-:W4:Y:S04]  /*9b140*/  LDL.LU.64 R20, [R1+0x3710] ;  /* 0x0037100001147983 */ /* 0x000f280000300a00 */
[----:B------:R-:W-:Y:S04]  /*9b150*/  STL.64 [R1+0x860], R24 ;  /* 0x0008601801007387 */ /* 0x000fe80000100a00 */
[----:B------:R1:W-:Y:S04]  /*9b160*/  STL.64 [R1+0x868], R26 ;  /* 0x0008681a01007387 */ /* 0x0003e80000100a00 */
[----:B-1----:R-:W4:Y:S02]  /*9b170*/  LDL.LU.64 R26, [R1+0x3708] ;  /* 0x00370800011a7983 */ /* 0x002f240000300a00 */
[----:B----4-:R-:W-:Y:S02]  /*9b180*/  HMMA.16816.F32.BF16 R24, R12, R26, R20 ;  /* 0x0000001a0c18723c */ /* 0x010fe40000041814 */
[----:B------:R-:W4:Y:S04]  /*9b190*/  LDL.LU.64 R22, [R1+0x3700] ;  /* 0x0037000001167983 */ /* 0x000f280000300a00 */
[----:B------:R-:W4:-:S15]  /*9b1a0*/  LDL.LU.64 R20, [R1+0x36f8] ;  /* 0x0036f80001147983 */ /* 0x000f1e0000300a00 */
[----:B------:R-:W-:-:S02]  /*9b1b0*/  NOP ;  /* 0x0000000000007918 */ /* 0x000fc40000000000 */
        /* <DEDUP_REMOVED lines=39> */
[----:B------:R-:W4:-:S15]  /*9b430*/  LDL.LU.64 R22, [R1+0x3670] ;  /* 0x0036700001167983 */ /* 0x000f1e0000300a00 */
[----:B------:R-:W-:-:S06]  /*9b440*/  NOP ;  /* 0x0000000000007918 */ /* 0x000fcc0000000000 */
[----:B------:R-:W-:Y:S04]  /*9b450*/  STL.64 [R1+0x730], R24 ;  /* 0x0007301801007387 */ /* 0x000fe80000100a00 */
[----:B------:R1:W-:Y:S04]  /*9b460*/  STL.64 [R1+0x738], R26 ;  /* 0x0007381a01007387 */ /* 0x0003e80000100a00 */
[----:B-1----:R-:W2:Y:S04]  /*9b470*/  LDL.LU.64 R26, [R1+0x3668] ;  /* 0x00366800011a7983 */ /* 0x002ea80000300a00 */
[----:B------:R-:W2:Y:S01]  /*9b480*/  LDL.LU.64 R24, [R1+0x3660] ;  /* 0x0036600001187983 */ /* 0x000ea20000300a00 */
[----:B----4-:R-:W-:Y:S03]  /*9b490*/  HMMA.16816.F32.BF16 R20, R12, R22, R16 ;  /* 0x000000160c14723c */ /* 0x010fe60000041810 */
[----:B------:R-:W2:-:S15]  /*9b4a0*/  LDL.LU.64 R18, [R1+0x3658] ;  /* 0x0036580001127983 */ /* 0x000e9e0000300a00 */
[----:B------:R-:W-:-:S05]  /*9b4b0*/  NOP ;  /* 0x0000000000007918 */ /* 0x000fca0000000000 */
[----:B------:R-:W-:Y:S04]  /*9b4c0*/  STL.64 [R1+0x6f0], R20 ;  /* 0x0006f01401007387 */ /* 0x000fe80000100a00 */
[----:B------:R1:W-:Y:S04]  /*9b4d0*/  STL.64 [R1+0x6f8], R22 ;  /* 0x0006f81601007387 */ /* 0x0003e80000100a00 */
[----:B-1----:R-:W4:Y:S04]  /*9b4e0*/  LDL.LU.64 R22, [R1+0x3650] ;  /* 0x0036500001167983 */ /* 0x002f280000300a00 */
[----:B------:R-:W4:Y:S01]  /*9b4f0*/  LDL.LU.64 R20, [R1+0x3648] ;  /* 0x0036480001147983 */ /* 0x000f220000300a00 */
[----:B--2---:R-:W-:Y:S03]  /*9b500*/  HMMA.16816.F32.BF16 R16, R12, R18, R24 ;  /* 0x000000120c10723c */ /* 0x004fe60000041818 */
[----:B------:R-:W2:-:S15]  /*9b510*/  LDL.LU.64 R26, [R1+0x3640] ;  /* 0x00364000011a7983 */ /* 0x000e9e0000300a00 */
[----:B------:R-:W-:-:S05]  /*9b520*/  NOP ;  /* 0x0000000000007918 */ /* 0x000fca0000000000 */
[----:B------:R-:W-:Y:S04]  /*9b530*/  STL.64 [R1+0x6d0], R16 ;  /* 0x0006d01001007387 */ /* 0x000fe80000100a00 */
[----:B------:R1:W-:Y:S04]  /*9b540*/  STL.64 [R1+0x6d8], R18 ;  /* 0x0006d81201007387 */ /* 0x0003e80000100a00 */
[----:B-1----:R-:W4:Y:S04]  /*9b550*/  LDL.LU.64 R18, [R1+0x3638] ;  /* 0x0036380001127983 */ /* 0x002f280000300a00 */
[----:B------:R-:W3:Y:S01]  /*9b560*/  LDL.LU R25, [R1+0x31c0] ;  /* 0x0031c00001197983 */ /* 0x000ee20000300800 */
[----:B----4-:R-:W-:Y:S03]  /*9b570*/  HMMA.16816.F32.BF16 R16, R12, R18, R20 ;  /* 0x000000120c10723c */ /* 0x010fe60000041814 */
[----:B------:R-:W4:-:S15]  /*9b580*/  LDL.LU.64 R22, [R1+0x3630] ;  /* 0x0036300001167983 */ /* 0x000f1e0000300a00 */
[----:B------:R-:W-:-:S05]  /*9b590*/  NOP ;  /* 0x0000000000007918 */ /* 0x000fca0000000000 */
[----:B------:R1:W-:Y:S04]  /*9b5a0*/  STL.64 [R1+0x6c0], R16 ;  /* 0x0006c01001007387 */ /* 0x0003e80000100a00 */
[----:B------:R-:W-:Y:S04]  /*9b5b0*/  STL.64 [R1+0x6c8], R18 ;  /* 0x0006c81201007387 */ /* 0x000fe80000100a00 */
[----:B-1----:R-:W2:Y:S01]  /*9b5c0*/  LDL.LU R16, [R1+0x31cc] ;  /* 0x0031cc0001107983 */ /* 0x002ea20000300800 */
[----:B----4-:R-:W-:Y:S03]  /*9b5d0*/  HMMA.16816.F32.BF16 R20, R12, R22, R4 ;  /* 0x000000160c14723c */ /* 0x010fe60000041804 */
[----:B------:R-:W4:Y:S04]  /*9b5e0*/  LDL.LU.64 R6, [R1+0x3628] ;  /* 0x0036280001067983 */ /* 0x000f280000300a00 */
[----:B------:R-:W4:-:S15]  /*9b5f0*/  LDL.LU.64 R4, [R1+0x3620] ;  /* 0x0036200001047983 */ /* 0x000f1e0000300a00 */
[----:B------:R-:W-:-:S01]  /*9b600*/  NOP ;  /* 0x0000000000007918 */ /* 0x000fc20000000000 */
[----:B------:R-:W-:Y:S04]  /*9b610*/  STL.64 [R1+0x6b0], R20 ;  /* 0x0006b01401007387 */ /* 0x000fe80000100a00 */
[----:B------:R1:W-:Y:S04]  /*9b620*/  STL.64 [R1+0x6b8], R22 ;  /* 0x0006b81601007387 */ /* 0x0003e80000100a00 */
[----:B-1----:R-:W4:Y:S01]  /*9b630*/  LDL.LU.64 R22, [R1+0x3618] ;  /* 0x0036180001167983 */ /* 0x002f220000300a00 */
[----:B------:R-:W-:-:S03]  /*9b640*/  IMAD.MOV.U32 R11, RZ, RZ, R0 ;  /* 0x000000ffff0b7224 */ /* 0x000fc600078e0000 */
[----:B------:R-:W4:Y:S01]  /*9b650*/  LDL.LU R0, [R1+0x31c8] ;  /* 0x0031c80001007983 */ /* 0x000f220000300800 */
[----:B------:R-:W-:Y:S02]  /*9b660*/  IMAD.MOV.U32 R10, RZ, RZ, R3 ;  /* 0x000000ffff0a7224 */ /* 0x000fe400078e0003 */
[----:B0-----:R-:W-:Y:S01]  /*9b670*/  VIADD R29, R29, 0x7f ;  /* 0x0000007f1d1d7836 */ /* 0x001fe20000000000 */
[----:B------:R-:W-:Y:S01]  /*9b680*/  UIADD3 UR4, UR4, 0x1, URZ ;  /* 0x0000000104047890 */ /* 0x000fe2000fffe03f */
[----:B---3--:R-:W-:Y:S02]  /*9b690*/  IADD3 R25, P1, R25, UR10, RZ ;  /* 0x0000000a19197c10 */ /* 0x008fe4000ff3e0ff */
[----:B--2---:R-:W-:Y:S01]  /*9b6a0*/  IADD3 R16, P6, R16, UR10, RZ ;  /* 0x0000000a10107c10 */ /* 0x004fe2000ffde0ff */
[----:B------:R-:W0:Y:S01]  /*9b6b0*/  LDC R3, c[0x0][0x23c] ;  /* 0x00008f00ff037b82 */ /* 0x000e220000000800 */
[----:B----4-:R-:W-:Y:S01]  /*9b6c0*/  HMMA.16816.F32.BF16 R20, R12, R22, R4 ;  /* 0x000000160c14723c */ /* 0x010fe20000041804 */
[----:B------:R-:W2:-:S15]  /*9b6d0*/  LDL.LU.64 R6, [R1+0x3610] ;  /* 0x0036100001067983 */ /* 0x000e9e0000300a00 */
[----:B------:R-:W-:-:S07]  /*9b6e0*/  NOP ;  /* 0x0000000000007918 */ /* 0x000fce0000000000 */
[----:B------:R-:W-:Y:S04]  /*9b6f0*/  STL.64 [R1+0x6a0], R20 ;  /* 0x0006a01401007387 */ /* 0x000fe80000100a00 */
[----:B------:R1:W-:Y:S04]  /*9b700*/  STL.64 [R1+0x6a8], R22 ;  /* 0x0006a81601007387 */ /* 0x0003e80000100a00 */
[----:B-1----:R-:W3:Y:S04]  /*9b710*/  LDL.LU.64 R22, [R1+0x3608] ;  /* 0x0036080001167983 */ /* 0x002ee80000300a00 */
[----:B------:R-:W4:Y:S01]  /*9b720*/  LDL.LU R20, [R1+0x31c4] ;  /* 0x0031c40001147983 */ /* 0x000f220000300800 */
[----:B--2---:R-:W-:Y:S03]  /*9b730*/  HMMA.16816.F32.BF16 R4, R12, R6, R8 ;  /* 0x000000060c04723c */ /* 0x004fe60000041808 */
[----:B------:R-:W2:Y:S04]  /*9b740*/  LDL.LU.64 R10, [R1+0x3600] ;  /* 0x00360000010a7983 */ /* 0x000ea80000300a00 */
[----:B------:R-:W2:-:S15]  /*9b750*/  LDL.LU.64 R8, [R1+0x35f8] ;  /* 0x0035f80001087983 */ /* 0x000e9e0000300a00 */
[----:B------:R-:W-:-:S01]  /*9b760*/  NOP ;  /* 0x0000000000007918 */ /* 0x000fc20000000000 */
[----:B------:R-:W-:Y:S04]  /*9b770*/  STL.64 [R1+0x690], R4 ;  /* 0x0006900401007387 */ /* 0x000fe80000100a00 */
[----:B------:R1:W-:Y:S04]  /*9b780*/  STL.64 [R1+0x698], R6 ;  /* 0x0006980601007387 */ /* 0x0003e80000100a00 */
[----:B-1----:R-:W2:Y:S04]  /*9b790*/  LDL.LU.64 R6, [R1+0x35f0] ;  /* 0x0035f00001067983 */ /* 0x002ea80000300a00 */
[----:B------:R-:W3:Y:S01]  /*9b7a0*/  LDL.LU R21, [R1+0x31e8] ;  /* 0x0031e80001157983 */ /* 0x000ee20000300800 */
        /* <DEDUP_REMOVED lines=14> */
[----:B-1----:R-:W2:Y:S02]  /*9b890*/  LDL.LU.64 R6, [R1+0x35c0] ;  /* 0x0035c00001067983 */ /* 0x002ea40000300a00 */
[----:B--2---:R-:W-:Y:S02]  /*9b8a0*/  HMMA.16816.F32.BF16 R4, R12, R6, R8 ;  /* 0x000000060c04723c */ /* 0x004fe40000041808 */
[----:B------:R-:W2:Y:S04]  /*9b8b0*/  LDL.LU.64 R10, [R1+0x35b8] ;  /* 0x0035b800010a7983 */ /* 0x000ea80000300a00 */
[----:B------:R-:W2:-:S15]  /*9b8c0*/  LDL.LU.64 R8, [R1+0x35b0] ;  /* 0x0035b00001087983 */ /* 0x000e9e0000300a00 */
[----:B------:R-:W-:-:S02]  /*9b8d0*/  NOP ;  /* 0x0000000000007918 */ /* 0x000fc40000000000 */
        /* <DEDUP_REMOVED lines=51> */
[----:B-1----:R1:W5:Y:S04]  /*9bc10*/  LDL.LU.64 R6, [R1+0x3500] ;  /* 0x0035000001067983 */ /* 0x0023680000300a00 */
[----:B------:R1:W5:Y:S01]  /*9bc20*/  LDL.LU.64 R4, [R1+0x34f8] ;  /* 0x0034f80001047983 */ /* 0x0003620000300a00 */
[----:B--2---:R-:W-:-:S15]  /*9bc30*/  HMMA.16816.F32.BF16 R8, R12, R26, R8 ;  /* 0x0000001a0c08723c */ /* 0x004fde0000041808 */
[----:B------:R-:W-:-:S08]  /*9bc40*/  NOP ;  /* 0x0000000000007918 */ /* 0x000fd00000000000 */
[----:B------:R-:W-:Y:S04]  /*9bc50*/  STL.64 [R1+0x5d0], R8 ;  /* 0x0005d00801007387 */ /* 0x000fe80000100a00 */
[----:B------:R2:W-:Y:S01]  /*9bc60*/  STL.64 [R1+0x5d8], R10 ;  /* 0x0005d80a01007387 */ /* 0x0005e20000100a00 */
[----:B------:R-:W-:-:S03]  /*9bc70*/  IMAD.MOV.U32 R26, RZ, RZ, R11 ;  /* 0x000000ffff1a7224 */ /* 0x000fc600078e000b */
[----:B--2---:R-:W3:Y:S04]  /*9bc80*/  LDL.LU.64 R10, [R1+0x34f0] ;  /* 0x0034f000010a7983 */ /* 0x004ee80000300a00 */
[----:B------:R-:W3:Y:S04]  /*9bc90*/  LDL.LU.64 R8, [R1+0x34e8] ;  /* 0x0034e80001087983 */ /* 0x000ee80000300a00 */
[----:B------:R-:W2:Y:S04]  /*9bca0*/  LDL.LU R18, [R1+0x31b0] ;  /* 0x0031b00001127983 */ /* 0x000ea80000300800 */
[----:B------:R-:W2:Y:S01]  /*9bcb0*/  LDL.LU R19, [R1+0x31e0] ;  /* 0x0031e00001137983 */ /* 0x000ea20000300800 */
[----:B------:R-:W-:-:S03]  /*9bcc0*/  SHF.R.S32.HI R24, RZ, 0x1f, R29 ;  /* 0x0000001fff187819 */ /* 0x000fc6000001141d */
[----:B------:R-:W2:Y:S01]  /*9bcd0*/  LDL.LU R28, [R1+0x31b4] ;  /* 0x0031b400011c7983 */ /* 0x000ea20000300800 */
[----:B------:R-:W-:-:S04]  /*9bce0*/  LEA.HI R24, R24, R29, RZ, 0x7 ;  /* 0x0000001d18187211 */ /* 0x000fc800078f38ff */
[----:B------:R-:W-:-:S04]  /*9bcf0*/  SHF.R.S32.HI R24, RZ, 0x7, R24 ;  /* 0x00000007ff187819 */ /* 0x000fc80000011418 */
[----:B------:R-:W-:Y:S02]  /*9bd00*/  ISETP.NE.U32.AND P0, PT, R24, UR4, PT ;  /* 0x0000000418007c0c */ /* 0x000fe4000bf05070 */
[----:B------:R-:W-:Y:S02]  /*9bd10*/  IADD3 R0, P5, R0, UR10, RZ ;  /* 0x0000000a00007c10 */ /* 0x000fe4000ffbe0ff */
[----:B----4-:R-:W-:Y:S01]  /*9bd20*/  IADD3 R20, P4, R20, UR10, RZ ;  /* 0x0000000a14147c10 */ /* 0x010fe2000ff9e0ff */
[----:B---3--:R-:W-:-:S15]  /*9bd30*/  HMMA.16816.F32.BF16 R8, R12, R22, R8 ;  /* 0x000000160c08723c */ /* 0x008fde0000041808 */
[----:B------:R-:W-:-:S08]  /*9bd40*/  NOP ;  /* 0x0000000000007918 */ /* 0x000fd00000000000 */
[----:B------:R-:W-:Y:S04]  /*9bd50*/  STL.64 [R1+0x5c0], R8 ;  /* 0x0005c00801007387 */ /* 0x000fe80000100a00 */
[----:B------:R-:W-:Y:S04]  /*9bd60*/  STL.64 [R1+0x5c8], R10 ;  /* 0x0005c80a01007387 */ /* 0x000fe80000100a00 */
[----:B------:R-:W3:Y:S04]  /*9bd70*/  LDL.LU R29, [R1+0x3200] ;  /* 0x00320000011d7983 */ /* 0x000ee80000300800 */
[----:B------:R-:W4:Y:S04]  /*9bd80*/  LDL.LU R24, [R1+0x31b8] ;  /* 0x0031b80001187983 */ /* 0x000f280000300800 */
[----:B------:R0:W-:Y:S04]  /*9bd90*/  STL [R1+0x31c0], R25 ;  /* 0x0031c01901007387 */ /* 0x0001e80000100800 */
[----:B0-----:R-:W4:Y:S04]  /*9bda0*/  LDL.LU R25, [R1+0x31fc] ;  /* 0x0031fc0001197983 */ /* 0x001f280000300800 */
[----:B------:R0:W-:Y:S04]  /*9bdb0*/  STL [R1+0x31cc], R16 ;  /* 0x0031cc1001007387 */ /* 0x0001e80000100800 */
[----:B0-----:R-:W4:Y:S04]  /*9bdc0*/  LDL.LU R16, [R1+0x31bc] ;  /* 0x0031bc0001107983 */ /* 0x001f280000300800 */
[----:B------:R0:W-:Y:S04]  /*9bdd0*/  STL [R1+0x31c8], R0 ;  /* 0x0031c80001007387 */ /* 0x0001e80000100800 */
[----:B0-----:R-:W4:Y:S04]  /*9bde0*/  LDL.LU R0, [R1+0x31f8] ;  /* 0x0031f80001007983 */ /* 0x001f280000300800 */
[----:B------:R0:W-:Y:S04]  /*9bdf0*/  STL [R1+0x31c4], R20 ;  /* 0x0031c41401007387 */ /* 0x0001e80000100800 */
[----:B0-----:R-:W4:Y:S01]  /*9be00*/  LDL.LU R20, [R1+0x31d0] ;  /* 0x0031d00001147983 */ /* 0x001f220000300800 */
[----:B------:R-:W-:-:S02]  /*9be10*/  IADD3 R21, P3, R21, UR10, RZ ;  /* 0x0000000a15157c10 */ /* 0x000fc4000ff7e0ff */
[----:B------:R-:W-:-:S03]  /*9be20*/  IADD3 R17, P2, R17, UR10, RZ ;  /* 0x0000000a11117c10 */ /* 0x000fc6000ff5e0ff */
[----:B------:R0:W-:Y:S01]  /*9be30*/  STL [R1+0x31e8], R21 ;  /* 0x0031e81501007387 */ /* 0x0001e20000100800 */
[----:B------:R-:W-:-:S03]  /*9be40*/  IMAD.MOV.U32 R8, RZ, RZ, R11 ;  /* 0x000000ffff087224 */ /* 0x000fc600078e000b */
[----:B0-----:R-:W4:Y:S04]  /*9be50*/  LDL.LU R21, [R1+0x3218] ;  /* 0x0032180001157983 */ /* 0x001f280000300800 */
        /* <DEDUP_REMOVED lines=9> */
[----:B------:R-:W4:Y:S01]  /*9bef0*/  LDL.LU R11, [R1+0x31f0] ;  /* 0x0031f000010b7983 */ /* 0x000f220000300800 */
[----:B--2---:R-:W-:-:S03]  /*9bf00*/  IADD3.X R18, R18, UR7, RZ, P1, !PT ;  /* 0x0000000712127c10 */ /* 0x004fc60008ffe4ff */
[----:B------:R-:W2:Y:S04]  /*9bf10*/  LDL.LU R27, [R1+0x3228] ;  /* 0x00322800011b7983 */ /* 0x000ea80000300800 */
[----:B0-----:R-:W2:Y:S01]  /*9bf20*/  LDL.LU R17, [R1+0x31f4] ;  /* 0x0031f40001117983 */ /* 0x001ea20000300800 */
[----:B------:R-:W-:-:S03]  /*9bf30*/  IADD3 R19, P1, R19, UR10, RZ ;  /* 0x0000000a13137c10 */ /* 0x000fc6000ff3e0ff */
[----:B------:R0:W-:Y:S01]  /*9bf40*/  STL [R1+0x31b0], R18 ;  /* 0x0031b01201007387 */ /* 0x0001e20000100800 */
[----:B------:R-:W-:-:S03]  /*9bf50*/  IADD3.X R28, R28, UR7, RZ, P6, !PT ;  /* 0x000000071c1c7c10 */ /* 0x000fc6000b7fe4ff */
[----:B0-----:R-:W2:Y:S04]  /*9bf60*/  LDL.LU R18, [R1+0x3248] ;  /* 0x0032480001127983 */ /* 0x001ea80000300800 */
[----:B------:R0:W-:Y:S04]  /*9bf70*/  STL [R1+0x31e0], R19 ;  /* 0x0031e01301007387 */ /* 0x0001e80000100800 */
[----:B0-----:R-:W2:Y:S04]  /*9bf80*/  LDL.LU R19, [R1+0x3204] ;  /* 0x0032040001137983 */ /* 0x001ea80000300800 */
[----:B------:R0:W-:Y:S04]  /*9bf90*/  STL [R1+0x31b4], R28 ;  /* 0x0031b41c01007387 */ /* 0x0001e80000100800 */
[----:B0-----:R-:W2:Y:S01]  /*9bfa0*/  LDL.LU R28, [R1+0x3244] ;  /* 0x00324400011c7983 */ /* 0x001ea20000300800 */
[----:B---3--:R-:W-:-:S02]  /*9bfb0*/  IADD3 R29, P6, R29, UR10, RZ ;  /* 0x0000000a1d1d7c10 */ /* 0x008fc4000ffde0ff */
[----:B----4-:R-:W-:-:S03]  /*9bfc0*/  IADD3.X R24, R24, UR7, RZ, P5, !PT ;  /* 0x0000000718187c10 */ /* 0x010fc6000affe4ff */
[----:B------:R0:W-:Y:S04]  /*9bfd0*/  STL [R1+0x3200], R29 ;  /* 0x0032001d01007387 */ /* 0x0001e80000100800 */
[----:B0-----:R-:W3:Y:S04]  /*9bfe0*/  LDL.LU R29, [R1+0x3208] ;  /* 0x00320800011d7983 */ /* 0x001ee80000300800 */
[----:B------:R0:W-:Y:S01]  /*9bff0*/  STL [R1+0x31b8], R24 ;  /* 0x0031b81801007387 */ /* 0x0001e20000100800 */
[----:B------:R-:W-:-:S03]  /*9c000*/  IADD3 R25, P5, R25, UR10, RZ ;  /* 0x0000000a19197c10 */ /* 0x000fc6000ffbe0ff */
[----:B0-----:R-:W4:Y:S04]  /*9c010*/  LDL.LU R24, [R1+0x3240] ;  /* 0x0032400001187983 */ /* 0x001f280000300800 */
[----:B------:R0:W-:Y:S01]  /*9c020*/  STL [R1+0x31fc], R25 ;  /* 0x0031fc1901007387 */ /* 0x0001e20000100800 */
[----:B------:R-:W-:-:S03]  /*9c030*/  IADD3.X R16, R16, UR7, RZ, P4, !PT ;  /* 0x0000000710107c10 */ /* 0x000fc6000a7fe4ff */
[----:B0-----:R-:W4:Y:S04]  /*9c040*/  LDL.LU R25, [R1+0x320c] ;  /* 0x00320c0001197983 */ /* 0x001f280000300800 */
[----:B------:R0:W-:Y:S01]  /*9c050*/  STL [R1+0x31bc], R16 ;  /* 0x0031bc1001007387 */ /* 0x0001e20000100800 */
[----:B------:R-:W-:-:S03]  /*9c060*/  IADD3 R0, P4, R0, UR10, RZ ;  /* 0x0000000a00007c10 */ /* 0x000fc6000ff9e0ff */
[----:B0-----:R-:W4:Y:S04]  /*9c070*/  LDL.LU R16, [R1+0x3260] ;  /* 0x0032600001107983 */ /* 0x001f280000300800 */
[----:B------:R0:W-:Y:S01]  /*9c080*/  STL [R1+0x31f8], R0 ;  /* 0x0031f80001007387 */ /* 0x0001e20000100800 */
[----:B------:R-:W-:-:S03]  /*9c090*/  IADD3.X R20, R20, UR7, RZ, P3, !PT ;  /* 0x0000000714147c10 */ /* 0x000fc60009ffe4ff */
[----:B0-----:R-:W4:Y:S04]  /*9c0a0*/  LDL.LU R0, [R1+0x321c] ;  /* 0x00321c0001007983 */ /* 0x001f280000300800 */
[----:B------:R0:W-:Y:S04]  /*9c0b0*/  STL [R1+0x31d0], R20 ;  /* 0x0031d01401007387 */ /* 0x0001e80000100800 */
[----:B0-----:R-:W4:Y:S01]  /*9c0c0*/  LDL.LU R20, [R1+0x325c] ;  /* 0x00325c0001147983 */ /* 0x001f220000300800 */
[----:B------:R-:W-:Y:S02]  /*9c0d0*/  IADD3 R21, P3, R21, UR10, RZ ;  /* 0x0000000a15157c10 */ /* 0x000fe4000ff7e0ff */
[----:B------:R-:W-:-:S02]  /*9c0e0*/  IADD3.X R12, R12, UR7, RZ, P2, !PT ;  /* 0x000000070c0c7c10 */ /* 0x000fc400097fe4ff */
[----:B------:R-:W-:Y:S02]  /*9c0f0*/  IADD3 R13, P2, R13, UR10, RZ ;  /* 0x0000000a0d0d7c10 */ /* 0x000fe4000ff5e0ff */
[----:B------:R-:W-:Y:S02]  /*9c100*/  IADD3.X R14, R14, UR7, RZ, P1, !PT ;  /* 0x000000070e0e7c10 */ /* 0x000fe40008ffe4ff */
[----:B------:R-:W-:Y:S01]  /*9c110*/  IADD3 R15, P1, R15, UR10, RZ ;  /* 0x0000000a0f0f7c10 */ /* 0x000fe2000ff3e0ff */
[----:B------:R0:W-:Y:S01]  /*9c120*/  STL [R1+0x3218], R21 ;  /* 0x0032181501007387 */ /* 0x0001e20000100800 */
[----:B------:R-:W-:Y:S02]  /*9c130*/  IADD3.X R22, R22, UR7, RZ, P6, !PT ;  /* 0x0000000716167c10 */ /* 0x000fe4000b7fe4ff */
[----:B------:R-:W-:Y:S02]  /*9c140*/  IADD3 R23, P6, R23, UR10, RZ ;  /* 0x0000000a17177c10 */ /* 0x000fe4000ffde0ff */
[----:B------:R-:W-:-:S02]  /*9c150*/  IADD3.X R9, R9, UR7, RZ, P5, !PT ;  /* 0x0000000709097c10 */ /* 0x000fc4000affe4ff */
[----:B------:R-:W-:Y:S02]  /*9c160*/  IADD3 R10, P5, R10, UR10, RZ ;  /* 0x0000000a0a0a7c10 */ /* 0x000fe4000ffbe0ff */
[----:B--2---:R-:W-:Y:S01]  /*9c170*/  IADD3.X R17, R17, UR7, RZ, P3, !PT ;  /* 0x0000000711117c10 */ /* 0x004fe20009ffe4ff */
[----:B0-----:R-:W2:Y:S04]  /*9c180*/  LDL.LU R21, [R1+0x3220] ;  /* 0x0032200001157983 */ /* 0x001ea80000300800 */
[----:B------:R-:W-:Y:S04]  /*9c190*/  STL [R1+0x31d4], R12 ;  /* 0x0031d40c01007387 */ /* 0x000fe80000100800 */
[----:B------:R-:W-:Y:S04]  /*9c1a0*/  STL [R1+0x3214], R13 ;  /* 0x0032140d01007387 */ /* 0x000fe80000100800 */
[----:B------:R-:W-:Y:S04]  /*9c1b0*/  STL [R1+0x31d8], R14 ;  /* 0x0031d80e01007387 */ /* 0x000fe80000100800 */
[----:B------:R-:W-:Y:S04]  /*9c1c0*/  STL [R1+0x3210], R15 ;  /* 0x0032100f01007387 */ /* 0x000fe80000100800 */
[----:B------:R-:W-:Y:S01]  /*9c1d0*/  STL [R1+0x31dc], R22 ;  /* 0x0031dc1601007387 */ /* 0x000fe20000100800 */
[----:B------:R-:W-:-:S03]  /*9c1e0*/  IADD3.X R11, R11, UR7, RZ, P4, !PT ;  /* 0x000000070b0b7c10 */ /* 0x000fc6000a7fe4ff */
[----:B------:R-:W-:Y:S01]  /*9c1f0*/  STL [R1+0x3230], R23 ;  /* 0x0032301701007387 */ /* 0x000fe20000100800 */
[----:B------:R-:W-:-:S03]  /*9c200*/  IADD3 R27, P4, R27, UR10, RZ ;  /* 0x0000000a1b1b7c10 */ /* 0x000fc6000ff9e0ff */
[----:B------:R-:W-:Y:S04]  /*9c210*/  STL [R1+0x31ec], R9 ;  /* 0x0031ec0901007387 */ /* 0x000fe80000100800 */
[----:B------:R-:W-:Y:S01]  /*9c220*/  STL [R1+0x322c], R10 ;  /* 0x00322c0a01007387 */ /* 0x000fe20000100800 */
[----:B------:R-:W-:-:S03]  /*9c230*/  IADD3 R18, P3, R18, UR10, RZ ;  /* 0x0000000a12127c10 */ /* 0x000fc6000ff7e0ff */
[----:B------:R0:W-:Y:S04]  /*9c240*/  STL [R1+0x31f4], R17 ;  /* 0x0031f41101007387 */ /* 0x0001e80000100800 */
[----:B------:R-:W-:Y:S01]  /*9c250*/  STL [R1+0x31f0], R11 ;  /* 0x0031f00b01007387 */ /* 0x000fe20000100800 */
[----:B------:R-:W-:-:S03]  /*9c260*/  IADD3.X R19, R19, UR7, RZ, P2, !PT ;  /* 0x0000000713137c10 */ /* 0x000fc600097fe4ff */
[----:B0-----:R-:W2:Y:S04]  /*9c270*/  LDL.LU R17, [R1+0x3258] ;  /* 0x0032580001117983 */ /* 0x001ea80000300800 */
[----:B------:R-:W-:Y:S04]  /*9c280*/  STL [R1+0x3228], R27 ;  /* 0x0032281b01007387 */ /* 0x000fe80000100800 */
[----:B------:R0:W-:Y:S01]  /*9c290*/  STL [R1+0x3248], R18 ;  /* 0x0032481201007387 */ /* 0x0001e20000100800 */
[----:B------:R-:W-:-:S03]  /*9c2a0*/  IADD3 R28, P2, R28, UR10, RZ ;  /* 0x0000000a1c1c7c10 */ /* 0x000fc6000ff5e0ff */
[----:B0-----:R-:W2:Y:S04]  /*9c2b0*/  LDL.LU R18, [R1+0x3224] ;  /* 0x0032240001127983 */ /* 0x001ea80000300800 */
[----:B------:R0:W-:Y:S04]  /*9c2c0*/  STL [R1+0x3204], R19 ;  /* 0x0032041301007387 */ /* 0x0001e80000100800 */
[----:B0-----:R-:W2:Y:S04]  /*9c2d0*/  LDL.LU R19, [R1+0x3278] ;  /* 0x0032780001137983 */ /* 0x001ea80000300800 */
[----:B------:R0:W-:Y:S04]  /*9c2e0*/  STL [R1+0x3244], R28 ;  /* 0x0032441c01007387 */ /* 0x0001e80000100800 */
[----:B0-----:R-:W2:Y:S01]  /*9c2f0*/  LDL.LU R28, [R1+0x3234] ;  /* 0x00323400011c7983 */ /* 0x001ea20000300800 */
[----:B---3--:R-:W-:-:S05]  /*9c300*/  IADD3.X R29, R29, UR7, RZ, P1, !PT ;  /* 0x000000071d1d7c10 */ /* 0x008fca0008ffe4ff */
[----:B------:R0:W-:Y:S01]  /*9c310*/  STL [R1+0x3208], R29 ;  /* 0x0032081d01007387 */ /* 0x0001e20000100800 */
[----:B----4-:R-:W-:-:S03]  /*9c320*/  IADD3 R24, P1, R24, UR10, RZ ;  /* 0x0000000a18187c10 */ /* 0x010fc6000ff3e0ff */
[----:B0-----:R-:W3:Y:S04]  /*9c330*/  LDL.LU R29, [R1+0x3274] ;  /* 0x00327400011d7983 */ /* 0x001ee80000300800 */
        /* <DEDUP_REMOVED lines=12> */
[----:B------:R0:W-:Y:S04]  /*9c400*/  STL [R1+0x325c], R20 ;  /* 0x00325c1401007387 */ /* 0x0001e80000100800 */
[----:B0-----:R-:W4:Y:S01]  /*9c410*/  LDL.LU R20, [R1+0x324c] ;  /* 0x00324c0001147983 */ /* 0x001f220000300800 */
[----:B--2---:R-:W-:-:S03]  /*9c420*/  IADD3.X R21, R21, UR7, RZ, P4, !PT ;  /* 0x0000000715157c10 */ /* 0x004fc6000a7fe4ff */
[----:B------:R-:W2:Y:S04]  /*9c430*/  LDL.LU R12, [R1+0x328c] ;  /* 0x00328c00010c7983 */ /* 0x000ea80000300800 */
[----:B------:R-:W2:Y:S04]  /*9c440*/  LDL.LU R13, [R1+0x3250] ;  /* 0x00325000010d7983 */ /* 0x000ea80000300800 */
        /* <DEDUP_REMOVED lines=9> */
[----:B0-----:R-:W2:Y:S01]  /*9c4e0*/  LDL.LU R21, [R1+0x32c0] ;  /* 0x0032c00001157983 */ /* 0x001ea20000300800 */
[----:B------:R-:W-:-:S05]  /*9c4f0*/  IADD3 R17, P4, R17, UR10, RZ ;  /* 0x0000000a11117c10 */ /* 0x000fca000ff9e0ff */
[----:B------:R0:W-:Y:S01]  /*9c500*/  STL [R1+0x3258], R17 ;  /* 0x0032581101007387 */ /* 0x0001e20000100800 */
[----:B------:R-:W-:-:S03]  /*9c510*/  IADD3.X R18, R18, UR7, RZ, P3, !PT ;  /* 0x0000000712127c10 */ /* 0x000fc60009ffe4ff */
[----:B0-----:R-:W2:Y:S04]  /*9c520*/  LDL.LU R17, [R1+0x327c] ;  /* 0x00327c0001117983 */ /* 0x001ea80000300800 */
[----:B------:R0:W-:Y:S01]  /*9c530*/  STL [R1+0x3224], R18 ;  /* 0x0032241201007387 */ /* 0x0001e20000100800 */
[----:B------:R-:W-:-:S03]  /*9c540*/  IADD3 R19, P3, R19, UR10, RZ ;  /* 0x0000000a13137c10 */ /* 0x000fc6000ff7e0ff */
[----:B0-----:R-:W2:Y:S04]  /*9c550*/  LDL.LU R18, [R1+0x32bc] ;  /* 0x0032bc0001127983 */ /* 0x001ea80000300800 */
[----:B------:R0:W-:Y:S01]  /*9c560*/  STL [R1+0x3278], R19 ;  /* 0x0032781301007387 */ /* 0x0001e20000100800 */
[----:B------:R-:W-:-:S03]  /*9c570*/  IADD3.X R28, R28, UR7, RZ, P2, !PT ;  /* 0x000000071c1c7c10 */ /* 0x000fc600097fe4ff */
[----:B0-----:R-:W2:Y:S04]  /*9c580*/  LDL.LU R19, [R1+0x3280] ;  /* 0x0032800001137983 */ /* 0x001ea80000300800 */
[----:B------:R0:W-:Y:S04]  /*9c590*/  STL [R1+0x3234], R28 ;  /* 0x0032341c01007387 */ /* 0x0001e80000100800 */
[----:B0-----:R-:W2:Y:S01]  /*9c5a0*/  LDL.LU R28, [R1+0x32b8] ;  /* 0x0032b800011c7983 */ /* 0x001ea20000300800 */
[----:B---3--:R-:W-:-:S05]  /*9c5b0*/  IADD3 R29, P2, R29, UR10, RZ ;  /* 0x0000000a1d1d7c10 */ /* 0x008fca000ff5e0ff */
[----:B------:R0:W-:Y:S01]  /*9c5c0*/  STL [R1+0x3274], R29 ;  /* 0x0032741d01007387 */ /* 0x0001e20000100800 */
[----:B----4-:R-:W-:-:S03]  /*9c5d0*/  IADD3.X R24, R24, UR7, RZ, P1, !PT ;  /* 0x0000000718187c10 */ /* 0x010fc60008ffe4ff */
        /* <DEDUP_REMOVED lines=15> */
[----:B--2---:R-:W-:Y:S02]  /*9c6d0*/  IADD3 R12, P5, R12, UR10, RZ ;  /* 0x0000000a0c0c7c10 */ /* 0x004fe4000ffbe0ff */
[----:B------:R-:W-:-:S02]  /*9c6e0*/  IADD3.X R13, R13, UR7, RZ, P4, !PT ;  /* 0x000000070d0d7c10 */ /* 0x000fc4000a7fe4ff */
[----:B------:R-:W-:Y:S02]  /*9c6f0*/  IADD3 R14, P4, R14, UR10, RZ ;  /* 0x0000000a0e0e7c10 */ /* 0x000fe4000ff9e0ff */
[----:B------:R-:W-:Y:S02]  /*9c700*/  IADD3.X R15, R15, UR7, RZ, P3, !PT ;  /* 0x000000070f0f7c10 */ /* 0x000fe40009ffe4ff */
[----:B------:R-:W-:Y:S01]  /*9c710*/  IADD3 R22, P3, R22, UR10, RZ ;  /* 0x0000000a16167c10 */ /* 0x000fe2000ff7e0ff */
[----:B------:R-:W-:Y:S01]  /*9c720*/  STL [R1+0x328c], R12 ;  /* 0x00328c0c01007387 */ /* 0x000fe20000100800 */
[----:B------:R-:W-:-:S03]  /*9c730*/  IADD3.X R23, R23, UR7, RZ, P2, !PT ;  /* 0x0000000717177c10 */ /* 0x000fc600097fe4ff */
[----:B------:R-:W-:Y:S01]  /*9c740*/  STL [R1+0x3250], R13 ;  /* 0x0032500d01007387 */ /* 0x000fe20000100800 */
[----:B------:R-:W-:-:S03]  /*9c750*/  IADD3 R9, P2, R9, UR10, RZ ;  /* 0x0000000a09097c10 */ /* 0x000fc6000ff5e0ff */
[----:B------:R-:W-:Y:S01]  /*9c760*/  STL [R1+0x3288], R14 ;  /* 0x0032880e01007387 */ /* 0x000fe20000100800 */
[----:B------:R-:W-:Y:S02]  /*9c770*/  IADD3.X R10, R10, UR7, RZ, P1, !PT ;  /* 0x000000070a0a7c10 */ /* 0x000fe40008ffe4ff */
[----:B------:R-:W-:Y:S01]  /*9c780*/  IADD3.X R27, R27, UR7, RZ, P6, !PT ;  /* 0x000000071b1b7c10 */ /* 0x000fe2000b7fe4ff */
[----:B------:R-:W-:Y:S01]  /*9c790*/  STL [R1+0x3254], R15 ;  /* 0x0032540f01007387 */ /* 0x000fe20000100800 */
[----:B------:R-:W-:-:S03]  /*9c7a0*/  IADD3 R21, P6, R21, UR10, RZ ;  /* 0x0000000a15157c10 */ /* 0x000fc6000ffde0ff */
[----:B------:R-:W-:Y:S01]  /*9c7b0*/  STL [R1+0x32a8], R22 ;  /* 0x0032a81601007387 */ /* 0x000fe20000100800 */
[----:B------:R-:W-:-:S03]  /*9c7c0*/  IADD3 R11, P1, R11, UR10, RZ ;  /* 0x0000000a0b0b7c10 */ /* 0x000fc6000ff3e0ff */
[----:B------:R-:W-:Y:S04]  /*9c7d0*/  STL [R1+0x3264], R23 ;  /* 0x0032641701007387 */ /* 0x000fe80000100800 */
[----:B------:R-:W-:Y:S04]  /*9c7e0*/  STL [R1+0x32a4], R9 ;  /* 0x0032a40901007387 */ /* 0x000fe80000100800 */
[----:B------:R-:W-:Y:S04]  /*9c7f0*/  STL [R1+0x3268], R10 ;  /* 0x0032680a01007387 */ /* 0x000fe80000100800 */
        /* <DEDUP_REMOVED lines=8> */
[----:B------:R0:W-:Y:S01]  /*9c880*/  STL [R1+0x32bc], R18 ;  /* 0x0032bc1201007387 */ /* 0x0001e20000100800 */
[----:B------:R-:W-:-:S03]  /*9c890*/  IADD3.X R19, R19, UR7, RZ, P4, !PT ;  /* 0x0000000713137c10 */ /* 0x000fc6000a7fe4ff */
[----:B0-----:R-:W2:Y:S04]  /*9c8a0*/  LDL.LU R18, [R1+0x32ac] ;  /* 0x0032ac0001127983 */ /* 0x001ea80000300800 */
[----:B------:R0:W-:Y:S01]  /*9c8b0*/  STL [R1+0x3280], R19 ;  /* 0x0032801301007387 */ /* 0x0001e20000100800 */
[----:B------:R-:W-:-:S03]  /*9c8c0*/  IADD3 R28, P4, R28, UR10, RZ ;  /* 0x0000000a1c1c7c10 */ /* 0x000fc6000ff9e0ff */
        /* <DEDUP_REMOVED lines=30> */
[----:B0-----:R-:W4:Y:S01]  /*9cab0*/  LDL.LU R20, [R1+0x32f4] ;  /* 0x0032f40001147983 */ /* 0x001f220000300800 */
[----:B--2---:R-:W-:-:S05]  /*9cac0*/  IADD3.X R21, R21, UR7, RZ, P6, !PT ;  /* 0x0000000715157c10 */ /* 0x004fca000b7fe4ff */
        /* <DEDUP_REMOVED lines=25> */
[----:B------:R-:W-:Y:S02]  /*9cc60*/  IADD3 R0, P2, R0, UR10, RZ ;  /* 0x0000000a00007c10 */ /* 0x000fe4000ff5e0ff */
[----:B------:R-:W-:Y:S01]  /*9cc70*/  IADD3.X R12, R12, UR7, RZ, P1, !PT ;  /* 0x000000070c0c7c10 */ /* 0x000fe20008ffe4ff */
[----:B0-----:R-:W4:Y:S04]  /*9cc80*/  LDL.LU R16, [R1+0x336c] ;  /* 0x00336c0001107983 */ /* 0x001f280000300800 */
[----:B------:R0:W-:Y:S01]  /*9cc90*/  STL [R1+0x32fc], R0 ;  /* 0x0032fc0001007387 */ /* 0x0001e20000100800 */
[----:B------:R-:W-:-:S02]  /*9cca0*/  IADD3 R13, P1, R13, UR10, RZ ;  /* 0x0000000a0d0d7c10 */ /* 0x000fc4000ff3e0ff */
[----:B------:R-:W-:Y:S02]  /*9ccb0*/  IADD3.X R14, R14, UR7, RZ, P6, !PT ;  /* 0x000000070e0e7c10 */ /* 0x000fe4000b7fe4ff */
[----:B------:R-:W-:Y:S02]  /*9ccc0*/  IADD3 R15, P6, R15, UR10, RZ ;  /* 0x0000000a0f0f7c10 */ /* 0x000fe4000ffde0ff */
[----:B------:R-:W-:Y:S02]  /*9ccd0*/  IADD3.X R22, R22, UR7, RZ, P5, !PT ;  /* 0x0000000716167c10 */ /* 0x000fe4000affe4ff */
[----:B------:R-:W-:Y:S02]  /*9cce0*/  IADD3 R23, P5, R23, UR10, RZ ;  /* 0x0000000a17177c10 */ /* 0x000fe4000ffbe0ff */
[----:B------:R-:W-:Y:S01]  /*9ccf0*/  IADD3.X R9, R9, UR7, RZ, P4, !PT ;  /* 0x0000000709097c10 */ /* 0x000fe2000a7fe4ff */
[----:B0-----:R-:W4:Y:S04]  /*9cd00*/  LDL.LU R0, [R1+0x3314] ;  /* 0x0033140001007983 */ /* 0x001f280000300800 */
[----:B------:R-:W-:Y:S04]  /*9cd10*/  STL [R1+0x32c8], R12 ;  /* 0x0032c80c01007387 */ /* 0x000fe80000100800 */
[----:B------:R-:W-:Y:S04]  /*9cd20*/  STL [R1+0x3324], R13 ;  /* 0x0033240d01007387 */ /* 0x000fe80000100800 */
[----:B------:R-:W-:Y:S01]  /*9cd30*/  STL [R1+0x32cc], R14 ;  /* 0x0032cc0e01007387 */ /* 0x000fe20000100800 */
[----:B------:R-:W-:-:S03]  /*9cd40*/  IADD3 R10, P4, R10, UR10, RZ ;  /* 0x0000000a0a0a7c10 */ /* 0x000fc6000ff9e0ff */
[----:B------:R-:W-:Y:S01]  /*9cd50*/  STL [R1+0x332c], R15 ;  /* 0x00332c0f01007387 */ /* 0x000fe20000100800 */
[----:B------:R-:W-:-:S03]  /*9cd60*/  IADD3.X R20, R20, UR7, RZ, P2, !PT ;  /* 0x0000000714147c10 */ /* 0x000fc600097fe4ff */
[----:B------:R-:W-:Y:S01]  /*9cd70*/  STL [R1+0x32dc], R22 ;  /* 0x0032dc1601007387 */ /* 0x000fe20000100800 */
[----:B------:R-:W-:-:S03]  /*9cd80*/  IADD3.X R11, R11, UR7, RZ, P3, !PT ;  /* 0x000000070b0b7c10 */ /* 0x000fc60009ffe4ff */
[----:B------:R-:W-:Y:S04]  /*9cd90*/  STL [R1+0x3334], R23 ;  /* 0x0033341701007387 */ /* 0x000fe80000100800 */
[----:B------:R-:W-:Y:S04]  /*9cda0*/  STL [R1+0x32e0], R9 ;  /* 0x0032e00901007387 */ /* 0x000fe80000100800 */
[----:B------:R-:W-:Y:S04]  /*9cdb0*/  STL [R1+0x333c], R10 ;  /* 0x00333c0a01007387 */ /* 0x000fe80000100800 */
[----:B------:R0:W-:Y:S04]  /*9cdc0*/  STL [R1+0x32f4], R20 ;  /* 0x0032f41401007387 */ /* 0x0001e80000100800 */
[----:B------:R-:W-:Y:S04]  /*9cdd0*/  STL [R1+0x32e4], R11 ;  /* 0x0032e40b01007387 */ /* 0x000fe80000100800 */
[----:B0-----:R-:W4:Y:S01]  /*9cde0*/  LDL.LU R20, [R1+0x3374] ;  /* 0x0033740001147983 */ /* 0x001f220000300800 */
[----:B------:R-:W-:-:S02]  /*9cdf0*/  IADD3 R27, P3, R27, UR10, RZ ;  /* 0x0000000a1b1b7c10 */ /* 0x000fc4000ff7e0ff */
[----:B--2---:R-:W-:-:S03]  /*9ce00*/  IADD3 R21, P2, R21, UR10, RZ ;  /* 0x0000000a15157c10 */ /* 0x004fc6000ff5e0ff */
[----:B------:R-:W-:Y:S04]  /*9ce10*/  STL [R1+0x3344], R27 ;  /* 0x0033441b01007387 */ /* 0x000fe80000100800 */
        /* <DEDUP_REMOVED lines=39> */
[----:B------:R-:W-:-:S05]  /*9d090*/  IADD3 R20, P3, R20, UR10, RZ ;  /* 0x0000000a14147c10 */ /* 0x000fca000ff7e0ff */
[----:B------:R0:W-:Y:S04]  /*9d0a0*/  STL [R1+0x3374], R20 ;  /* 0x0033741401007387 */ /* 0x0001e80000100800 */
        /* <DEDUP_REMOVED lines=24> */
[----:B------:R-:W-:Y:S02]  /*9d230*/  IADD3.X R16, R16, UR7, RZ, P4, !PT ;  /* 0x0000000710107c10 */ /* 0x000fe4000a7fe4ff */
[----:B------:R-:W-:Y:S01]  /*9d240*/  IADD3 R12, P4, R12, UR10, RZ ;  /* 0x0000000a0c0c7c10 */ /* 0x000fe2000ff9e0ff */
[----:B0-----:R-:W4:Y:S04]  /*9d250*/  LDL.LU R25, [R1+0x3388] ;  /* 0x0033880001197983 */ /* 0x001f280000300800 */
[----:B------:R0:W-:Y:S01]  /*9d260*/  STL [R1+0x3338], R16 ;  /* 0x0033381001007387 */ /* 0x0001e20000100800 */
[----:B------:R-:W-:-:S02]  /*9d270*/  IADD3.X R13, R13, UR7, RZ, P3, !PT ;  /* 0x000000070d0d7c10 */ /* 0x000fc40009ffe4ff */
[----:B------:R-:W-:Y:S02]  /*9d280*/  IADD3 R14, P3, R14, UR10, RZ ;  /* 0x0000000a0e0e7c10 */ /* 0x000fe4000ff7e0ff */
[----:B------:R-:W-:Y:S02]  /*9d290*/  IADD3.X R15, R15, UR7, RZ, P2, !PT ;  /* 0x000000070f0f7c10 */ /* 0x000fe400097fe4ff */
[----:B------:R-:W-:Y:S02]  /*9d2a0*/  IADD3 R22, P2, R22, UR10, RZ ;  /* 0x0000000a16167c10 */ /* 0x000fe4000ff5e0ff */
[----:B------:R-:W-:Y:S02]  /*9d2b0*/  IADD3.X R23, R23, UR7, RZ, P1, !PT ;  /* 0x0000000717177c10 */ /* 0x000fe40008ffe4ff */
[----:B------:R-:W-:Y:S01]  /*9d2c0*/  IADD3 R9, P1, R9, UR10, RZ ;  /* 0x0000000a09097c10 */ /* 0x000fe2000ff3e0ff */
[----:B0-----:R-:W4:Y:S04]  /*9d2d0*/  LDL.LU R16, [R1+0x2f40] ;  /* 0x002f400001107983 */ /* 0x001f280000300800 */
[----:B------:R-:W-:Y:S04]  /*9d2e0*/  STL [R1+0x33a8], R12 ;  /* 0x0033a80c01007387 */ /* 0x000fe80000100800 */
[----:B------:R-:W-:Y:S04]  /*9d2f0*/  STL [R1+0x3340], R13 ;  /* 0x0033400d01007387 */ /* 0x000fe80000100800 */
[----:B------:R-:W-:Y:S01]  /*9d300*/  STL [R1+0x33a4], R14 ;  /* 0x0033a40e01007387 */ /* 0x000fe20000100800 */
[----:B------:R-:W-:-:S02]  /*9d310*/  IADD3.X R10, R10, UR7, RZ, P6, !PT ;  /* 0x000000070a0a7c10 */ /* 0x000fc4000b7fe4ff */
        /* <DEDUP_REMOVED lines=11> */
[----:B0-----:R-:W4:Y:S04]  /*9d3d0*/  LDL.LU R0, [R1+0x3390] ;  /* 0x0033900001007983 */ /* 0x001f280000300800 */
[----:B------:R-:W-:Y:S04]  /*9d3e0*/  STL [R1+0x3360], R27 ;  /* 0x0033601b01007387 */ /* 0x000fe80000100800 */
[----:B------:R0:W-:Y:S04]  /*9d3f0*/  STL [R1+0x3368], R20 ;  /* 0x0033681401007387 */ /* 0x0001e80000100800 */
[----:B0-----:R-:W4:Y:S01]  /*9d400*/  LDL.LU R20, [R1+0x2f38] ;  /* 0x002f380001147983 */ /* 0x001f220000300800 */
[----:B------:R-:W-:-:S04]  /*9d410*/  IMAD.SHL.U32 R3, R3, 0x80, RZ ;  /* 0x0000008003037824 */ /* 0x000fc800078e00ff */
[----:B------:R-:W-:-:S05]  /*9d420*/  IMAD.SHL.U32 R3, R3, 0x2, RZ ;  /* 0x0000000203037824 */ /* 0x000fca00078e00ff */
[----:B--2---:R-:W-:Y:S02]  /*9d430*/  IADD3 R21, P4, R21, R3, RZ ;  /* 0x0000000315157210 */ /* 0x004fe40007f9e0ff */
[----:B------:R-:W-:-:S03]  /*9d440*/  IADD3.X R17, R17, UR7, RZ, P3, !PT ;  /* 0x0000000711117c10 */ /* 0x000fc60009ffe4ff */
[----:B------:R0:W-:Y:S01]  /*9d450*/  STL [R1+0x2f60], R21 ;  /* 0x002f601501007387 */ /* 0x0001e20000100800 */
[----:B------:R-:W-:-:S03]  /*9d460*/  IADD3 R18, P3, R18, R3, RZ ;  /* 0x0000000312127210 */ /* 0x000fc60007f7e0ff */
[----:B0-----:R-:W2:Y:S04]  /*9d470*/  LDL.LU R21, [R1+0x2f5c] ;  /* 0x002f5c0001157983 */ /* 0x001ea80000300800 */
[----:B------:R0:W-:Y:S01]  /*9d480*/  STL [R1+0x3370], R17 ;  /* 0x0033701101007387 */ /* 0x0001e20000100800 */
[----:B------:R-:W-:-:S03]  /*9d490*/  IADD3.X R19, R19, UR7, RZ, P2, !PT ;  /* 0x0000000713137c10 */ /* 0x000fc600097fe4ff */
[----:B0-----:R-:W2:Y:S04]  /*9d4a0*/  LDL.LU R17, [R1+0x2f30] ;  /* 0x002f300001117983 */ /* 0x001ea80000300800 */
[----:B------:R0:W-:Y:S01]  /*9d4b0*/  STL [R1+0x2f58], R18 ;  /* 0x002f581201007387 */ /* 0x0001e20000100800 */
[----:B------:R-:W-:-:S03]  /*9d4c0*/  IADD3 R28, P2, R28, R3, RZ ;  /* 0x000000031c1c7210 */ /* 0x000fc60007f5e0ff */
[----:B0-----:R-:W2:Y:S04]  /*9d4d0*/  LDL.LU R18, [R1+0x2f54] ;  /* 0x002f540001127983 */ /* 0x001ea80000300800 */
[----:B------:R0:W-:Y:S04]  /*9d4e0*/  STL [R1+0x3378], R19 ;  /* 0x0033781301007387 */ /* 0x0001e80000100800 */
[----:B0-----:R-:W2:Y:S04]  /*9d4f0*/  LDL.LU R19, [R1+0x2f28] ;  /* 0x002f280001137983 */ /* 0x001ea80000300800 */
[----:B------:R0:W-:Y:S04]  /*9d500*/  STL [R1+0x2f50], R28 ;  /* 0x002f501c01007387 */ /* 0x0001e80000100800 */
[----:B0-----:R-:W2:Y:S01]  /*9d510*/  LDL.LU R28, [R1+0x2f4c] ;  /* 0x002f4c00011c7983 */ /* 0x001ea20000300800 */
[----:B---3--:R-:W-:-:S05]  /*9d520*/  IADD3.X R29, R29, UR7, RZ, P1, !PT ;  /* 0x000000071d1d7c10 */ /* 0x008fca0008ffe4ff */
[----:B------:R0:W-:Y:S01]  /*9d530*/  STL [R1+0x3380], R29 ;  /* 0x0033801d01007387 */ /* 0x0001e20000100800 */
[----:B----4-:R-:W-:-:S03]  /*9d540*/  IADD3 R24, P1, R24, R3, RZ ;  /* 0x0000000318187210 */ /* 0x010fc60007f3e0ff */
[----:B0-----:R-:W3:Y:S04]  /*9d550*/  LDL.LU R29, [R1+0x2f20] ;  /* 0x002f2000011d7983 */ /* 0x001ee80000300800 */
[----:B------:R0:W-:Y:S01]  /*9d560*/  STL [R1+0x2f48], R24 ;  /* 0x002f481801007387 */ /* 0x0001e20000100800 */
[----:B------:R-:W-:-:S03]  /*9d570*/  IADD3.X R25, R25, UR7, RZ, P6, !PT ;  /* 0x0000000719197c10 */ /* 0x000fc6000b7fe4ff */
[----:B0-----:R-:W4:Y:S04]  /*9d580*/  LDL.LU R24, [R1+0x2f44] ;  /* 0x002f440001187983 */ /* 0x001f280000300800 */
[----:B------:R0:W-:Y:S01]  /*9d590*/  STL [R1+0x3388], R25 ;  /* 0x0033881901007387 */ /* 0x0001e20000100800 */
[----:B------:R-:W-:-:S03]  /*9d5a0*/  IADD3 R16, P6, R16, R3, RZ ;  /* 0x0000000310107210 */ /* 0x000fc60007fde0ff */
        /* <DEDUP_REMOVED lines=13> */
[----:B------:R-:W-:-:S05]  /*9d680*/  IADD3.X R0, R0, UR7, RZ, P5, !PT ;  /* 0x0000000700007c10 */ /* 0x000fca000affe4ff */
[----:B------:R0:W-:Y:S01]  /*9d690*/  STL [R1+0x3390], R0 ;  /* 0x0033900001007387 */ /* 0x0001e20000100800 */
[----:B------:R-:W-:-:S03]  /*9d6a0*/  IADD3 R20, P5, R20, R3, RZ ;  /* 0x0000000314147210 */ /* 0x000fc60007fbe0ff */
[----:B0-----:R-:W4:Y:S04]  /*9d6b0*/  LDL.LU R0, [R1+0x2ee8] ;  /* 0x002ee80001007983 */ /* 0x001f280000300800 */
[----:B------:R0:W-:Y:S04]  /*9d6c0*/  STL [R1+0x2f38], R20 ;  /* 0x002f381401007387 */ /* 0x0001e80000100800 */
[----:B0-----:R-:W4:Y:S01]  /*9d6d0*/  LDL.LU R20, [R1+0x2f0c] ;  /* 0x002f0c0001147983 */ /* 0x001f220000300800 */
[----:B--2---:R-:W-:-:S05]  /*9d6e0*/  IMAD.X R21, R21, 0x1, R2, P4 ;  /* 0x0000000115157824 */ /* 0x004fca00020e0602 */
[----:B------:R0:W-:Y:S01]  /*9d6f0*/  STL [R1+0x2f5c], R21 ;  /* 0x002f5c1501007387 */ /* 0x0001e20000100800 */
[----:B------:R-:W-:-:S03]  /*9d700*/  IADD3 R17, P4, R17, R3, RZ ;  /* 0x0000000311117210 */ /* 0x000fc60007f9e0ff */
[----:B0-----:R-:W2:Y:S04]  /*9d710*/  LDL.LU R21, [R1+0x2ee0] ;  /* 0x002ee00001157983 */ /* 0x001ea80000300800 */
[----:B------:R0:W-:Y:S01]  /*9d720*/  STL [R1+0x2f30], R17 ;  /* 0x002f301101007387 */ /* 0x0001e20000100800 */
[----:B------:R-:W-:-:S03]  /*9d730*/  IMAD.X R18, R18, 0x1, R2, P3 ;  /* 0x0000000112127824 */ /* 0x000fc600018e0602 */
[----:B0-----:R-:W2:Y:S04]  /*9d740*/  LDL.LU R17, [R1+0x2f04] ;  /* 0x002f040001117983 */ /* 0x001ea80000300800 */
[----:B------:R0:W-:Y:S01]  /*9d750*/  STL [R1+0x2f54], R18 ;  /* 0x002f541201007387 */ /* 0x0001e20000100800 */
[----:B------:R-:W-:-:S03]  /*9d760*/  IADD3 R19, P3, R19, R3, RZ ;  /* 0x0000000313137210 */ /* 0x000fc60007f7e0ff */
[----:B0-----:R-:W2:Y:S04]  /*9d770*/  LDL.LU R18, [R1+0x2ed8] ;  /* 0x002ed80001127983 */ /* 0x001ea80000300800 */
[----:B------:R0:W-:Y:S01]  /*9d780*/  STL [R1+0x2f28], R19 ;  /* 0x002f281301007387 */ /* 0x0001e20000100800 */
[----:B------:R-:W-:-:S03]  /*9d790*/  IMAD.X R28, R28, 0x1, R2, P2 ;  /* 0x000000011c1c7824 */ /* 0x000fc600010e0602 */
[----:B0-----:R-:W2:Y:S04]  /*9d7a0*/  LDL.LU R19, [R1+0x2efc] ;  /* 0x002efc0001137983 */ /* 0x001ea80000300800 */
[----:B------:R0:W-:Y:S04]  /*9d7b0*/  STL [R1+0x2f4c], R28 ;  /* 0x002f4c1c01007387 */ /* 0x0001e80000100800 */
[----:B0-----:R-:W2:Y:S01]  /*9d7c0*/  LDL.LU R28, [R1+0x2ed0] ;  /* 0x002ed000011c7983 */ /* 0x001ea20000300800 */
[----:B---3--:R-:W-:-:S05]  /*9d7d0*/  IADD3 R29, P2, R29, R3, RZ ;  /* 0x000000031d1d7210 */ /* 0x008fca0007f5e0ff */
[----:B------:R0:W-:Y:S01]  /*9d7e0*/  STL [R1+0x2f20], R29 ;  /* 0x002f201d01007387 */ /* 0x0001e20000100800 */
[----:B----4-:R-:W-:-:S03]  /*9d7f0*/  IMAD.X R24, R24, 0x1, R2, P1 ;  /* 0x0000000118187824 */ /* 0x010fc600008e0602 */
[----:B0-----:R-:W3:Y:S04]  /*9d800*/  LDL.LU R29, [R1+0x2ef4] ;  /* 0x002ef400011d7983 */ /* 0x001ee80000300800 */
[----:B------:R0:W-:Y:S01]  /*9d810*/  STL [R1+0x2f44], R24 ;  /* 0x002f441801007387 */ /* 0x0001e20000100800 */
[-C--:B------:R-:W-:Y:S01]  /*9d820*/  IADD3 R25, P1, R25, R3.reuse, RZ ;  /* 0x0000000319197210 */ /* 0x080fe20007f3e0ff */
[--C-:B------:R-:W-:Y:S02]  /*9d830*/  IMAD.X R12, R12, 0x1, R2.reuse, P6 ;  /* 0x000000010c0c7824 */ /* 0x100fe400030e0602 */
[----:B0-----:R-:W4:Y:S04]  /*9d840*/  LDL.LU R24, [R1+0x2ec8] ;  /* 0x002ec80001187983 */ /* 0x001f280000300800 */
[----:B------:R0:W-:Y:S01]  /*9d850*/  STL [R1+0x2f18], R25 ;  /* 0x002f181901007387 */ /* 0x0001e20000100800 */
[-C--:B------:R-:W-:Y:S01]  /*9d860*/  IADD3 R13, P6, R13, R3.reuse, RZ ;  /* 0x000000030d0d7210 */ /* 0x080fe20007fde0ff */
[--C-:B------:R-:W-:Y:S01]  /*9d870*/  IMAD.X R14, R14, 0x1, R2.reuse, P5 ;  /* 0x000000010e0e7824 */ /* 0x100fe200028e0602 */
[-C--:B------:R-:W-:Y:S01]  /*9d880*/  IADD3 R15, P5, R15, R3.reuse, RZ ;  /* 0x000000030f0f7210 */ /* 0x080fe20007fbe0ff */
[--C-:B------:R-:W-:Y:S01]  /*9d890*/  IMAD.X R22, R22, 0x1, R2.reuse, P4 ;  /* 0x0000000116167824 */ /* 0x100fe200020e0602 */
[-C--:B------:R-:W-:Y:S01]  /*9d8a0*/  IADD3 R23, P4, R23, R3.reuse, RZ ;  /* 0x0000000317177210 */ /* 0x080fe20007f9e0ff */
[----:B------:R-:W-:Y:S01]  /*9d8b0*/  IMAD.X R9, R9, 0x1, R2, P3 ;  /* 0x0000000109097824 */ /* 0x000fe200018e0602 */
[----:B0-----:R-:W4:Y:S04]  /*9d8c0*/  LDL.LU R25, [R1+0x2eec] ;  /* 0x002eec0001197983 */ /* 0x001f280000300800 */
[----:B------:R-:W-:Y:S04]  /*9d8d0*/  STL [R1+0x2f3c], R12 ;  /* 0x002f3c0c01007387 */ /* 0x000fe80000100800 */
[----:B------:R-:W-:Y:S04]  /*9d8e0*/  STL [R1+0x2f10], R13 ;  /* 0x002f100d01007387 */ /* 0x000fe80000100800 */
[----:B------:R-:W-:Y:S01]  /*9d8f0*/  STL [R1+0x2f34], R14 ;  /* 0x002f340e01007387 */ /* 0x000fe20000100800 */
[----:B------:R-:W-:-:S03]  /*9d900*/  IADD3 R10, P3, R10, R3, RZ ;  /* 0x000000030a0a7210 */ /* 0x000fc60007f7e0ff */
[----:B------:R-:W-:Y:S01]  /*9d910*/  STL [R1+0x2f08], R15 ;  /* 0x002f080f01007387 */ /* 0x000fe20000100800 */
[----:B------:R-:W-:-:S03]  /*9d920*/  IMAD.X R16, R16, 0x1, R2, P1 ;  /* 0x0000000110107824 */ /* 0x000fc600008e0602 */
[----:B------:R-:W-:Y:S01]  /*9d930*/  STL [R1+0x2f2c], R22 ;  /* 0x002f2c1601007387 */ /* 0x000fe20000100800 */
[----:B------:R-:W-:-:S03]  /*9d940*/  IMAD.X R11, R11, 0x1, R2, P2 ;  /* 0x000000010b0b7824 */ /* 0x000fc600010e0602 */
[----:B------:R-:W-:Y:S04]  /*9d950*/  STL [R1+0x2f00], R23 ;  /* 0x002f001701007387 */ /* 0x000fe80000100800 */
[----:B------:R-:W-:Y:S04]  /*9d960*/  STL [R1+0x2f24], R9 ;  /* 0x002f240901007387 */ /* 0x000fe80000100800 */
[----:B------:R-:W-:Y:S01]  /*9d970*/  STL [R1+0x2ef8], R10 ;  /* 0x002ef80a01007387 */ /* 0x000fe20000100800 */
[----:B------:R-:W-:-:S03]  /*9d980*/  IADD3 R27, P2, R27, R3, RZ ;  /* 0x000000031b1b7210 */ /* 0x000fc60007f5e0ff */
[----:B------:R0:W-:Y:S04]  /*9d990*/  STL [R1+0x2f14], R16 ;  /* 0x002f141001007387 */ /* 0x0001e80000100800 */
[----:B------:R-:W-:Y:S01]  /*9d9a0*/  STL [R1+0x2f1c], R11 ;  /* 0x002f1c0b01007387 */ /* 0x000fe20000100800 */
[----:B------:R-:W-:-:S03]  /*9d9b0*/  IADD3 R0, P1, R0, R3, RZ ;  /* 0x0000000300007210 */ /* 0x000fc60007f3e0ff */
[----:B0-----:R-:W4:Y:S04]  /*9d9c0*/  LDL.LU R16, [R1+0x2ec0] ;  /* 0x002ec00001107983 */ /* 0x001f280000300800 */
[----:B------:R-:W-:Y:S04]  /*9d9d0*/  STL [R1+0x2ef0], R27 ;  /* 0x002ef01b01007387 */ /* 0x000fe80000100800 */
[----:B------:R0:W-:Y:S01]  /*9d9e0*/  STL [R1+0x2ee8], R0 ;  /* 0x002ee80001007387 */ /* 0x0001e20000100800 */
[----:B------:R-:W-:-:S03]  /*9d9f0*/  IMAD.X R20, R20, 0x1, R2, P6 ;  /* 0x0000000114147824 */ /* 0x000fc600030e0602 */
[----:B0-----:R-:W4:Y:S04]  /*9da00*/  LDL.LU R0, [R1+0x2ee4] ;  /* 0x002ee40001007983 */ /* 0x001f280000300800 */
[----:B------:R0:W-:Y:S04]  /*9da10*/  STL [R1+0x2f0c], R20 ;  /* 0x002f0c1401007387 */ /* 0x0001e80000100800 */
[----:B0-----:R-:W4:Y:S01]  /*9da20*/  LDL.LU R20, [R1+0x2eb8] ;  /* 0x002eb80001147983 */ /* 0x001f220000300800 */
[----:B--2---:R-:W-:-:S05]  /*9da30*/  IADD3 R21, P6, R21, R3, RZ ;  /* 0x0000000315157210 */ /* 0x004fca0007fde0ff */
        /* <DEDUP_REMOVED lines=12> */
[----:B------:R0:W-:Y:S04]  /*9db00*/  STL [R1+0x2ed0], R28 ;  /* 0x002ed01c01007387 */ /* 0x0001e80000100800 */
[----:B0-----:R-:W2:Y:S01]  /*9db10*/  LDL.LU R28, [R1+0x2ecc] ;  /* 0x002ecc00011c7983 */ /* 0x001ea20000300800 */
[----:B---3--:R-:W-:-:S05]  /*9db20*/  IMAD.X R29, R29, 0x1, R2, P3 ;  /* 0x000000011d1d7824 */ /* 0x008fca00018e0602 */
[----:B------:R0:W-:Y:S01]  /*9db30*/  STL [R1+0x2ef4], R29 ;  /* 0x002ef41d01007387 */ /* 0x0001e20000100800 */
[----:B----4-:R-:W-:-:S03]  /*9db40*/  IADD3 R24, P3, R24, R3, RZ ;  /* 0x0000000318187210 */ /* 0x010fc60007f7e0ff */
[----:B0-----:R-:W3:Y:S04]  /*9db50*/  LDL.LU R29, [R1+0x2f78] ;  /* 0x002f7800011d7983 */ /* 0x001ee80000300800 */
[----:B------:R0:W-:Y:S01]  /*9db60*/  STL [R1+0x2ec8], R24 ;  /* 0x002ec81801007387 */ /* 0x0001e20000100800 */
[----:B------:R-:W-:-:S03]  /*9db70*/  IMAD.X R25, R25, 0x1, R2, P2 ;  /* 0x0000000119197824 */ /* 0x000fc600010e0602 */
        /* <DEDUP_REMOVED lines=13> */
[----:B------:R-:W-:-:S05]  /*9dc50*/  IADD3 R16, P2, R16, R3, RZ ;  /* 0x0000000310107210 */ /* 0x000fca0007f5e0ff */
[----:B------:R0:W-:Y:S01]  /*9dc60*/  STL [R1+0x2ec0], R16 ;  /* 0x002ec01001007387 */ /* 0x0001e20000100800 */
[----:B------:R-:W-:-:S03]  /*9dc70*/  IMAD.X R0, R0, 0x1, R2, P1 ;  /* 0x0000000100007824 */ /* 0x000fc600008e0602 */
[----:B0-----:R-:W4:Y:S04]  /*9dc80*/  LDL.LU R16, [R1+0x2f6c] ;  /* 0x002f6c0001107983 */ /* 0x001f280000300800 */
        /* <DEDUP_REMOVED lines=22> */
[--C-:B----4-:R-:W-:Y:S01]  /*9ddf0*/  IMAD.X R24, R24, 0x1, R2.reuse, P3 ;  /* 0x0000000118187824 */ /* 0x110fe200018e0602 */
[-C--:B------:R-:W-:Y:S02]  /*9de00*/  IADD3 R12, P3, R12, R3.reuse, RZ ;  /* 0x000000030c0c7210 */ /* 0x080fe40007f7e0ff */
[----:B0-----:R-:W3:Y:S04]  /*9de10*/  LDL.LU R29, [R1+0x2e8c] ;  /* 0x002e8c00011d7983 */ /* 0x001ee80000300800 */
[----:B------:R0:W-:Y:S01]  /*9de20*/  STL [R1+0x2ec4], R24 ;  /* 0x002ec41801007387 */ /* 0x0001e20000100800 */
[--C-:B------:R-:W-:Y:S01]  /*9de30*/  IMAD.X R13, R13, 0x1, R2.reuse, P2 ;  /* 0x000000010d0d7824 */ /* 0x100fe200010e0602 */
[-C--:B------:R-:W-:Y:S01]  /*9de40*/  IADD3 R14, P2, R14, R3.reuse, RZ ;  /* 0x000000030e0e7210 */ /* 0x080fe20007f5e0ff */
[--C-:B------:R-:W-:Y:S01]  /*9de50*/  IMAD.X R15, R15, 0x1, R2.reuse, P1 ;  /* 0x000000010f0f7824 */ /* 0x100fe200008e0602 */
[-C--:B------:R-:W-:Y:S01]  /*9de60*/  IADD3 R22, P1, R22, R3.reuse, RZ ;  /* 0x0000000316167210 */ /* 0x080fe20007f3e0ff */
[--C-:B------:R-:W-:Y:S01]  /*9de70*/  IMAD.X R23, R23, 0x1, R2.reuse, P6 ;  /* 0x0000000117177824 */ /* 0x100fe200030e0602 */
[----:B------:R-:W-:Y:S01]  /*9de80*/  IADD3 R9, P6, R9, R3, RZ ;  /* 0x0000000309097210 */ /* 0x000fe20007fde0ff */
[----:B0-----:R-:W4:Y:S04]  /*9de90*/  LDL.LU R24, [R1+0x2e60] ;  /* 0x002e600001187983 */ /* 0x001f280000300800 */
[----:B------:R-:W-:Y:S04]  /*9dea0*/  STL [R1+0x2f70], R12 ;  /* 0x002f700c01007387 */ /* 0x000fe80000100800 */
[----:B------:R-:W-:Y:S04]  /*9deb0*/  STL [R1+0x2ebc], R13 ;  /* 0x002ebc0d01007387 */ /* 0x000fe80000100800 */
[----:B------:R-:W-:Y:S01]  /*9dec0*/  STL [R1+0x2f68], R14 ;  /* 0x002f680e01007387 */ /* 0x000fe20000100800 */
[----:B------:R-:W-:-:S02]  /*9ded0*/  IMAD.X R10, R10, 0x1, R2, P5 ;  /* 0x000000010a0a7824 */ /* 0x000fc400028e0602 */
[----:B------:R-:W-:Y:S01]  /*9dee0*/  IMAD.X R27, R27, 0x1, R2, P4 ;  /* 0x000000011b1b7824 */ /* 0x000fe200020e0602 */
[----:B------:R-:W-:Y:S01]  /*9def0*/  STL [R1+0x2eb4], R15 ;  /* 0x002eb40f01007387 */ /* 0x000fe20000100800 */
[----:B------:R-:W-:-:S03]  /*9df00*/  IADD3 R25, P4, R25, R3, RZ ;  /* 0x0000000319197210 */ /* 0x000fc60007f9e0ff */
[----:B------:R-:W-:Y:S01]  /*9df10*/  STL [R1+0x2ea0], R22 ;  /* 0x002ea01601007387 */ /* 0x000fe20000100800 */
[----:B------:R-:W-:-:S03]  /*9df20*/  IADD3 R11, P5, R11, R3, RZ ;  /* 0x000000030b0b7210 */ /* 0x000fc60007fbe0ff */
[----:B------:R-:W-:Y:S04]  /*9df30*/  STL [R1+0x2eac], R23 ;  /* 0x002eac1701007387 */ /* 0x000fe80000100800 */
[----:B------:R-:W-:Y:S04]  /*9df40*/  STL [R1+0x2e98], R9 ;  /* 0x002e980901007387 */ /* 0x000fe80000100800 */
[----:B------:R-:W-:Y:S04]  /*9df50*/  STL [R1+0x2ea4], R10 ;  /* 0x002ea40a01007387 */ /* 0x000fe80000100800 */
[----:B------:R0:W-:Y:S04]  /*9df60*/  STL [R1+0x2e88], R25 ;  /* 0x002e881901007387 */ /* 0x0001e80000100800 */
[----:B------:R-:W-:Y:S01]  /*9df70*/  STL [R1+0x2e90], R11 ;  /* 0x002e900b01007387 */ /* 0x000fe20000100800 */
[----:B------:R-:W-:-:S03]  /*9df80*/  IMAD.X R16, R16, 0x1, R2, P3 ;  /* 0x0000000110107824 */ /* 0x000fc600018e0602 */
[----:B0-----:R-:W4:Y:S04]  /*9df90*/  LDL.LU R25, [R1+0x2e84] ;  /* 0x002e840001197983 */ /* 0x001f280000300800 */
[----:B------:R-:W-:Y:S04]  /*9dfa0*/  STL [R1+0x2f74], R27 ;  /* 0x002f741b01007387 */ /* 0x000fe80000100800 */
[----:B------:R0:W-:Y:S01]  /*9dfb0*/  STL [R1+0x2f6c], R16 ;  /* 0x002f6c1001007387 */ /* 0x0001e20000100800 */
[----:B------:R-:W-:-:S03]  /*9dfc0*/  IADD3 R0, P3, R0, R3, RZ ;  /* 0x0000000300007210 */ /* 0x000fc60007f7e0ff */
[----:B0-----:R-:W4:Y:S04]  /*9dfd0*/  LDL.LU R16, [R1+0x2e58] ;  /* 0x002e580001107983 */ /* 0x001f280000300800 */
        /* <DEDUP_REMOVED lines=36> */
[----:B------:R-:W-:-:S05]  /*9e220*/  IMAD.X R25, R25, 0x1, R2, P4 ;  /* 0x0000000119197824 */ /* 0x000fca00020e0602 */
[----:B------:R0:W-:Y:S01]  /*9e230*/  STL [R1+0x2e84], R25 ;  /* 0x002e841901007387 */ /* 0x0001e20000100800 */
[----:B------:R-:W-:-:S03]  /*9e240*/  IADD3 R16, P4, R16, R3, RZ ;  /* 0x0000000310107210 */ /* 0x000fc60007f9e0ff */
[----:B0-----:R-:W4:Y:S04]  /*9e250*/  LDL.LU R25, [R1+0x2e08] ;  /* 0x002e080001197983 */ /* 0x001f280000300800 */
        /* <DEDUP_REMOVED lines=23> */
[-C--:B---3--:R-:W-:Y:S01]  /*9e3d0*/  IADD3 R29, P6, R29, R3.reuse, RZ ;  /* 0x000000031d1d7210 */ /* 0x088fe20007fde0ff */
[--C-:B----4-:R-:W-:Y:S01]  /*9e3e0*/  IMAD.X R12, R12, 0x1, R2.reuse, P5 ;  /* 0x000000010c0c7824 */ /* 0x110fe200028e0602 */
[----:B------:R-:W-:Y:S01]  /*9e3f0*/  IADD3 R13, P5, R13, R3, RZ ;  /* 0x000000030d0d7210 */ /* 0x000fe20007fbe0ff */
[----:B------:R-:W-:-:S02]  /*9e400*/  IMAD.X R14, R14, 0x1, R2, P4 ;  /* 0x000000010e0e7824 */ /* 0x000fc400020e0602 */
[----:B------:R0:W-:Y:S01]  /*9e410*/  STL [R1+0x2e38], R29 ;  /* 0x002e381d01007387 */ /* 0x0001e20000100800 */
[-C--:B------:R-:W-:Y:S01]  /*9e420*/  IADD3 R15, P4, R15, R3.reuse, RZ ;  /* 0x000000030f0f7210 */ /* 0x080fe20007f9e0ff */
[--C-:B------:R-:W-:Y:S01]  /*9e430*/  IMAD.X R22, R22, 0x1, R2.reuse, P3 ;  /* 0x0000000116167824 */ /* 0x100fe200018e0602 */
[-C--:B------:R-:W-:Y:S01]  /*9e440*/  IADD3 R23, P3, R23, R3.reuse, RZ ;  /* 0x0000000317177210 */ /* 0x080fe20007f7e0ff */
[--C-:B------:R-:W-:Y:S01]  /*9e450*/  IMAD.X R9, R9, 0x1, R2.reuse, P2 ;  /* 0x0000000109097824 */ /* 0x100fe200010e0602 */
[----:B------:R-:W-:Y:S01]  /*9e460*/  IADD3 R10, P2, R10, R3, RZ ;  /* 0x000000030a0a7210 */ /* 0x000fe20007f5e0ff */
[----:B0-----:R-:W3:Y:S04]  /*9e470*/  LDL.LU R29, [R1+0x2e0c] ;  /* 0x002e0c00011d7983 */ /* 0x001ee80000300800 */
[----:B------:R-:W-:Y:S04]  /*9e480*/  STL [R1+0x2e5c], R12 ;  /* 0x002e5c0c01007387 */ /* 0x000fe80000100800 */
[----:B------:R-:W-:Y:S04]  /*9e490*/  STL [R1+0x2e30], R13 ;  /* 0x002e300d01007387 */ /* 0x000fe80000100800 */
[----:B------:R-:W-:Y:S04]  /*9e4a0*/  STL [R1+0x2e54], R14 ;  /* 0x002e540e01007387 */ /* 0x000fe80000100800 */
        /* <DEDUP_REMOVED lines=38> */
[----:B0-----:R-:W2:Y:S04]  /*9e710*/  LDL.LU R28, [R1+0x2de4] ;  /* 0x002de400011c7983 */ /* 0x001ea80000300800 */
[----:B------:R-:W2:Y:S04]  /*9e720*/  LDL.LU R12, [R1+0x2db8] ;  /* 0x002db800010c7983 */ /* 0x000ea80000300800 */
[----:B------:R-:W2:Y:S04]  /*9e730*/  LDL.LU R13, [R1+0x2ddc] ;  /* 0x002ddc00010d7983 */ /* 0x000ea80000300800 */
[----:B------:R-:W2:Y:S01]  /*9e740*/  LDL.LU R14, [R1+0x2db0] ;  /* 0x002db000010e7983 */ /* 0x000ea20000300800 */
[----:B---3--:R-:W-:-:S05]  /*9e750*/  IMAD.X R29, R29, 0x1, R2, P1 ;  /* 0x000000011d1d7824 */ /* 0x008fca00008e0602 */
[----:B------:R0:W-:Y:S04]  /*9e760*/  STL [R1+0x2e0c], R29 ;  /* 0x002e0c1d01007387 */ /* 0x0001e80000100800 */
[----:B------:R-:W3:Y:S04]  /*9e770*/  LDL.LU R15, [R1+0x2dd4] ;  /* 0x002dd400010f7983 */ /* 0x000ee80000300800 */
[----:B------:R-:W3:Y:S04]  /*9e780*/  LDL.LU R22, [R1+0x2da8] ;  /* 0x002da80001167983 */ /* 0x000ee80000300800 */
[----:B------:R-:W3:Y:S04]  /*9e790*/  LDL.LU R23, [R1+0x2dcc] ;  /* 0x002dcc0001177983 */ /* 0x000ee80000300800 */
[----:B------:R-:W3:Y:S04]  /*9e7a0*/  LDL.LU R9, [R1+0x2da0] ;  /* 0x002da00001097983 */ /* 0x000ee80000300800 */
[----:B------:R-:W3:Y:S04]  /*9e7b0*/  LDL.LU R10, [R1+0x2dc4] ;  /* 0x002dc400010a7983 */ /* 0x000ee80000300800 */
[----:B------:R-:W3:Y:S04]  /*9e7c0*/  LDL.LU R11, [R1+0x2d98] ;  /* 0x002d9800010b7983 */ /* 0x000ee80000300800 */
[----:B------:R-:W3:Y:S04]  /*9e7d0*/  LDL.LU R27, [R1+0x2dbc] ;  /* 0x002dbc00011b7983 */ /* 0x000ee80000300800 */
[----:B0-----:R-:W3:Y:S01]  /*9e7e0*/  LDL.LU R29, [R1+0x2d90] ;  /* 0x002d9000011d7983 */ /* 0x001ee20000300800 */
[----:B----4-:R-:W-:-:S05]  /*9e7f0*/  IADD3 R24, P1, R24, R3, RZ ;  /* 0x0000000318187210 */ /* 0x010fca0007f3e0ff */
        /* <DEDUP_REMOVED lines=25> */
[--C-:B------:R-:W-:Y:S01]  /*9e990*/  IMAD.X R28, R28, 0x1, R2.reuse, P2 ;  /* 0x000000011c1c7824 */ /* 0x100fe200010e0602 */
[-C--:B------:R-:W-:Y:S02]  /*9e9a0*/  IADD3 R12, P2, R12, R3.reuse, RZ ;  /* 0x000000030c0c7210 */ /* 0x080fe40007f5e0ff */
[----:B0-----:R-:W2:Y:S04]  /*9e9b0*/  LDL.LU R19, [R1+0x2d94] ;  /* 0x002d940001137983 */ /* 0x001ea80000300800 */
[----:B------:R0:W-:Y:S01]  /*9e9c0*/  STL [R1+0x2de4], R28 ;  /* 0x002de41c01007387 */ /* 0x0001e20000100800 */
[----:B------:R-:W-:Y:S01]  /*9e9d0*/  IMAD.X R13, R13, 0x1, R2, P1 ;  /* 0x000000010d0d7824 */ /* 0x000fe200008e0602 */
[----:B------:R-:W-:-:S02]  /*9e9e0*/  IADD3 R14, P1, R14, R3, RZ ;  /* 0x000000030e0e7210 */ /* 0x000fc40007f3e0ff */
[----:B0-----:R-:W2:Y:S04]  /*9e9f0*/  LDL.LU R28, [R1+0x2d68] ;  /* 0x002d6800011c7983 */ /* 0x001ea80000300800 */
[----:B------:R-:W-:Y:S04]  /*9ea00*/  STL [R1+0x2db8], R12 ;  /* 0x002db80c01007387 */ /* 0x000fe80000100800 */
[----:B------:R-:W-:Y:S04]  /*9ea10*/  STL [R1+0x2ddc], R13 ;  /* 0x002ddc0d01007387 */ /* 0x000fe80000100800 */
[----:B------:R-:W-:Y:S01]  /*9ea20*/  STL [R1+0x2db0], R14 ;  /* 0x002db00e01007387 */ /* 0x000fe20000100800 */
[--C-:B---3--:R-:W-:Y:S01]  /*9ea30*/  IMAD.X R15, R15, 0x1, R2.reuse, P6 ;  /* 0x000000010f0f7824 */ /* 0x108fe200030e0602 */
[-C--:B------:R-:W-:Y:S01]  /*9ea40*/  IADD3 R22, P6, R22, R3.reuse, RZ ;  /* 0x0000000316167210 */ /* 0x080fe20007fde0ff */
[--C-:B------:R-:W-:Y:S01]  /*9ea50*/  IMAD.X R23, R23, 0x1, R2.reuse, P5 ;  /* 0x0000000117177824 */ /* 0x100fe200028e0602 */
[----:B------:R-:W-:Y:S01]  /*9ea60*/  IADD3 R9, P5, R9, R3, RZ ;  /* 0x0000000309097210 */ /* 0x000fe20007fbe0ff */
[--C-:B------:R-:W-:Y:S01]  /*9ea70*/  IMAD.X R10, R10, 0x1, R2.reuse, P4 ;  /* 0x000000010a0a7824 */ /* 0x100fe200020e0602 */
[----:B------:R-:W-:Y:S01]  /*9ea80*/  STL [R1+0x2dd4], R15 ;  /* 0x002dd40f01007387 */ /* 0x000fe20000100800 */
[----:B------:R-:W-:-:S03]  /*9ea90*/  IMAD.X R27, R27, 0x1, R2, P3 ;  /* 0x000000011b1b7824 */ /* 0x000fc600018e0602 */
[----:B------:R-:W-:Y:S01]  /*9eaa0*/  STL [R1+0x2da8], R22 ;  /* 0x002da81601007387 */ /* 0x000fe20000100800 */
[-C--:B------:R-:W-:Y:S02]  /*9eab0*/  IADD3 R11, P4, R11, R3.reuse, RZ ;  /* 0x000000030b0b7210 */ /* 0x080fe40007f9e0ff */
[----:B------:R-:W-:Y:S01]  /*9eac0*/  IADD3 R29, P3, R29, R3, RZ ;  /* 0x000000031d1d7210 */ /* 0x000fe20007f7e0ff */
[----:B------:R-:W-:Y:S04]  /*9ead0*/  STL [R1+0x2dcc], R23 ;  /* 0x002dcc1701007387 */ /* 0x000fe80000100800 */
[----:B------:R-:W-:Y:S04]  /*9eae0*/  STL [R1+0x2da0], R9 ;  /* 0x002da00901007387 */ /* 0x000fe80000100800 */
[----:B------:R-:W-:Y:S04]  /*9eaf0*/  STL [R1+0x2dc4], R10 ;  /* 0x002dc40a01007387 */ /* 0x000fe80000100800 */
[----:B------:R0:W-:Y:S04]  /*9eb00*/  STL [R1+0x2d90], R29 ;  /* 0x002d901d01007387 */ /* 0x0001e80000100800 */
[----:B------:R-:W-:Y:S04]  /*9eb10*/  STL [R1+0x2d98], R11 ;  /* 0x002d980b01007387 */ /* 0x000fe80000100800 */
[----:B0-----:R-:W3:Y:S04]  /*9eb20*/  LDL.LU R29, [R1+0x2d8c] ;  /* 0x002d8c00011d7983 */ /* 0x001ee80000300800 */
[----:B------:R-:W-:Y:S01]  /*9eb30*/  STL [R1+0x2dbc], R27 ;  /* 0x002dbc1b01007387 */ /* 0x000fe20000100800 */
[----:B----4-:R-:W-:-:S05]  /*9eb40*/  IMAD.X R24, R24, 0x1, R2, P2 ;  /* 0x0000000118187824 */ /* 0x010fca00010e0602 */
        /* <DEDUP_REMOVED lines=39> */
[----:B---3--:R-:W-:-:S05]  /*9edc0*/  IMAD.X R29, R29, 0x1, R2, P3 ;  /* 0x000000011d1d7824 */ /* 0x008fca00018e0602 */
[----:B------:R0:W-:Y:S04]  /*9edd0*/  STL [R1+0x2d8c], R29 ;  /* 0x002d8c1d01007387 */ /* 0x0001e80000100800 */
        /* <DEDUP_REMOVED lines=24> */
[-C--:B------:R-:W-:Y:S01]  /*9ef60*/  IADD3 R19, P5, R19, R3.reuse, RZ ;  /* 0x0000000313137210 */ /* 0x080fe20007fbe0ff */
[--C-:B------:R-:W-:Y:S01]  /*9ef70*/  IMAD.X R12, R12, 0x1, R2.reuse, P4 ;  /* 0x000000010c0c7824 */ /* 0x100fe200020e0602 */
[----:B------:R-:W-:Y:S01]  /*9ef80*/  IADD3 R13, P4, R13, R3, RZ ;  /* 0x000000030d0d7210 */ /* 0x000fe20007f9e0ff */
[----:B0-----:R-:W2:Y:S01]  /*9ef90*/  LDL.LU R18, [R1+0x2cf0] ;  /* 0x002cf00001127983 */ /* 0x001ea20000300800 */
[----:B------:R-:W-:-:S03]  /*9efa0*/  IMAD.X R14, R14, 0x1, R2, P3 ;  /* 0x000000010e0e7824 */ /* 0x000fc600018e0602 */
[----:B------:R0:W-:Y:S01]  /*9efb0*/  STL [R1+0x2d40], R19 ;  /* 0x002d401301007387 */ /* 0x0001e20000100800 */
[-C--:B------:R-:W-:Y:S01]  /*9efc0*/  IADD3 R15, P3, R15, R3.reuse, RZ ;  /* 0x000000030f0f7210 */ /* 0x080fe20007f7e0ff */
[--C-:B------:R-:W-:Y:S01]  /*9efd0*/  IMAD.X R22, R22, 0x1, R2.reuse, P2 ;  /* 0x0000000116167824 */ /* 0x100fe200010e0602 */
[-C--:B------:R-:W-:Y:S01]  /*9efe0*/  IADD3 R23, P2, R23, R3.reuse, RZ ;  /* 0x0000000317177210 */ /* 0x080fe20007f5e0ff */
[--C-:B------:R-:W-:Y:S01]  /*9eff0*/  IMAD.X R9, R9, 0x1, R2.reuse, P1 ;  /* 0x0000000109097824 */ /* 0x100fe200008e0602 */
[----:B------:R-:W-:Y:S01]  /*9f000*/  IADD3 R10, P1, R10, R3, RZ ;  /* 0x000000030a0a7210 */ /* 0x000fe20007f3e0ff */
[----:B0-----:R-:W2:Y:S04]  /*9f010*/  LDL.LU R19, [R1+0x2d14] ;  /* 0x002d140001137983 */ /* 0x001ea80000300800 */
        /* <DEDUP_REMOVED lines=12> */
[----:B------:R-:W-:Y:S04]  /*9f0e0*/  STL [R1+0x2d44], R11 ;  /* 0x002d440b01007387 */ /* 0x000fe80000100800 */
[----:B0-----:R-:W2:Y:S04]  /*9f0f0*/  LDL.LU R28, [R1+0x2ce8] ;  /* 0x002ce800011c7983 */ /* 0x001ea80000300800 */
[----:B------:R-:W-:Y:S01]  /*9f100*/  STL [R1+0x2d18], R27 ;  /* 0x002d181b01007387 */ /* 0x000fe20000100800 */
[----:B---3--:R-:W-:-:S05]  /*9f110*/  IADD3 R29, P5, R29, R3, RZ ;  /* 0x000000031d1d7210 */ /* 0x008fca0007fbe0ff */
[----:B------:R0:W-:Y:S04]  /*9f120*/  STL [R1+0x2d10], R29 ;  /* 0x002d101d01007387 */ /* 0x0001e80000100800 */
[----:B0-----:R-:W3:Y:S01]  /*9f130*/  LDL.LU R29, [R1+0x2d0c] ;  /* 0x002d0c00011d7983 */ /* 0x001ee20000300800 */
        /* <DEDUP_REMOVED lines=37> */
[----:B------:R-:W-:-:S05]  /*9f390*/  IADD3 R28, P6, R28, R3, RZ ;  /* 0x000000031c1c7210 */ /* 0x000fca0007fde0ff */
[----:B------:R0:W-:Y:S04]  /*9f3a0*/  STL [R1+0x2ce8], R28 ;  /* 0x002ce81c01007387 */ /* 0x0001e80000100800 */
        /* <DEDUP_REMOVED lines=24> */
[--C-:B------:R-:W-:Y:S01]  /*9f530*/  IMAD.X R18, R18, 0x1, R2.reuse, P1 ;  /* 0x0000000112127824 */ /* 0x100fe200008e0602 */
[-C--:B------:R-:W-:Y:S01]  /*9f540*/  IADD3 R12, P1, R12, R3.reuse, RZ ;  /* 0x000000030c0c7210 */ /* 0x080fe20007f3e0ff */
[----:B------:R-:W-:Y:S01]  /*9f550*/  IMAD.X R13, R13, 0x1, R2, P6 ;  /* 0x000000010d0d7824 */ /* 0x000fe200030e0602 */
[----:B0-----:R-:W2:Y:S01]  /*9f560*/  LDL.LU R17, [R1+0x2c9c] ;  /* 0x002c9c0001117983 */ /* 0x001ea20000300800 */
[----:B------:R-:W-:-:S03]  /*9f570*/  IADD3 R14, P6, R14, R3, RZ ;  /* 0x000000030e0e7210 */ /* 0x000fc60007fde0ff */
[----:B------:R0:W-:Y:S01]  /*9f580*/  STL [R1+0x2cec], R18 ;  /* 0x002cec1201007387 */ /* 0x0001e20000100800 */
[--C-:B------:R-:W-:Y:S01]  /*9f590*/  IMAD.X R15, R15, 0x1, R2.reuse, P5 ;  /* 0x000000010f0f7824 */ /* 0x100fe200028e0602 */
[-C--:B------:R-:W-:Y:S01]  /*9f5a0*/  IADD3 R22, P5, R22, R3.reuse, RZ ;  /* 0x0000000316167210 */ /* 0x080fe20007fbe0ff */
[--C-:B------:R-:W-:Y:S01]  /*9f5b0*/  IMAD.X R23, R23, 0x1, R2.reuse, P4 ;  /* 0x0000000117177824 */ /* 0x100fe200020e0602 */
[-C--:B------:R-:W-:Y:S01]  /*9f5c0*/  IADD3 R9, P4, R9, R3.reuse, RZ ;  /* 0x0000000309097210 */ /* 0x080fe20007f9e0ff */
[--C-:B------:R-:W-:Y:S02]  /*9f5d0*/  IMAD.X R10, R10, 0x1, R2.reuse, P3 ;  /* 0x000000010a0a7824 */ /* 0x100fe400018e0602 */
[----:B------:R-:W-:Y:S01]  /*9f5e0*/  IMAD.X R27, R27, 0x1, R2, P2 ;  /* 0x000000011b1b7824 */ /* 0x000fe200010e0602 */
[----:B0-----:R-:W2:Y:S04]  /*9f5f0*/  LDL.LU R18, [R1+0x2c70] ;  /* 0x002c700001127983 */ /* 0x001ea80000300800 */
[----:B------:R-:W-:Y:S04]  /*9f600*/  STL [R1+0x2cc0], R12 ;  /* 0x002cc00c01007387 */ /* 0x000fe80000100800 */
[----:B------:R-:W-:Y:S04]  /*9f610*/  STL [R1+0x2ce4], R13 ;  /* 0x002ce40d01007387 */ /* 0x000fe80000100800 */
[----:B------:R-:W-:Y:S04]  /*9f620*/  STL [R1+0x2cb8], R14 ;  /* 0x002cb80e01007387 */ /* 0x000fe80000100800 */
        /* <DEDUP_REMOVED lines=10> */
[----:B0-----:R-:W2:Y:S04]  /*9f6d0*/  LDL.LU R19, [R1+0x2c94] ;  /* 0x002c940001137983 */ /* 0x001ea80000300800 */
[----:B------:R-:W-:Y:S04]  /*9f6e0*/  STL [R1+0x2cc4], R27 ;  /* 0x002cc41b01007387 */ /* 0x000fe80000100800 */
[----:B------:R0:W-:Y:S04]  /*9f6f0*/  STL [R1+0x2cbc], R28 ;  /* 0x002cbc1c01007387 */ /* 0x0001e80000100800 */
[----:B0-----:R-:W2:Y:S01]  /*9f700*/  LDL.LU R28, [R1+0x2c68] ;  /* 0x002c6800011c7983 */ /* 0x001ea20000300800 */
        /* <DEDUP_REMOVED lines=37> */
[----:B------:R-:W-:-:S05]  /*9f960*/  IMAD.X R19, R19, 0x1, R2, P2 ;  /* 0x0000000113137824 */ /* 0x000fca00010e0602 */
[----:B------:R0:W-:Y:S01]  /*9f970*/  STL [R1+0x2c94], R19 ;  /* 0x002c941301007387 */ /* 0x0001e20000100800 */
[----:B------:R-:W-:-:S03]  /*9f980*/  IADD3 R28, P2, R28, R3, RZ ;  /* 0x000000031c1c7210 */ /* 0x000fc60007f5e0ff */
[----:B0-----:R-:W2:Y:S04]  /*9f990*/  LDL.LU R19, [R1+0x2c18] ;  /* 0x002c180001137983 */ /* 0x001ea80000300800 */
        /* <DEDUP_REMOVED lines=41> */
[----:B------:R-:W-:Y:S01]  /*9fc30*/  STL [R1+0x2c30], R23 ;  /* 0x002c301701007387 */ /* 0x000fe20000100800 */
[----:B------:R-:W-:-:S03]  /*9fc40*/  IADD3 R27, P5, R27, R3, RZ ;  /* 0x000000031b1b7210 */ /* 0x000fc60007fbe0ff */
[----:B------:R-:W-:Y:S04]  /*9fc50*/  STL [R1+0x2c54], R9 ;  /* 0x002c540901007387 */ /* 0x000fe80000100800 */
[----:B------:R-:W-:Y:S04]  /*9fc60*/  STL [R1+0x2c28], R10 ;  /* 0x002c280a01007387 */ /* 0x000fe80000100800 */
[----:B------:R0:W-:Y:S04]  /*9fc70*/  STL [R1+0x2c44], R18 ;  /* 0x002c441201007387 */ /* 0x0001e80000100800 */
[----:B------:R-:W-:Y:S01]  /*9fc80*/  STL [R1+0x2c4c], R11 ;  /* 0x002c4c0b01007387 */ /* 0x000fe20000100800 */
[----:B------:R-:W-:-:S03]  /*9fc90*/  IADD3 R19, P4, R19, R3, RZ ;  /* 0x0000000313137210 */ /* 0x000fc60007f9e0ff */
[----:B0-----:R-:W2:Y:S04]  /*9fca0*/  LDL.LU R18, [R1+0x2bf0] ;  /* 0x002bf00001127983 */ /* 0x001ea80000300800 */
[----:B------:R-:W-:Y:S04]  /*9fcb0*/  STL [R1+0x2c20], R27 ;  /* 0x002c201b01007387 */ /* 0x000fe80000100800 */
[----:B------:R0:W-:Y:S01]  /*9fcc0*/  STL [R1+0x2c18], R19 ;  /* 0x002c181301007387 */ /* 0x0001e20000100800 */
[----:B------:R-:W-:-:S03]  /*9fcd0*/  IMAD.X R28, R28, 0x1, R2, P3 ;  /* 0x000000011c1c7824 */ /* 0x000fc600018e0602 */
[----:B0-----:R-:W2:Y:S04]  /*9fce0*/  LDL.LU R19, [R1+0x2c14] ;  /* 0x002c140001137983 */ /* 0x001ea80000300800 */
        /* <DEDUP_REMOVED lines=63> */
[--C-:B--2---:R-:W-:Y:S01]  /*a00e0*/  IMAD.X R21, R21, 0x1, R2.reuse, P6 ;  /* 0x0000000115157824 */ /* 0x104fe200030e0602 */
[-C--:B------:R-:W-:Y:S01]  /*a00f0*/  IADD3 R12, P6, R12, R3.reuse, RZ ;  /* 0x000000030c0c7210 */ /* 0x080fe20007fde0ff */
[----:B------:R-:W-:Y:S01]  /*a0100*/  IMAD.X R13, R13, 0x1, R2, P5 ;  /* 0x000000010d0d7824 */ /* 0x000fe200028e0602 */
[----:B------:R-:W-:-:S02]  /*a0110*/  IADD3 R14, P5, R14, R3, RZ ;  /* 0x000000030e0e7210 */ /* 0x000fc40007fbe0ff */
        /* <DEDUP_REMOVED lines=48> */
[----:B0-----:R-:W4:Y:S04]  /*a0420*/  LDL.LU R20, [R1+0x2b50] ;  /* 0x002b500001147983 */ /* 0x001f280000300800 */
[----:B------:R-:W4:Y:S04]  /*a0430*/  LDL.LU R12, [R1+0x2b74] ;  /* 0x002b7400010c7983 */ /* 0x000f280000300800 */
[----:B------:R-:W4:Y:S04]  /*a0440*/  LDL.LU R13, [R1+0x2b48] ;  /* 0x002b4800010d7983 */ /* 0x000f280000300800 */
[----:B------:R-:W4:Y:S01]  /*a0450*/  LDL.LU R14, [R1+0x2b6c] ;  /* 0x002b6c00010e7983 */ /* 0x000f220000300800 */
[----:B--2---:R-:W-:-:S05]  /*a0460*/  IADD3 R21, P2, R21, R3, RZ ;  /* 0x0000000315157210 */ /* 0x004fca0007f5e0ff */
        /* <DEDUP_REMOVED lines=39> */
[--C-:B------:R-:W-:Y:S01]  /*a06e0*/  IMAD.X R12, R12, 0x1, R2.reuse, P2 ;  /* 0x000000010c0c7824 */ /* 0x100fe200010e0602 */
[-C--:B------:R-:W-:Y:S01]  /*a06f0*/  IADD3 R13, P2, R13, R3.reuse, RZ ;  /* 0x000000030d0d7210 */ /* 0x080fe20007f5e0ff */
[--C-:B------:R-:W-:Y:S01]  /*a0700*/  IMAD.X R14, R14, 0x1, R2.reuse, P1 ;  /* 0x000000010e0e7824 */ /* 0x100fe200008e0602 */
[-C--:B--2---:R-:W-:Y:S01]  /*a0710*/  IADD3 R15, P1, R15, R3.reuse, RZ ;  /* 0x000000030f0f7210 */ /* 0x084fe20007f3e0ff */
[----:B------:R-:W-:Y:S01]  /*a0720*/  IMAD.X R22, R22, 0x1, R2, P6 ;  /* 0x0000000116167824 */ /* 0x000fe200030e0602 */
[----:B------:R-:W-:Y:S01]  /*a0730*/  STL [R1+0x2b74], R12 ;  /* 0x002b740c01007387 */ /* 0x000fe20000100800 */
[----:B------:R-:W-:-:S03]  /*a0740*/  IADD3 R23, P6, R23, R3, RZ ;  /* 0x0000000317177210 */ /* 0x000fc60007fde0ff */
[----:B------:R-:W-:Y:S01]  /*a0750*/  STL [R1+0x2b48], R13 ;  /* 0x002b480d01007387 */ /* 0x000fe20000100800 */
[----:B------:R-:W-:-:S03]  /*a0760*/  IMAD.X R9, R9, 0x1, R2, P5 ;  /* 0x0000000109097824 */ /* 0x000fc600028e0602 */
[----:B------:R-:W-:Y:S01]  /*a0770*/  STL [R1+0x2b6c], R14 ;  /* 0x002b6c0e01007387 */ /* 0x000fe20000100800 */
[----:B------:R-:W-:-:S03]  /*a0780*/  IADD3 R10, P5, R10, R3, RZ ;  /* 0x000000030a0a7210 */ /* 0x000fc60007fbe0ff */
        /* <DEDUP_REMOVED lines=9> */
[----:B------:R-:W-:Y:S04]  /*a0820*/  STL [R1+0x2b54], R11 ;  /* 0x002b540b01007387 */ /* 0x000fe80000100800 */
[----:B0-----:R-:W2:Y:S01]  /*a0830*/  LDL.LU R21, [R1+0x2af8] ;  /* 0x002af80001157983 */ /* 0x001ea20000300800 */
[----:B------:R-:W-:-:S03]  /*a0840*/  IADD3 R17, P3, R17, R3, RZ ;  /* 0x0000000311117210 */ /* 0x000fc60007f7e0ff */
[----:B------:R-:W-:Y:S04]  /*a0850*/  STL [R1+0x2b28], R27 ;  /* 0x002b281b01007387 */ /* 0x000fe80000100800 */
        /* <DEDUP_REMOVED lines=39> */
[----:B--2---:R-:W-:-:S05]  /*a0ad0*/  IADD3 R21, P4, R21, R3, RZ ;  /* 0x0000000315157210 */ /* 0x004fca0007f9e0ff */
[----:B------:R0:W-:Y:S04]  /*a0ae0*/  STL [R1+0x2af8], R21 ;  /* 0x002af81501007387 */ /* 0x0001e80000100800 */
        /* <DEDUP_REMOVED lines=24> */
[--C-:B------:R-:W-:Y:S01]  /*a0c70*/  IMAD.X R0, R0, 0x1, R2.reuse, P5 ;  /* 0x0000000100007824 */ /* 0x100fe200028e0602 */
[-C--:B------:R-:W-:Y:S02]  /*a0c80*/  IADD3 R12, P5, R12, R3.reuse, RZ ;  /* 0x000000030c0c7210 */ /* 0x080fe40007fbe0ff */
[----:B0-----:R-:W4:Y:S04]  /*a0c90*/  LDL.LU R16, [R1+0x2aac] ;  /* 0x002aac0001107983 */ /* 0x001f280000300800 */
        /* <DEDUP_REMOVED lines=21> */
[----:B------:R-:W-:Y:S04]  /*a0df0*/  STL [R1+0x2ab0], R11 ;  /* 0x002ab00b01007387 */ /* 0x000fe80000100800 */
[----:B0-----:R-:W4:Y:S01]  /*a0e00*/  LDL.LU R20, [R1+0x2aa4] ;  /* 0x002aa40001147983 */ /* 0x001f220000300800 */
[----:B--2---:R-:W-:-:S03]  /*a0e10*/  IMAD.X R21, R21, 0x1, R2, P5 ;  /* 0x0000000115157824 */ /* 0x004fc600028e0602 */
[----:B------:R-:W-:Y:S04]  /*a0e20*/  STL [R1+0x2ad4], R27 ;  /* 0x002ad41b01007387 */ /* 0x000fe80000100800 */
[----:B------:R0:W-:Y:S04]  /*a0e30*/  STL [R1+0x2acc], R21 ;  /* 0x002acc1501007387 */ /* 0x0001e80000100800 */
        /* <DEDUP_REMOVED lines=39> */
[----:B------:R0:W-:Y:S04]  /*a10b0*/  STL [R1+0x2aa4], R20 ;  /* 0x002aa41401007387 */ /* 0x0001e80000100800 */
        /* <DEDUP_REMOVED lines=52> */
[----:B------:R0:W-:Y:S04]  /*a1400*/  STL [R1+0x2a28], R20 ;  /* 0x002a281401007387 */ /* 0x0001e80000100800 */
[----:B0-----:R-:W4:Y:S01]  /*a1410*/  LDL.LU R20, [R1+0x2a24] ;  /* 0x002a240001147983 */ /* 0x001f220000300800 */
[----:B--2---:R-:W-:-:S05]  /*a1420*/  IMAD.X R21, R21, 0x1, R2, P1 ;  /* 0x0000000115157824 */ /* 0x004fca00008e0602 */
        /* <DEDUP_REMOVED lines=156> */
[-C--:B----4-:R-:W-:Y:S01]  /*a1df0*/  IADD3 R24, P1, R24, R3.reuse, RZ ;  /* 0x0000000318187210 */ /* 0x090fe20007f3e0ff */
[--C-:B------:R-:W-:Y:S01]  /*a1e00*/  IMAD.X R12, R12, 0x1, R2.reuse, P6 ;  /* 0x000000010c0c7824 */ /* 0x100fe200030e0602 */
[-C--:B------:R-:W-:Y:S01]  /*a1e10*/  IADD3 R13, P6, R13, R3.reuse, RZ ;  /* 0x000000030d0d7210 */ /* 0x080fe20007fde0ff */
[--C-:B------:R-:W-:Y:S02]  /*a1e20*/  IMAD.X R14, R14, 0x1, R2.reuse, P5 ;  /* 0x000000010e0e7824 */ /* 0x100fe400028e0602 */
[----:B------:R0:W-:Y:S01]  /*a1e30*/  STL [R1+0x2960], R24 ;  /* 0x0029601801007387 */ /* 0x0001e20000100800 */
        /* <DEDUP_REMOVED lines=47> */
[----:B0-----:R-:W3:Y:S04]  /*a2130*/  LDL.LU R29, [R1+0x290c] ;  /* 0x00290c00011d7983 */ /* 0x001ee80000300800 */
[----:B------:R-:W3:Y:S04]  /*a2140*/  LDL.LU R12, [R1+0x28e0] ;  /* 0x0028e000010c7983 */ /* 0x000ee80000300800 */
[----:B------:R-:W3:Y:S04]  /*a2150*/  LDL.LU R13, [R1+0x2904] ;  /* 0x00290400010d7983 */ /* 0x000ee80000300800 */
[----:B------:R-:W3:Y:S01]  /*a2160*/  LDL.LU R14, [R1+0x28d8] ;  /* 0x0028d800010e7983 */ /* 0x000ee20000300800 */
[----:B----4-:R-:W-:-:S05]  /*a2170*/  IMAD.X R24, R24, 0x1, R2, P2 ;  /* 0x0000000118187824 */ /* 0x010fca00010e0602 */
        /* <DEDUP_REMOVED lines=36> */
[--C-:B---3--:R-:W-:Y:S01]  /*a23c0*/  IMAD.X R29, R29, 0x1, R2.reuse, P3 ;  /* 0x000000011d1d7824 */ /* 0x108fe200018e0602 */
[-C--:B------:R-:W-:Y:S01]  /*a23d0*/  IADD3 R12, P3, R12, R3.reuse, RZ ;  /* 0x000000030c0c7210 */ /* 0x080fe20007f7e0ff */
[----:B------:R-:W-:Y:S01]  /*a23e0*/  IMAD.X R13, R13, 0x1, R2, P2 ;  /* 0x000000010d0d7824 */ /* 0x000fe200010e0602 */
[----:B------:R-:W-:-:S02]  /*a23f0*/  IADD3 R14, P2, R14, R3, RZ ;  /* 0x000000030e0e7210 */ /* 0x000fc40007f5e0ff */
[----:B------:R0:W-:Y:S01]  /*a2400*/  STL [R1+0x290c], R29 ;  /* 0x00290c1d01007387 */ /* 0x0001e20000100800 */
[----:B----4-:R-:W-:-:S03]  /*a2410*/  IMAD.X R15, R15, 0x1, R2, P1 ;  /* 0x000000010f0f7824 */ /* 0x010fc600008e0602 */
[----:B0-----:R-:W3:Y:S01]  /*a2420*/  LDL.LU R29, [R1+0x2890] ;  /* 0x00289000011d7983 */ /* 0x001ee20000300800 */
[----:B------:R-:W-:-:S03]  /*a2430*/  IADD3 R22, P1, R22, R3, RZ ;  /* 0x0000000316167210 */ /* 0x000fc60007f3e0ff */
[----:B------:R-:W-:Y:S01]  /*a2440*/  STL [R1+0x28e0], R12 ;  /* 0x0028e00c01007387 */ /* 0x000fe20000100800 */
[----:B------:R-:W-:-:S03]  /*a2450*/  IMAD.X R23, R23, 0x1, R2, P6 ;  /* 0x0000000117177824 */ /* 0x000fc600030e0602 */
[----:B------:R-:W-:Y:S01]  /*a2460*/  STL [R1+0x2904], R13 ;  /* 0x0029040d01007387 */ /* 0x000fe20000100800 */
[----:B------:R-:W-:-:S03]  /*a2470*/  IADD3 R9, P6, R9, R3, RZ ;  /* 0x0000000309097210 */ /* 0x000fc60007fde0ff */
[----:B------:R-:W-:Y:S01]  /*a2480*/  STL [R1+0x28d8], R14 ;  /* 0x0028d80e01007387 */ /* 0x000fe20000100800 */
[--C-:B------:R-:W-:Y:S02]  /*a2490*/  IMAD.X R10, R10, 0x1, R2.reuse, P5 ;  /* 0x000000010a0a7824 */ /* 0x100fe400028e0602 */
        /* <DEDUP_REMOVED lines=11> */
[----:B------:R-:W-:-:S03]  /*a2550*/  IMAD.X R25, R25, 0x1, R2, P3 ;  /* 0x0000000119197824 */ /* 0x000fc600018e0602 */
[----:B------:R-:W-:Y:S04]  /*a2560*/  STL [R1+0x28e4], R27 ;  /* 0x0028e41b01007387 */ /* 0x000fe80000100800 */
        /* <DEDUP_REMOVED lines=25> */
[----:B0-----:R-:W2:Y:S04]  /*a2700*/  LDL.LU R28, [R1+0x2868] ;  /* 0x00286800011c7983 */ /* 0x001ea80000300800 */
[----:B------:R-:W2:Y:S04]  /*a2710*/  LDL.LU R12, [R1+0x288c] ;  /* 0x00288c00010c7983 */ /* 0x000ea80000300800 */
[----:B------:R-:W2:Y:S04]  /*a2720*/  LDL.LU R13, [R1+0x2860] ;  /* 0x00286000010d7983 */ /* 0x000ea80000300800 */
[----:B------:R-:W2:Y:S01]  /*a2730*/  LDL.LU R14, [R1+0x2884] ;  /* 0x00288400010e7983 */ /* 0x000ea20000300800 */
[----:B---3--:R-:W-:-:S05]  /*a2740*/  IADD3 R29, P5, R29, R3, RZ ;  /* 0x000000031d1d7210 */ /* 0x008fca0007fbe0ff */
        /* <DEDUP_REMOVED lines=9> */
[----:B----4-:R-:W-:-:S05]  /*a27e0*/  IMAD.X R24, R24, 0x1, R2, P4 ;  /* 0x0000000118187824 */ /* 0x010fca00020e0602 */
[----:B------:R0:W-:Y:S04]  /*a27f0*/  STL [R1+0x28b4], R24 ;  /* 0x0028b41801007387 */ /* 0x0001e80000100800 */
        /* <DEDUP_REMOVED lines=29> */
[----:B------:R0:W-:Y:S04]  /*a29d0*/  STL [R1+0x2868], R28 ;  /* 0x0028681c01007387 */ /* 0x0001e80000100800 */
[----:B0-----:R-:W2:Y:S04]  /*a29e0*/  LDL.LU R28, [R1+0x283c] ;  /* 0x00283c00011c7983 */ /* 0x001ea80000300800 */
[----:B------:R-:W-:Y:S04]  /*a29f0*/  STL [R1+0x288c], R12 ;  /* 0x00288c0c01007387 */ /* 0x000fe80000100800 */
[----:B------:R-:W-:Y:S04]  /*a2a00*/  STL [R1+0x2860], R13 ;  /* 0x0028600d01007387 */ /* 0x000fe80000100800 */
[----:B------:R-:W-:Y:S01]  /*a2a10*/  STL [R1+0x2884], R14 ;  /* 0x0028840e01007387 */ /* 0x000fe20000100800 */
[-C--:B---3--:R-:W-:Y:S01]  /*a2a20*/  IADD3 R15, P4, R15, R3.reuse, RZ ;  /* 0x000000030f0f7210 */ /* 0x088fe20007f9e0ff */
[--C-:B------:R-:W-:Y:S01]  /*a2a30*/  IMAD.X R22, R22, 0x1, R2.reuse, P3 ;  /* 0x0000000116167824 */ /* 0x100fe200018e0602 */
[-C--:B------:R-:W-:Y:S01]  /*a2a40*/  IADD3 R23, P3, R23, R3.reuse, RZ ;  /* 0x0000000317177210 */ /* 0x080fe20007f7e0ff */
[--C-:B------:R-:W-:Y:S01]  /*a2a50*/  IMAD.X R9, R9, 0x1, R2.reuse, P2 ;  /* 0x0000000109097824 */ /* 0x100fe200010e0602 */
[----:B------:R-:W-:Y:S01]  /*a2a60*/  IADD3 R10, P2, R10, R3, RZ ;  /* 0x000000030a0a7210 */ /* 0x000fe20007f5e0ff */
[----:B------:R-:W-:Y:S04]  /*a2a70*/  STL [R1+0x2858], R15 ;  /* 0x0028580f01007387 */ /* 0x000fe80000100800 */
[----:B------:R-:W-:Y:S01]  /*a2a80*/  STL [R1+0x287c], R22 ;  /* 0x00287c1601007387 */ /* 0x000fe20000100800 */
[----:B------:R-:W-:-:S02]  /*a2a90*/  IMAD.X R29, R29, 0x1, R2, P6 ;  /* 0x000000011d1d7824 */ /* 0x000fc400030e0602 */
[----:B------:R-:W-:Y:S01]  /*a2aa0*/  IMAD.X R11, R11, 0x1, R2, P1 ;  /* 0x000000010b0b7824 */ /* 0x000fe200008e0602 */
[----:B------:R-:W-:Y:S04]  /*a2ab0*/  STL [R1+0x2850], R23 ;  /* 0x0028501701007387 */ /* 0x000fe80000100800 */
[----:B------:R-:W-:Y:S04]  /*a2ac0*/  STL [R1+0x2874], R9 ;  /* 0x0028740901007387 */ /* 0x000fe80000100800 */
[----:B------:R-:W-:Y:S01]  /*a2ad0*/  STL [R1+0x2848], R10 ;  /* 0x0028480a01007387 */ /* 0x000fe20000100800 */
[----:B------:R-:W-:-:S03]  /*a2ae0*/  IADD3 R27, P1, R27, R3, RZ ;  /* 0x000000031b1b7210 */ /* 0x000fc60007f3e0ff */
[----:B------:R0:W-:Y:S04]  /*a2af0*/  STL [R1+0x2864], R29 ;  /* 0x0028641d01007387 */ /* 0x0001e80000100800 */
[----:B------:R-:W-:Y:S04]  /*a2b00*/  STL [R1+0x286c], R11 ;  /* 0x00286c0b01007387 */ /* 0x000fe80000100800 */
[----:B0-----:R-:W3:Y:S04]  /*a2b10*/  LDL.LU R29, [R1+0x2810] ;  /* 0x00281000011d7983 */ /* 0x001ee80000300800 */
[----:B------:R-:W-:Y:S01]  /*a2b20*/  STL [R1+0x2840], R27 ;  /* 0x0028401b01007387 */ /* 0x000fe20000100800 */
[----:B----4-:R-:W-:-:S05]  /*a2b30*/  IADD3 R24, P6, R24, R3, RZ ;  /* 0x0000000318187210 */ /* 0x010fca0007fde0ff */
[----:B------:R0:W-:Y:S04]  /*a2b40*/  STL [R1+0x2838], R24 ;  /* 0x0028381801007387 */ /* 0x0001e80000100800 */
        /* <DEDUP_REMOVED lines=38> */
[----:B---3--:R-:W-:-:S05]  /*a2db0*/  IADD3 R29, P1, R29, R3, RZ ;  /* 0x000000031d1d7210 */ /* 0x008fca0007f3e0ff */
[----:B------:R0:W-:Y:S04]  /*a2dc0*/  STL [R1+0x2810], R29 ;  /* 0x0028101d01007387 */ /* 0x0001e80000100800 */
        /* <DEDUP_REMOVED lines=49> */
[----:B0-----:R-:W2:Y:S04]  /*a30e0*/  LDL.LU R28, [R1+0x27bc] ;  /* 0x0027bc00011c7983 */ /* 0x001ea80000300800 */
[----:B------:R-:W-:Y:S01]  /*a30f0*/  STL [R1+0x27ec], R27 ;  /* 0x0027ec1b01007387 */ /* 0x000fe20000100800 */
[----:B---3--:R-:W-:-:S05]  /*a3100*/  IMAD.X R29, R29, 0x1, R2, P2 ;  /* 0x000000011d1d7824 */ /* 0x008fca00010e0602 */
[----:B------:R0:W-:Y:S04]  /*a3110*/  STL [R1+0x27e4], R29 ;  /* 0x0027e41d01007387 */ /* 0x0001e80000100800 */
[----:B0-----:R-:W3:Y:S01]  /*a3120*/  LDL.LU R29, [R1+0x2790] ;  /* 0x00279000011d7983 */ /* 0x001ee20000300800 */
        /* <DEDUP_REMOVED lines=38> */
[----:B------:R0:W-:Y:S04]  /*a3390*/  STL [R1+0x27bc], R28 ;  /* 0x0027bc1c01007387 */ /* 0x0001e80000100800 */
        /* <DEDUP_REMOVED lines=52> */
[----:B------:R0:W-:Y:S04]  /*a36e0*/  STL [R1+0x2740], R28 ;  /* 0x0027401c01007387 */ /* 0x0001e80000100800 */
[----:B0-----:R-:W2:Y:S01]  /*a36f0*/  LDL.LU R28, [R1+0x273c] ;  /* 0x00273c00011c7983 */ /* 0x001ea20000300800 */
        /* <DEDUP_REMOVED lines=64> */
[--C-:B------:R-:W-:Y:S01]  /*a3b00*/  IMAD.X R17, R17, 0x1, R2.reuse, P1 ;  /* 0x0000000111117824 */ /* 0x100fe200008e0602 */
[-C--:B------:R-:W-:Y:S01]  /*a3b10*/  IADD3 R12, P1, R12, R3.reuse, RZ ;  /* 0x000000030c0c7210 */ /* 0x080fe20007f3e0ff */
[--C-:B------:R-:W-:Y:S01]  /*a3b20*/  IMAD.X R13, R13, 0x1, R2.reuse, P6 ;  /* 0x000000010d0d7824 */ /* 0x100fe200030e0602 */
[-C--:B------:R-:W-:Y:S02]  /*a3b30*/  IADD3 R14, P6, R14, R3.reuse, RZ ;  /* 0x000000030e0e7210 */ /* 0x080fe40007fde0ff */
[----:B------:R0:W-:Y:S01]  /*a3b40*/  STL [R1+0x271c], R17 ;  /* 0x00271c1101007387 */ /* 0x0001e20000100800 */
[--C-:B------:R-:W-:Y:S01]  /*a3b50*/  IMAD.X R15, R15, 0x1, R2.reuse, P5 ;  /* 0x000000010f0f7824 */ /* 0x100fe200028e0602 */
[-C--:B------:R-:W-:Y:S01]  /*a3b60*/  IADD3 R22, P5, R22, R3.reuse, RZ ;  /* 0x0000000316167210 */ /* 0x080fe20007fbe0ff */
[--C-:B------:R-:W-:Y:S01]  /*a3b70*/  IMAD.X R23, R23, 0x1, R2.reuse, P4 ;  /* 0x0000000117177824 */ /* 0x100fe200020e0602 */
[----:B------:R-:W-:Y:S01]  /*a3b80*/  IADD3 R9, P4, R9, R3, RZ ;  /* 0x0000000309097210 */ /* 0x000fe20007f9e0ff */
[----:B------:R-:W-:-:S02]  /*a3b90*/  IMAD.X R10, R10, 0x1, R2, P3 ;  /* 0x000000010a0a7824 */ /* 0x000fc400018e0602 */
        /* <DEDUP_REMOVED lines=42> */
[----:B0-----:R-:W2:Y:S04]  /*a3e40*/  LDL.LU R21, [R1+0x2678] ;  /* 0x0026780001157983 */ /* 0x001ea80000300800 */
[----:B------:R-:W2:Y:S04]  /*a3e50*/  LDL.LU R12, [R1+0x269c] ;  /* 0x00269c00010c7983 */ /* 0x000ea80000300800 */
[----:B------:R-:W2:Y:S01]  /*a3e60*/  LDL.LU R13, [R1+0x2670] ;  /* 0x00267000010d7983 */ /* 0x000ea20000300800 */
[----:B------:R-:W-:-:S03]  /*a3e70*/  IADD3 R17, P3, R17, R3, RZ ;  /* 0x0000000311117210 */ /* 0x000fc60007f7e0ff */
        /* <DEDUP_REMOVED lines=37> */
[-C--:B--2---:R-:W-:Y:S01]  /*a40d0*/  IADD3 R21, P4, R21, R3.reuse, RZ ;  /* 0x0000000315157210 */ /* 0x084fe20007f9e0ff */
[--C-:B------:R-:W-:Y:S01]  /*a40e0*/  IMAD.X R12, R12, 0x1, R2.reuse, P3 ;  /* 0x000000010c0c7824 */ /* 0x100fe200018e0602 */
[----:B------:R-:W-:Y:S01]  /*a40f0*/  IADD3 R13, P3, R13, R3, RZ ;  /* 0x000000030d0d7210 */ /* 0x000fe20007f7e0ff */
[----:B------:R-:W-:-:S02]  /*a4100*/  IMAD.X R14, R14, 0x1, R2, P2 ;  /* 0x000000010e0e7824 */ /* 0x000fc400010e0602 */
[----:B------:R0:W-:Y:S01]  /*a4110*/  STL [R1+0x2678], R21 ;  /* 0x0026781501007387 */ /* 0x0001e20000100800 */
[-C--:B------:R-:W-:Y:S01]  /*a4120*/  IADD3 R15, P2, R15, R3.reuse, RZ ;  /* 0x000000030f0f7210 */ /* 0x080fe20007f5e0ff */
[--C-:B------:R-:W-:Y:S01]  /*a4130*/  IMAD.X R22, R22, 0x1, R2.reuse, P1 ;  /* 0x0000000116167824 */ /* 0x100fe200008e0602 */
[-C--:B------:R-:W-:Y:S01]  /*a4140*/  IADD3 R23, P1, R23, R3.reuse, RZ ;  /* 0x0000000317177210 */ /* 0x080fe20007f3e0ff */
[----:B------:R-:W-:Y:S01]  /*a4150*/  IMAD.X R9, R9, 0x1, R2, P6 ;  /* 0x0000000109097824 */ /* 0x000fe200030e0602 */
[----:B0-----:R-:W2:Y:S04]  /*a4160*/  LDL.LU R21, [R1+0x264c] ;  /* 0x00264c0001157983 */ /* 0x001ea80000300800 */
        /* <DEDUP_REMOVED lines=42> */
[----:B0-----:R-:W4:Y:S04]  /*a4410*/  LDL.LU R20, [R1+0x2624] ;  /* 0x0026240001147983 */ /* 0x001f280000300800 */
[----:B------:R-:W4:Y:S01]  /*a4420*/  LDL.LU R12, [R1+0x25f8] ;  /* 0x0025f800010c7983 */ /* 0x000f220000300800 */
[----:B--2---:R-:W-:-:S03]  /*a4430*/  IMAD.X R21, R21, 0x1, R2, P5 ;  /* 0x0000000115157824 */ /* 0x004fc600028e0602 */
        /* <DEDUP_REMOVED lines=41> */
[-C--:B------:R-:W-:Y:S01]  /*a46d0*/  IADD3 R12, P6, R12, R3.reuse, RZ ;  /* 0x000000030c0c7210 */ /* 0x080fe20007fde0ff */
[--C-:B--2---:R-:W-:Y:S01]  /*a46e0*/  IMAD.X R13, R13, 0x1, R2.reuse, P5 ;  /* 0x000000010d0d7824 */ /* 0x104fe200028e0602 */
[-C--:B------:R-:W-:Y:S01]  /*a46f0*/  IADD3 R14, P5, R14, R3.reuse, RZ ;  /* 0x000000030e0e7210 */ /* 0x080fe20007fbe0ff */
[--C-:B------:R-:W-:Y:S01]  /*a4700*/  IMAD.X R15, R15, 0x1, R2.reuse, P4 ;  /* 0x000000010f0f7824 */ /* 0x100fe200020e0602 */
[----:B------:R-:W-:Y:S01]  /*a4710*/  IADD3 R22, P4, R22, R3, RZ ;  /* 0x0000000316167210 */ /* 0x000fe20007f9e0ff */
        /* <DEDUP_REMOVED lines=58> */
[----:B--2---:R-:W-:-:S05]  /*a4ac0*/  IMAD.X R21, R21, 0x1, R2, P1 ;  /* 0x0000000115157824 */ /* 0x004fca00008e0602 */
[----:B------:R0:W-:Y:S01]  /*a4ad0*/  STL [R1+0x25cc], R21 ;  /* 0x0025cc1501007387 */ /* 0x0001e20000100800 */
[----:B------:R-:W-:-:S03]  /*a4ae0*/  IADD3 R17, P1, R17, R3, RZ ;  /* 0x0000000311117210 */ /* 0x000fc60007f3e0ff */
[----:B0-----:R-:W2:Y:S04]  /*a4af0*/  LDL.LU R21, [R1+0x2550] ;  /* 0x0025500001157983 */ /* 0x001ea80000300800 */
        /* <DEDUP_REMOVED lines=43> */
[----:B------:R-:W-:Y:S04]  /*a4db0*/  STL [R1+0x2560], R10 ;  /* 0x0025600a01007387 */ /* 0x000fe80000100800 */
[----:B------:R0:W-:Y:S04]  /*a4dc0*/  STL [R1+0x257c], R20 ;  /* 0x00257c1401007387 */ /* 0x0001e80000100800 */
[----:B------:R-:W-:Y:S04]  /*a4dd0*/  STL [R1+0x2584], R11 ;  /* 0x0025840b01007387 */ /* 0x000fe80000100800 */
[----:B0-----:R-:W4:Y:S01]  /*a4de0*/  LDL.LU R20, [R1+0x2528] ;  /* 0x0025280001147983 */ /* 0x001f220000300800 */
[----:B------:R-:W-:-:S02]  /*a4df0*/  IADD3 R27, P4, R27, R3, RZ ;  /* 0x000000031b1b7210 */ /* 0x000fc40007f9e0ff */
[----:B--2---:R-:W-:-:S03]  /*a4e00*/  IADD3 R21, P3, R21, R3, RZ ;  /* 0x0000000315157210 */ /* 0x004fc60007f7e0ff */
[----:B------:R-:W-:Y:S04]  /*a4e10*/  STL [R1+0x2558], R27 ;  /* 0x0025581b01007387 */ /* 0x000fe80000100800 */
[----:B------:R0:W-:Y:S01]  /*a4e20*/  STL [R1+0x2550], R21 ;  /* 0x0025501501007387 */ /* 0x0001e20000100800 */
[----:B------:R-:W-:-:S03]  /*a4e30*/  IMAD.X R17, R17, 0x1, R2, P2 ;  /* 0x0000000111117824 */ /* 0x000fc600010e0602 */
[----:B0-----:R-:W2:Y:S04]  /*a4e40*/  LDL.LU R21, [R1+0x254c] ;  /* 0x00254c0001157983 */ /* 0x001ea80000300800 */
        /* <DEDUP_REMOVED lines=37> */
[----:B------:R0:W-:Y:S04]  /*a50a0*/  STL [R1+0x2528], R20 ;  /* 0x0025281401007387 */ /* 0x0001e80000100800 */
        /* <DEDUP_REMOVED lines=52> */
[----:B------:R0:W-:Y:S04]  /*a53f0*/  STL [R1+0x24fc], R20 ;  /* 0x0024fc1401007387 */ /* 0x0001e80000100800 */
[----:B0-----:R-:W4:Y:S01]  /*a5400*/  LDL.LU R20, [R1+0x24a8] ;  /* 0x0024a80001147983 */ /* 0x001f220000300800 */
[----:B--2---:R-:W-:-:S05]  /*a5410*/  IADD3 R21, P5, R21, R3, RZ ;  /* 0x0000000315157210 */ /* 0x004fca0007fbe0ff */
        /* <DEDUP_REMOVED lines=63> */
[-C--:B------:R-:W-:Y:S01]  /*a5810*/  IADD3 R25, P2, R25, R3.reuse, RZ ;  /* 0x0000000319197210 */ /* 0x080fe20007f5e0ff */
        /* <DEDUP_REMOVED lines=51> */
[----:B0-----:R-:W4:Y:S04]  /*a5b50*/  LDL.LU R24, [R1+0x2434] ;  /* 0x0024340001187983 */ /* 0x001f280000300800 */
[----:B------:R-:W4:Y:S01]  /*a5b60*/  LDL.LU R12, [R1+0x2408] ;  /* 0x00240800010c7983 */ /* 0x000f220000300800 */
[----:B------:R-:W-:-:S03]  /*a5b70*/  IMAD.X R25, R25, 0x1, R2, P3 ;  /* 0x0000000119197824 */ /* 0x000fc600018e0602 */
        /* <DEDUP_REMOVED lines=38> */
[--C-:B----4-:R-:W-:Y:S01]  /*a5de0*/  IMAD.X R24, R24, 0x1, R2.reuse, P4 ;  /* 0x0000000118187824 */ /* 0x110fe200020e0602 */
        /* <DEDUP_REMOVED lines=8> */
[--C-:B------:R-:W-:Y:S01]  /*a5e70*/  IMAD.X R10, R10, 0x1, R2.reuse, P6 ;  /* 0x000000010a0a7824 */ /* 0x100fe200030e0602 */
[----:B0-----:R-:W4:Y:S04]  /*a5e80*/  LDL.LU R24, [R1+0x23b8] ;  /* 0x0023b80001187983 */ /* 0x001f280000300800 */
[----:B------:R-:W-:Y:S04]  /*a5e90*/  STL [R1+0x2408], R12 ;  /* 0x0024080c01007387 */ /* 0x000fe80000100800 */
[----:B------:R-:W-:Y:S04]  /*a5ea0*/  STL [R1+0x242c], R13 ;  /* 0x00242c0d01007387 */ /* 0x000fe80000100800 */
[----:B------:R-:W-:Y:S01]  /*a5eb0*/  STL [R1+0x2400], R14 ;  /* 0x0024000e01007387 */ /* 0x000fe20000100800 */
[----:B------:R-:W-:-:S03]  /*a5ec0*/  IMAD.X R27, R27, 0x1, R2, P5 ;  /* 0x000000011b1b7824 */ /* 0x000fc600028e0602 */
        /* <DEDUP_REMOVED lines=37> */
[----:B0-----:R-:W3:Y:S04]  /*a6120*/  LDL.LU R29, [R1+0x2390] ;  /* 0x00239000011d7983 */ /* 0x001ee80000300800 */
[----:B------:R-:W3:Y:S04]  /*a6130*/  LDL.LU R12, [R1+0x23b4] ;  /* 0x0023b400010c7983 */ /* 0x000ee80000300800 */
[----:B------:R-:W3:Y:S04]  /*a6140*/  LDL.LU R13, [R1+0x2388] ;  /* 0x00238800010d7983 */ /* 0x000ee80000300800 */
[----:B------:R-:W3:Y:S01]  /*a6150*/  LDL.LU R14, [R1+0x23ac] ;  /* 0x0023ac00010e7983 */ /* 0x000ee20000300800 */
[----:B----4-:R-:W-:-:S05]  /*a6160*/  IADD3 R24, P6, R24, R3, RZ ;  /* 0x0000000318187210 */ /* 0x010fca0007fde0ff */
        /* <DEDUP_REMOVED lines=37> */
[--C-:B------:R-:W-:Y:S01]  /*a63c0*/  IMAD.X R12, R12, 0x1, R2.reuse, P6 ;  /* 0x000000010c0c7824 */ /* 0x100fe200030e0602 */
[----:B------:R-:W-:Y:S01]  /*a63d0*/  IADD3 R13, P6, R13, R3, RZ ;  /* 0x000000030d0d7210 */ /* 0x000fe20007fde0ff */
[----:B------:R-:W-:-:S02]  /*a63e0*/  IMAD.X R14, R14, 0x1, R2, P5 ;  /* 0x000000010e0e7824 */ /* 0x000fc400028e0602 */
[----:B------:R0:W-:Y:S04]  /*a63f0*/  STL [R1+0x2390], R29 ;  /* 0x0023901d01007387 */ /* 0x0001e80000100800 */
[----:B0-----:R-:W3:Y:S04]  /*a6400*/  LDL.LU R29, [R1+0x2364] ;  /* 0x00236400011d7983 */ /* 0x001ee80000300800 */
[----:B------:R-:W-:Y:S01]  /*a6410*/  STL [R1+0x23b4], R12 ;  /* 0x0023b40c01007387 */ /* 0x000fe20000100800 */
[----:B----4-:R-:W-:Y:S01]  /*a6420*/  IMAD.X R22, R22, 0x1, R2, P4 ;  /* 0x0000000116167824 */ /* 0x010fe200020e0602 */
[----:B------:R-:W-:-:S02]  /*a6430*/  IADD3 R15, P5, R15, R3, RZ ;  /* 0x000000030f0f7210 */ /* 0x000fc40007fbe0ff */
[----:B------:R-:W-:Y:S01]  /*a6440*/  STL [R1+0x2388], R13 ;  /* 0x0023880d01007387 */ /* 0x000fe20000100800 */
[-C--:B------:R-:W-:Y:S01]  /*a6450*/  IADD3 R23, P4, R23, R3.reuse, RZ ;  /* 0x0000000317177210 */ /* 0x080fe20007f9e0ff */
[----:B------:R-:W-:Y:S02]  /*a6460*/  IMAD.X R9, R9, 0x1, R2, P3 ;  /* 0x0000000109097824 */ /* 0x000fe400018e0602 */
[----:B------:R-:W-:Y:S01]  /*a6470*/  STL [R1+0x23ac], R14 ;  /* 0x0023ac0e01007387 */ /* 0x000fe20000100800 */
[----:B------:R-:W-:-:S03]  /*a6480*/  IADD3 R10, P3, R10, R3, RZ ;  /* 0x000000030a0a7210 */ /* 0x000fc60007f7e0ff */
[----:B------:R-:W-:Y:S04]  /*a6490*/  STL [R1+0x2380], R15 ;  /* 0x0023800f01007387 */ /* 0x000fe80000100800 */
[----:B------:R-:W-:Y:S01]  /*a64a0*/  STL [R1+0x23a4], R22 ;  /* 0x0023a41601007387 */ /* 0x000fe20000100800 */
[--C-:B------:R-:W-:Y:S02]  /*a64b0*/  IMAD.X R24, R24, 0x1, R2.reuse, P1 ;  /* 0x0000000118187824 */ /* 0x100fe400008e0602 */
[----:B------:R-:W-:Y:S01]  /*a64c0*/  IMAD.X R11, R11, 0x1, R2, P2 ;  /* 0x000000010b0b7824 */ /* 0x000fe200010e0602 */
[----:B------:R-:W-:Y:S04]  /*a64d0*/  STL [R1+0x2378], R23 ;  /* 0x0023781701007387 */ /* 0x000fe80000100800 */
[----:B------:R-:W-:Y:S04]  /*a64e0*/  STL [R1+0x239c], R9 ;  /* 0x00239c0901007387 */ /* 0x000fe80000100800 */
[----:B------:R-:W-:Y:S01]  /*a64f0*/  STL [R1+0x2370], R10 ;  /* 0x0023700a01007387 */ /* 0x000fe20000100800 */
[----:B------:R-:W-:-:S03]  /*a6500*/  IADD3 R27, P2, R27, R3, RZ ;  /* 0x000000031b1b7210 */ /* 0x000fc60007f5e0ff */
[----:B------:R0:W-:Y:S04]  /*a6510*/  STL [R1+0x238c], R24 ;  /* 0x00238c1801007387 */ /* 0x0001e80000100800 */
[----:B------:R-:W-:Y:S04]  /*a6520*/  STL [R1+0x2394], R11 ;  /* 0x0023940b01007387 */ /* 0x000fe80000100800 */
[----:B0-----:R-:W4:Y:S04]  /*a6530*/  LDL.LU R24, [R1+0x2338] ;  /* 0x0023380001187983 */ /* 0x001f280000300800 */
[----:B------:R-:W-:Y:S01]  /*a6540*/  STL [R1+0x2368], R27 ;  /* 0x0023681b01007387 */ /* 0x000fe20000100800 */
[----:B------:R-:W-:-:S05]  /*a6550*/  IADD3 R25, P1, R25, R3, RZ ;  /* 0x0000000319197210 */ /* 0x000fca0007f3e0ff */
        /* <DEDUP_REMOVED lines=40> */
[----:B------:R0:W-:Y:S04]  /*a67e0*/  STL [R1+0x2338], R24 ;  /* 0x0023381801007387 */ /* 0x0001e80000100800 */
        /* <DEDUP_REMOVED lines=29> */
[----:B------:R0:W-:Y:S04]  /*a69c0*/  STL [R1+0x233c], R28 ;  /* 0x00233c1c01007387 */ /* 0x0001e80000100800 */
        /* <DEDUP_REMOVED lines=22> */
[----:B------:R0:W-:Y:S04]  /*a6b30*/  STL [R1+0x230c], R24 ;  /* 0x00230c1801007387 */ /* 0x0001e80000100800 */
[----:B0-----:R-:W4:Y:S01]  /*a6b40*/  LDL.LU R24, [R1+0x22b8] ;  /* 0x0022b80001187983 */ /* 0x001f220000300800 */
        /* <DEDUP_REMOVED lines=157> */
[--C-:B------:R-:W-:Y:S01]  /*a7520*/  IMAD.X R18, R18, 0x1, R2.reuse, P2 ;  /* 0x0000000112127824 */ /* 0x100fe200010e0602 */
        /* <DEDUP_REMOVED lines=239> */
[----:B------:R-:W4:Y:S01]  /*a8420*/  LDL.LU R13, [R1+0x20a0] ;  /* 0x0020a000010d7983 */ /* 0x000f220000300800 */
[----:B--2---:R-:W-:-:S03]  /*a8430*/  IADD3 R21, P3, R21, R3, RZ ;  /* 0x0000000315157210 */ /* 0x004fc60007f7e0ff */
        /* <DEDUP_REMOVED lines=42> */
[--C-:B--2---:R-:W-:Y:S01]  /*a86e0*/  IMAD.X R14, R14, 0x1, R2.reuse, P2 ;  /* 0x000000010e0e7824 */ /* 0x104fe200010e0602 */
[-C--:B------:R-:W-:Y:S01]  /*a86f0*/  IADD3 R15, P2, R15, R3.reuse, RZ ;  /* 0x000000030f0f7210 */ /* 0x080fe20007f5e0ff */
        /* <DEDUP_REMOVED lines=324> */
[----:B0-----:R-:W4:Y:S04]  /*a9b40*/  LDL.LU R24, [R1+0x1eb8] ;  /* 0x001eb80001187983 */ /* 0x001f280000300800 */
[----:B------:R-:W4:Y:S04]  /*a9b50*/  LDL.LU R12, [R1+0x1edc] ;  /* 0x001edc00010c7983 */ /* 0x000f280000300800 */
[----:B------:R-:W4:Y:S04]  /*a9b60*/  LDL.LU R13, [R1+0x1eb0] ;  /* 0x001eb000010d7983 */ /* 0x000f280000300800 */
[----:B------:R-:W4:Y:S01]  /*a9b70*/  LDL.LU R14, [R1+0x1ed4] ;  /* 0x001ed400010e7983 */ /* 0x000f220000300800 */
[----:B------:R-:W-:-:S05]  /*a9b80*/  IADD3 R25, P1, R25, R3, RZ ;  /* 0x0000000319197210 */ /* 0x000fca0007f3e0ff */
        /* <DEDUP_REMOVED lines=41> */
[----:B------:R-:W-:Y:S01]  /*a9e20*/  IADD3 R15, P6, R15, R3, RZ ;  /* 0x000000030f0f7210 */ /* 0x000fe20007fde0ff */
[----:B------:R-:W-:-:S02]  /*a9e30*/  IMAD.X R22, R22, 0x1, R2, P5 ;  /* 0x0000000116167824 */ /* 0x000fc400028e0602 */
[----:B0-----:R-:W4:Y:S04]  /*a9e40*/  LDL.LU R24, [R1+0x1e8c] ;  /* 0x001e8c0001187983 */ /* 0x001f280000300800 */
        /* <DEDUP_REMOVED lines=16> */
[----:B0-----:R-:W4:Y:S01]  /*a9f50*/  LDL.LU R25, [R1+0x1e60] ;  /* 0x001e600001197983 */ /* 0x001f220000300800 */
[----:B------:R-:W-:-:S03]  /*a9f60*/  IADD3 R16, P2, R16, R3, RZ ;  /* 0x0000000310107210 */ /* 0x000fc60007f5e0ff */
[----:B------:R-:W-:Y:S04]  /*a9f70*/  STL [R1+0x1e90], R27 ;  /* 0x001e901b01007387 */ /* 0x000fe80000100800 */
[----:B------:R0:W-:Y:S04]  /*a9f80*/  STL [R1+0x1e88], R16 ;  /* 0x001e881001007387 */ /* 0x0001e80000100800 */
        /* <DEDUP_REMOVED lines=69> */
[----:B------:R0:W-:Y:S04]  /*aa3e0*/  STL [R1+0x1e64], R29 ;  /* 0x001e641d01007387 */ /* 0x0001e80000100800 */
[----:B0-----:R-:W3:Y:S04]  /*aa3f0*/  LDL.LU R29, [R1+0x1de8] ;  /* 0x001de800011d7983 */ /* 0x001ee80000300800 */
[----:B------:R-:W-:Y:S01]  /*aa400*/  STL [R1+0x1e38], R12 ;  /* 0x001e380c01007387 */ /* 0x000fe20000100800 */
[--C-:B----4-:R-:W-:Y:S01]  /*aa410*/  IMAD.X R15, R15, 0x1, R2.reuse, P2 ;  /* 0x000000010f0f7824 */ /* 0x110fe200010e0602 */
[-C--:B------:R-:W-:Y:S01]  /*aa420*/  IADD3 R22, P2, R22, R3.reuse, RZ ;  /* 0x0000000316167210 */ /* 0x080fe20007f5e0ff */
[----:B------:R-:W-:Y:S01]  /*aa430*/  IMAD.X R23, R23, 0x1, R2, P1 ;  /* 0x0000000117177824 */ /* 0x000fe200008e0602 */
        /* <DEDUP_REMOVED lines=14> */
[----:B0-----:R-:W4:Y:S04]  /*aa520*/  LDL.LU R24, [R1+0x1e0c] ;  /* 0x001e0c0001187983 */ /* 0x001f280000300800 */
[----:B------:R-:W-:Y:S01]  /*aa530*/  STL [R1+0x1e3c], R27 ;  /* 0x001e3c1b01007387 */ /* 0x000fe20000100800 */
[----:B------:R-:W-:-:S05]  /*aa540*/  IMAD.X R25, R25, 0x1, R2, P4 ;  /* 0x0000000119197824 */ /* 0x000fca00020e0602 */
        /* <DEDUP_REMOVED lines=84> */
[----:B------:R-:W-:Y:S01]  /*aaa90*/  STL [R1+0x1da8], R23 ;  /* 0x001da81701007387 */ /* 0x000fe20000100800 */
[----:B------:R-:W-:-:S03]  /*aaaa0*/  IADD3 R27, P2, R27, R3, RZ ;  /* 0x000000031b1b7210 */ /* 0x000fc60007f5e0ff */
[----:B------:R-:W-:Y:S04]  /*aaab0*/  STL [R1+0x1dcc], R9 ;  /* 0x001dcc0901007387 */ /* 0x000fe80000100800 */
[----:B------:R-:W-:Y:S04]  /*aaac0*/  STL [R1+0x1da0], R10 ;  /* 0x001da00a01007387 */ /* 0x000fe80000100800 */
        /* <DEDUP_REMOVED lines=124> */
[----:B------:R-:W-:-:S03]  /*ab290*/  IADD3 R19, P5, R19, R3, RZ ;  /* 0x0000000313137210 */ /* 0x000fc60007fbe0ff */
        /* <DEDUP_REMOVED lines=650> */
[----:B------:R-:W4:Y:S04]  /*adb40*/  LDL.LU R12, [R1+0x1960] ;  /* 0x00196000010c7983 */ /* 0x000f280000300800 */
[----:B------:R-:W4:Y:S04]  /*adb50*/  LDL.LU R13, [R1+0x1984] ;  /* 0x00198400010d7983 */ /* 0x000f280000300800 */
[----:B------:R-:W4:Y:S01]  /*adb60*/  LDL.LU R14, [R1+0x1958] ;  /* 0x00195800010e7983 */ /* 0x000f220000300800 */
[----:B------:R-:W-:-:S05]  /*adb70*/  IMAD.X R25, R25, 0x1, R2, P4 ;  /* 0x0000000119197824 */ /* 0x000fca00020e0602 */
        /* <DEDUP_REMOVED lines=39> */
[----:B------:R-:W-:Y:S02]  /*addf0*/  IADD3 R14, P4, R14, R3, RZ ;  /* 0x000000030e0e7210 */ /* 0x000fe40007f9e0ff */
[----:B------:R0:W-:Y:S01]  /*ade00*/  STL [R1+0x198c], R24 ;  /* 0x00198c1801007387 */ /* 0x0001e20000100800 */
[----:B------:R-:W-:-:S03]  /*ade10*/  IMAD.X R15, R15, 0x1, R2, P3 ;  /* 0x000000010f0f7824 */ /* 0x000fc600018e0602 */
[----:B0-----:R-:W4:Y:S01]  /*ade20*/  LDL.LU R24, [R1+0x1910] ;  /* 0x0019100001187983 */ /* 0x001f220000300800 */
        /* <DEDUP_REMOVED lines=92> */
[----:B------:R-:W-:Y:S04]  /*ae3f0*/  STL [R1+0x190c], R12 ;  /* 0x00190c0c01007387 */ /* 0x000fe80000100800 */
[----:B------:R-:W-:Y:S01]  /*ae400*/  STL [R1+0x18e0], R13 ;  /* 0x0018e00d01007387 */ /* 0x000fe20000100800 */
[-C--:B----4-:R-:W-:Y:S01]  /*ae410*/  IADD3 R15, P6, R15, R3.reuse, RZ ;  /* 0x000000030f0f7210 */ /* 0x090fe20007fde0ff */
[--C-:B------:R-:W-:Y:S01]  /*ae420*/  IMAD.X R22, R22, 0x1, R2.reuse, P5 ;  /* 0x0000000116167824 */ /* 0x100fe200028e0602 */
[-C--:B------:R-:W-:Y:S01]  /*ae430*/  IADD3 R23, P5, R23, R3.reuse, RZ ;  /* 0x0000000317177210 */ /* 0x080fe20007fbe0ff */
[----:B------:R-:W-:Y:S01]  /*ae440*/  IMAD.X R9, R9, 0x1, R2, P4 ;  /* 0x0000000109097824 */ /* 0x000fe200020e0602 */
        /* <DEDUP_REMOVED lines=81> */
[----:B0-----:R-:W2:Y:S01]  /*ae960*/  LDL.LU R19, [R1+0x1844] ;  /* 0x0018440001137983 */ /* 0x001ea20000300800 */
[-C--:B------:R-:W-:Y:S01]  /*ae970*/  IADD3 R12, P4, R12, R3.reuse, RZ ;  /* 0x000000030c0c7210 */ /* 0x080fe20007f9e0ff */
[--C-:B------:R-:W-:Y:S01]  /*ae980*/  IMAD.X R13, R13, 0x1, R2.reuse, P3 ;  /* 0x000000010d0d7824 */ /* 0x100fe200018e0602 */
[-C--:B------:R-:W-:Y:S01]  /*ae990*/  IADD3 R14, P3, R14, R3.reuse, RZ ;  /* 0x000000030e0e7210 */ /* 0x080fe20007f7e0ff */
        /* <DEDUP_REMOVED lines=368> */
[--C-:B--2---:R-:W-:Y:S01]  /*b00a0*/  IMAD.X R21, R21, 0x1, R2.reuse, P2 ;  /* 0x0000000115157824 */ /* 0x104fe200010e0602 */
        /* <DEDUP_REMOVED lines=239> */
[----:B------:R-:W4:Y:S01]  /*b0fa0*/  LDL.LU R13, [R1+0x1500] ;  /* 0x00150000010d7983 */ /* 0x000f220000300800 */
[----:B------:R-:W-:-:S03]  /*b0fb0*/  IADD3 R0, P3, R0, R3, RZ ;  /* 0x0000000300007210 */ /* 0x000fc60007f7e0ff */
        /* <DEDUP_REMOVED lines=90> */
[----:B------:R-:W4:Y:S04]  /*b1560*/  LDL.LU R12, [R1+0x1488] ;  /* 0x00148800010c7983 */ /* 0x000f280000300800 */
[----:B------:R-:W4:Y:S01]  /*b1570*/  LDL.LU R13, [R1+0x14ac] ;  /* 0x0014ac00010d7983 */ /* 0x000f220000300800 */
[----:B------:R-:W-:-:S03]  /*b1580*/  IMAD.X R16, R16, 0x1, R2, P5 ;  /* 0x0000000110107824 */ /* 0x000fc600028e0602 */
        /* <DEDUP_REMOVED lines=134> */
[----:B------:R0:W-:Y:S04]  /*b1df0*/  STL [R1+0x1410], R24 ;  /* 0x0014101801007387 */ /* 0x0001e80000100800 */
[----:B0-----:R-:W4:Y:S01]  /*b1e00*/  LDL.LU R24, [R1+0x13e4] ;  /* 0x0013e40001187983 */ /* 0x001f220000300800 */
[----:B------:R-:W-:Y:S01]  /*b1e10*/  IADD3 R15, P1, R15, R3, RZ ;  /* 0x000000030f0f7210 */ /* 0x000fe20007f3e0ff */
[----:B------:R-:W-:-:S02]  /*b1e20*/  IMAD.X R22, R22, 0x1, R2, P6 ;  /* 0x0000000116167824 */ /* 0x000fc400030e0602 */
        /* <DEDUP_REMOVED lines=91> */
[----:B------:R-:W-:Y:S04]  /*b23e0*/  STL [R1+0x1390], R12 ;  /* 0x0013900c01007387 */ /* 0x000fe80000100800 */
[----:B------:R-:W-:Y:S01]  /*b23f0*/  STL [R1+0x13b4], R13 ;  /* 0x0013b40d01007387 */ /* 0x000fe20000100800 */
[--C-:B----4-:R-:W-:Y:S01]  /*b2400*/  IMAD.X R15, R15, 0x1, R2.reuse, P3 ;  /* 0x000000010f0f7824 */ /* 0x110fe200018e0602 */
[-C--:B------:R-:W-:Y:S01]  /*b2410*/  IADD3 R22, P3, R22, R3.reuse, RZ ;  /* 0x0000000316167210 */ /* 0x080fe20007f7e0ff */
[--C-:B------:R-:W-:Y:S01]  /*b2420*/  IMAD.X R23, R23, 0x1, R2.reuse, P2 ;  /* 0x0000000117177824 */ /* 0x100fe200010e0602 */
[----:B------:R-:W-:Y:S01]  /*b2430*/  IADD3 R9, P2, R9, R3, RZ ;  /* 0x0000000309097210 */ /* 0x000fe20007f5e0ff */
[----:B------:R-:W-:Y:S01]  /*b2440*/  STL [R1+0x1388], R14 ;  /* 0x0013880e01007387 */ /* 0x000fe20000100800 */
[----:B------:R-:W-:-:S02]  /*b2450*/  IMAD.X R10, R10, 0x1, R2, P1 ;  /* 0x000000010a0a7824 */ /* 0x000fc400008e0602 */
[--C-:B------:R-:W-:Y:S01]  /*b2460*/  IMAD.X R27, R27, 0x1, R2.reuse, P6 ;  /* 0x000000011b1b7824 */ /* 0x100fe200030e0602 */
[----:B------:R-:W-:Y:S04]  /*b2470*/  STL [R1+0x13ac], R15 ;  /* 0x0013ac0f01007387 */ /* 0x000fe80000100800 */
        /* <DEDUP_REMOVED lines=449> */
[-C--:B--2---:R-:W-:Y:S01]  /*b4090*/  IADD3 R21, P6, R21, R3.reuse, RZ ;  /* 0x0000000315157210 */ /* 0x084fe20007fde0ff */
        /* <DEDUP_REMOVED lines=52> */
[----:B------:R-:W4:Y:S04]  /*b43e0*/  LDL.LU R12, [R1+0x3088] ;  /* 0x00308800010c7983 */ /* 0x000f280000300800 */
[----:B------:R-:W4:Y:S04]  /*b43f0*/  LDL.LU R13, [R1+0x3054] ;  /* 0x00305400010d7983 */ /* 0x000f280000300800 */
[----:B------:R-:W4:Y:S01]  /*b4400*/  LDL.LU R14, [R1+0x3090] ;  /* 0x00309000010e7983 */ /* 0x000f220000300800 */
[----:B--2---:R-:W-:-:S05]  /*b4410*/  IMAD.X R21, R21, 0x1, R2, P1 ;  /* 0x0000000115157824 */ /* 0x004fca00008e0602 */
        /* <DEDUP_REMOVED lines=42> */
[--C-:B--2---:R-:W-:Y:S01]  /*b46c0*/  IMAD.X R15, R15, 0x1, R2.reuse, P6 ;  /* 0x000000010f0f7824 */ /* 0x104fe200030e0602 */
        /* <DEDUP_REMOVED lines=17> */
[----:B0-----:R-:W2:Y:S01]  /*b47e0*/  LDL.LU R21, [R1+0x30a4] ;  /* 0x0030a40001157983 */ /* 0x001ea20000300800 */
[----:B------:R-:W-:-:S03]  /*b47f0*/  IMAD.X R17, R17, 0x1, R2, P2 ;  /* 0x0000000111117824 */ /* 0x000fc600010e0602 */
        /* <DEDUP_REMOVED lines=27> */
[----:B------:R-:W4:Y:S01]  /*b49b0*/  LDL.LU R12, [R1+0x30cc] ;  /* 0x0030cc00010c7983 */ /* 0x000f220000300800 */
[----:B------:R-:W-:-:S03]  /*b49c0*/  IADD3 R20, P4, R20, R3, RZ ;  /* 0x0000000314147210 */ /* 0x000fc60007f9e0ff */
        /* <DEDUP_REMOVED lines=62> */
[----:B------:R-:W-:-:S05]  /*b4db0*/  IADD3 R27, P6, R27, R3, RZ ;  /* 0x000000031b1b7210 */ /* 0x000fca0007fde0ff */
[----:B------:R-:W-:Y:S01]  /*b4dc0*/  STL [R1+0x3128], R27 ;  /* 0x0031281b01007387 */ /* 0x000fe20000100800 */
        /* <DEDUP_REMOVED lines=32> */
[----:B------:R-:W4:Y:S04]  /*b4fd0*/  LDL.LU R14, [R1+0x317c] ;  /* 0x00317c00010e7983 */ /* 0x000f280000300800 */
[----:B------:R-:W4:Y:S04]  /*b4fe0*/  LDL.LU R15, [R1+0x331c] ;  /* 0x00331c00010f7983 */ /* 0x000f280000300800 */
[----:B------:R-:W4:Y:S04]  /*b4ff0*/  LDL.LU R22, [R1+0x3184] ;  /* 0x0031840001167983 */ /* 0x000f280000300800 */
[----:B------:R-:W4:Y:S01]  /*b5000*/  LDL.LU R23, [R1+0x318c] ;  /* 0x00318c0001177983 */ /* 0x000f220000300800 */
[----:B------:R-:W-:-:S03]  /*b5010*/  IADD3 R20, P6, R20, R3, RZ ;  /* 0x0000000314147210 */ /* 0x000fc60007fde0ff */
[----:B------:R-:W4:Y:S04]  /*b5020*/  LDL.LU R9, [R1+0x3194] ;  /* 0x0031940001097983 */ /* 0x000f280000300800 */
[----:B------:R-:W4:Y:S04]  /*b5030*/  LDL.LU R10, [R1+0x319c] ;  /* 0x00319c00010a7983 */ /* 0x000f280000300800 */
[----:B------:R-:W4:Y:S04]  /*b5040*/  LDL.LU R11, [R1+0x31a4] ;  /* 0x0031a400010b7983 */ /* 0x000f280000300800 */
[----:B------:R-:W4:Y:S04]  /*b5050*/  LDL.LU R27, [R1+0x3304] ;  /* 0x00330400011b7983 */ /* 0x000f280000300800 */
[----:B------:R0:W-:Y:S04]  /*b5060*/  STL [R1+0x3158], R20 ;  /* 0x0031581401007387 */ /* 0x0001e80000100800 */
[----:B0-----:R1:W5:Y:S04]  /*b5070*/  LDL.LU R20, [R1+0x34e0] ;  /* 0x0034e00001147983 */ /* 0x0013680000300800 */
[----:B------:R-:W2:Y:S02]  /*b5080*/  LDL.LU R3, [R1+0x3124] ;  /* 0x0031240001037983 */ /* 0x000ea40000300800 */
[----:B--2---:R-:W-:-:S05]  /*b5090*/  IMAD.X R3, R3, 0x1, R2, P5 ;  /* 0x0000000103037824 */ /* 0x004fca00028e0602 */
[----:B------:R0:W-:Y:S02]  /*b50a0*/  STL [R1+0x3124], R3 ;  /* 0x0031240301007387 */ /* 0x0001e40000100800 */
[----:B0-----:R-:W0:Y:S02]  /*b50b0*/  LDC R3, c[0x0][0x23c] ;  /* 0x00008f00ff037b82 */ /* 0x001e240000000800 */
[----:B0-----:R-:W-:-:S04]  /*b50c0*/  IMAD.SHL.U32 R3, R3, 0x80, RZ ;  /* 0x0000008003037824 */ /* 0x001fc800078e00ff */
[----:B------:R-:W-:-:S05]  /*b50d0*/  IMAD.SHL.U32 R3, R3, 0x2, RZ ;  /* 0x0000000203037824 */ /* 0x000fca00078e00ff */
[----:B------:R-:W-:-:S05]  /*b50e0*/  IADD3 R21, P5, R21, R3, RZ ;  /* 0x0000000315157210 */ /* 0x000fca0007fbe0ff */
        /* <DEDUP_REMOVED lines=44> */
[----:B---3--:R-:W-:-:S05]  /*b53b0*/  IADD3 R29, P6, R29, R3, RZ ;  /* 0x000000031d1d7210 */ /* 0x008fca0007fde0ff */
        /* <DEDUP_REMOVED lines=8> */
[----:B----4-:R-:W-:-:S05]  /*b5440*/  IADD3 R24, P5, R24, R3, RZ ;  /* 0x0000000318187210 */ /* 0x010fca0007fbe0ff */
        /* <DEDUP_REMOVED lines=20> */
[----:B------:R-:W2:Y:S01]  /*b5590*/  LDL.LU R3, [R1+0x316c] ;  /* 0x00316c0001037983 */ /* 0x000ea20000300800 */
[--C-:B------:R-:W-:Y:S02]  /*b55a0*/  IMAD.X R12, R12, 0x1, R2.reuse, P1 ;  /* 0x000000010c0c7824 */ /* 0x100fe400008e0602 */
[--C-:B------:R-:W-:Y:S01]  /*b55b0*/  IMAD.X R14, R14, 0x1, R2.reuse, P6 ;  /* 0x000000010e0e7824 */ /* 0x100fe200030e0602 */
[----:B------:R-:W-:Y:S01]  /*b55c0*/  IADD3 R15, P6, R15, UR10, RZ ;  /* 0x0000000a0f0f7c10 */ /* 0x000fe2000ffde0ff */
[----:B------:R-:W-:-:S02]  /*b55d0*/  IMAD.X R22, R22, 0x1, R2, P5 ;  /* 0x0000000116167824 */ /* 0x000fc400028e0602 */
[--C-:B------:R-:W-:Y:S02]  /*b55e0*/  IMAD.X R23, R23, 0x1, R2.reuse, P4 ;  /* 0x0000000117177824 */ /* 0x100fe400020e0602 */
[--C-:B------:R-:W-:Y:S01]  /*b55f0*/  IMAD.X R9, R9, 0x1, R2.reuse, P3 ;  /* 0x0000000109097824 */ /* 0x100fe200018e0602 */
[----:B------:R-:W-:Y:S01]  /*b5600*/  IADD3.X R27, R27, UR7, RZ, P6, !PT ;  /* 0x000000071b1b7c10 */ /* 0x000fe2000b7fe4ff */
[----:B--2---:R-:W-:-:S05]  /*b5610*/  IMAD.X R3, R3, 0x1, R2, P2 ;  /* 0x0000000103037824 */ /* 0x004fca00010e0602 */
[----:B------:R0:W-:Y:S02]  /*b5620*/  STL [R1+0x316c], R3 ;  /* 0x00316c0301007387 */ /* 0x0001e40000100800 */
[----:B0-----:R-:W0:Y:S02]  /*b5630*/  LDC R3, c[0x0][0x23c] ;  /* 0x00008f00ff037b82 */ /* 0x001e240000000800 */
[----:B0-----:R-:W-:-:S04]  /*b5640*/  IMAD.SHL.U32 R3, R3, 0x80, RZ ;  /* 0x0000008003037824 */ /* 0x001fc800078e00ff */
[----:B------:R-:W-:-:S05]  /*b5650*/  IMAD.SHL.U32 R3, R3, 0x2, RZ ;  /* 0x0000000203037824 */ /* 0x000fca00078e00ff */
[----:B------:R-:W-:-:S05]  /*b5660*/  IADD3 R0, P2, R0, R3, RZ ;  /* 0x0000000300007210 */ /* 0x000fca0007f5e0ff */
[----:B------:R0:W-:Y:S01]  /*b5670*/  STL [R1+0x31a8], R0 ;  /* 0x0031a80001007387 */ /* 0x0001e20000100800 */
[----:B------:R-:W-:-:S03]  /*b5680*/  IADD3 R13, P1, R13, R3, RZ ;  /* 0x000000030d0d7210 */ /* 0x000fc60007f3e0ff */
[----:B------:R1:W-:Y:S01]  /*b5690*/  STL [R1+0x3174], R12 ;  /* 0x0031740c01007387 */ /* 0x0003e20000100800 */
[----:B0-----:R-:W0:Y:S03]  /*b56a0*/  S2R R0, SR_TID.X ;  /* 0x0000000000007919 */ /* 0x001e260000002100 */
[----:B------:R1:W-:Y:S04]  /*b56b0*/  STL [R1+0x31ac], R13 ;  /* 0x0031ac0d01007387 */ /* 0x0003e80000100800 */
[----:B------:R1:W-:Y:S04]  /*b56c0*/  STL [R1+0x317c], R14 ;  /* 0x00317c0e01007387 */ /* 0x0003e80000100800 */
[----:B------:R1:W-:Y:S01]  /*b56d0*/  STL [R1+0x331c], R15 ;  /* 0x00331c0f01007387 */ /* 0x0003e20000100800 */
[----:B------:R-:W-:-:S03]  /*b56e0*/  IMAD.X R10, R10, 0x1, R2, P2 ;  /* 0x000000010a0a7824 */ /* 0x000fc600010e0602 */
[----:B------:R1:W-:Y:S01]  /*b56f0*/  STL [R1+0x3184], R22 ;  /* 0x0031841601007387 */ /* 0x0003e20000100800 */
[----:B------:R-:W-:-:S03]  /*b5700*/  IMAD.X R11, R11, 0x1, R2, P1 ;  /* 0x000000010b0b7824 */ /* 0x000fc600008e0602 */
[----:B------:R1:W-:Y:S04]  /*b5710*/  STL [R1+0x318c], R23 ;  /* 0x00318c1701007387 */ /* 0x0003e80000100800 */
[----:B------:R1:W-:Y:S04]  /*b5720*/  STL [R1+0x3194], R9 ;  /* 0x0031940901007387 */ /* 0x0003e80000100800 */
[----:B------:R1:W-:Y:S04]  /*b5730*/  STL [R1+0x3304], R27 ;  /* 0x0033041b01007387 */ /* 0x0003e80000100800 */
[----:B------:R1:W-:Y:S04]  /*b5740*/  STL [R1+0x319c], R10 ;  /* 0x00319c0a01007387 */ /* 0x0003e80000100800 */
[----:B------:R1:W-:Y:S01]  /*b5750*/  STL [R1+0x31a4], R11 ;  /* 0x0031a40b01007387 */ /* 0x0003e20000100800 */
[----:B0-----:R-:W-:-:S05]  /*b5760*/  LOP3.LUT R0, R0, 0x3f, RZ, 0xc0, !PT ;  /* 0x0000003f00007812 */ /* 0x001fca00078ec0ff */
[----:B------:R-:W-:Y:S01]  /*b5770*/  IMAD.SHL.U32 R0, R0, 0x2, RZ ;  /* 0x0000000200007824 */ /* 0x000fe200078e00ff */
[----:B------:R-:W-:Y:S06]  /*b5780*/  @P0 BRA `(.L_x_2) ;  /* 0xfffff91400540947 */ /* 0x000fec000383ffff */
[----:B-----5:R-:W2:Y:S04]  /*b5790*/  LDL.LU R16, [R1+0x75c] ;  /* 0x00075c0001107983 */ /* 0x020ea80000300800 */
[----:B--2---:R0:W-:Y:S04]  /*b57a0*/  STL [R1+0x3680], R16 ;  /* 0x0036801001007387 */ /* 0x0041e80000100800 */
[----:B0-----:R-:W2:Y:S04]  /*b57b0*/  LDL.LU R16, [R1+0x718] ;  /* 0x0007180001107983 */ /* 0x001ea80000300800 */
        /* <DEDUP_REMOVED lines=25> */
[----:B------:R-:W2:Y:S01]  /*b5950*/  LDL.LU R0, [R1+0x76c] ;  /* 0x00076c0001007983 */ /* 0x000ea20000300800 */
[----:B0-----:R-:W-:-:S03]  /*b5960*/  IMAD.MOV.U32 R16, RZ, RZ, R26 ;  /* 0x000000ffff107224 */ /* 0x001fc600078e001a */
        /* <DEDUP_REMOVED lines=25> */
[----:B------:R-:W2:Y:S04]  /*b5b00*/  LDL.LU R2, [R1+0x758] ;  /* 0x0007580001027983 */ /* 0x000ea80000300800 */
[----:B------:R-:W2:Y:S04]  /*b5b10*/  LDL.LU R3, [R1+0x768] ;  /* 0x0007680001037983 */ /* 0x000ea80000300800 */
[----:B-1----:R-:W3:Y:S04]  /*b5b20*/  LDL.LU R12, [R1+0x754] ;  /* 0x00075400010c7983 */ /* 0x002ee80000300800 */
[----:B------:R-:W3:Y:S01]  /*b5b30*/  LDL.LU R13, [R1+0x764] ;  /* 0x00076400010d7983 */ /* 0x000ee20000300800 */
[----:B0-----:R-:W-:-:S03]  /*b5b40*/  IMAD.MOV.U32 R0, RZ, RZ, R8 ;  /* 0x000000ffff007224 */ /* 0x001fc600078e0008 */
        /* <DEDUP_REMOVED lines=11> */
[----:B0-----:R-:W2:Y:S04]  /*b5c00*/  LDL.LU R7, [R1+0x610] ;  /* 0x0006100001077983 */ /* 0x001ea80000300800 */
[----:B------:R0:W-:Y:S04]  /*b5c10*/  STL [R1+0x3504], R6 ;  /* 0x0035040601007387 */ /* 0x0001e80000100800 */
[----:B0-----:R-:W2:Y:S04]  /*b5c20*/  LDL.LU R6, [R1+0x600] ;  /* 0x0006000001067983 */ /* 0x001ea80000300800 */
[----:B------:R0:W-:Y:S04]  /*b5c30*/  STL [R1+0x3500], R5 ;  /* 0x0035000501007387 */ /* 0x0001e80000100800 */
[----:B0-----:R-:W3:Y:S04]  /*b5c40*/  LDL.LU R5, [R1+0x614] ;  /* 0x0006140001057983 */ /* 0x001ee80000300800 */
[----:B------:R0:W-:Y:S04]  /*b5c50*/  STL [R1+0x34fc], R4 ;  /* 0x0034fc0401007387 */ /* 0x0001e80000100800 */
[----:B0-----:R-:W3:Y:S04]  /*b5c60*/  LDL.LU R4, [R1+0x604] ;  /* 0x0006040001047983 */ /* 0x001ee80000300800 */
[----:B------:R0:W-:Y:S04]  /*b5c70*/  STL [R1+0x34dc], R19 ;  /* 0x0034dc1301007387 */ /* 0x0001e80000100800 */
[----:B0-----:R-:W4:Y:S04]  /*b5c80*/  LDL.LU R19, [R1+0x618] ;  /* 0x0006180001137983 */ /* 0x001f280000300800 */
[----:B------:R0:W-:Y:S04]  /*b5c90*/  STL [R1+0x34d8], R18 ;  /* 0x0034d81201007387 */ /* 0x0001e80000100800 */
[----:B0-----:R-:W4:Y:S04]  /*b5ca0*/  LDL.LU R18, [R1+0x608] ;  /* 0x0006080001127983 */ /* 0x001f280000300800 */
[----:B------:R0:W-:Y:S01]  /*b5cb0*/  STL [R1+0x34d4], R17 ;  /* 0x0034d41101007387 */ /* 0x0001e20000100800 */
[----:B------:R-:W-:-:S03]  /*b5cc0*/  F2FP.BF16.F32.PACK_AB R16, R0, R16 ;  /* 0x000000100010723e */ /* 0x000fc600000010ff */
        /* <DEDUP_REMOVED lines=8> */
[----:B0-----:R-:W2:Y:S04]  /*b5d50*/  LDL.LU R29, [R1+0x724] ;  /* 0x00072400011d7983 */ /* 0x001ea80000300800 */
[----:B------:R0:W-:Y:S04]  /*b5d60*/  STL [R1+0x34c0], R24 ;  /* 0x0034c01801007387 */ /* 0x0001e80000100800 */
[----:B0-----:R-:W2:Y:S04]  /*b5d70*/  LDL.LU R24, [R1+0x714] ;  /* 0x0007140001187983 */ /* 0x001ea80000300800 */
[----:B------:R0:W-:Y:S04]  /*b5d80*/  STL [R1+0x34bc], R28 ;  /* 0x0034bc1c01007387 */ /* 0x0001e80000100800 */
[----:B0-----:R-:W3:Y:S04]  /*b5d90*/  LDL.LU R28, [R1+0x728] ;  /* 0x00072800011c7983 */ /* 0x001ee80000300800 */
[----:B------:R-:W4:Y:S04]  /*b5da0*/  LDL.LU R0, [R1+0x36e8] ;  /* 0x0036e80001007983 */ /* 0x000f280000300800 */
[----:B------:R0:W-:Y:S04]  /*b5db0*/  STL [R1+0x19c], R16 ;  /* 0x00019c1001007387 */ /* 0x0001e80000100800 */
[----:B0-----:R-:W4:Y:S02]  /*b5dc0*/  LDL.LU R16, [R1+0x36e4] ;  /* 0x0036e40001107983 */ /* 0x001f240000300800 */
[----:B----4-:R-:W-:-:S02]  /*b5dd0*/  F2FP.BF16.F32.PACK_AB R16, R0, R16 ;  /* 0x000000100010723e */ /* 0x010fc400000010ff */
        /* <DEDUP_REMOVED lines=46> */
[----:B0-----:R-:W3:Y:S01]  /*b60c0*/  LDL.LU R16, [R1+0x3684] ;  /* 0x0036840001107983 */ /* 0x001ee20000300800 */
[----:B------:R-:W-:Y:S02]  /*b60d0*/  F2FP.BF16.F32.PACK_AB R18, R18, R19 ;  /* 0x000000131212723e */ /* 0x000fe400000010ff */
[----:B---3--:R-:W-:-:S02]  /*b60e0*/  F2FP.BF16.F32.PACK_AB R28, R16, R28 ;  /* 0x0000001c101c723e */ /* 0x008fc400000010ff */
[----:B------:R-:W4:Y:S04]  /*b60f0*/  LDL.LU R16, [R1+0x3680] ;  /* 0x0036800001107983 */ /* 0x000f280000300800 */
[----:B------:R2:W-:Y:S02]  /*b6100*/  STL [R1+0x168], R28 ;  /* 0x0001681c01007387 */ /* 0x0005e40000100800 */
[----:B--2---:R-:W-:Y:S02]  /*b6110*/  F2FP.BF16.F32.PACK_AB R28, R24, R29 ;  /* 0x0000001d181c723e */ /* 0x004fe400000010ff */
[----:B------:R-:W-:Y:S02]  /*b6120*/  F2FP.BF16.F32.PACK_AB R24, R25, R20 ;  /* 0x000000141918723e */ /* 0x000fe400000010ff */
[----:B------:R-:W-:Y:S01]  /*b6130*/  F2FP.BF16.F32.PACK_AB R20, R21, R17 ;  /* 0x000000111514723e */ /* 0x000fe200000010ff */
[----:B------:R-:W-:Y:S01]  /*b6140*/  STL [R1+0x164], R28 ;  /* 0x0001641c01007387 */ /* 0x000fe20000100800 */
[----:B------:R-:W-:-:S02]  /*b6150*/  F2FP.BF16.F32.PACK_AB R17, R4, R5 ;  /* 0x000000050411723e */ /* 0x000fc400000010ff */
[----:B------:R-:W-:Y:S01]  /*b6160*/  F2FP.BF16.F32.PACK_AB R5, R6, R7 ;  /* 0x000000070605723e */ /* 0x000fe200000010ff */
[----:B------:R-:W-:Y:S04]  /*b6170*/  STL [R1+0x160], R24 ;  /* 0x0001601801007387 */ /* 0x000fe80000100800 */
[----:B------:R-:W-:Y:S04]  /*b6180*/  STL [R1+0x15c], R20 ;  /* 0x00015c1401007387 */ /* 0x000fe80000100800 */
[----:B------:R-:W-:Y:S04]  /*b6190*/  STL [R1+0x158], R18 ;  /* 0x0001581201007387 */ /* 0x000fe80000100800 */
[----:B------:R-:W-:Y:S04]  /*b61a0*/  STL [R1+0x154], R17 ;  /* 0x0001541101007387 */ /* 0x000fe80000100800 */
[----:B------:R-:W-:Y:S01]  /*b61b0*/  STL [R1+0x150], R5 ;  /* 0x0001500501007387 */ /* 0x000fe20000100800 */
[----:B----4-:R-:W-:-:S02]  /*b61c0*/  F2FP.BF16.F32.PACK_AB R4, R16, R0 ;  /* 0x000000001004723e */ /* 0x010fc400000010ff */
[----:B------:R-:W-:Y:S02]  /*b61d0*/  F2FP.BF16.F32.PACK_AB R0, R2, R3 ;  /* 0x000000030200723e */ /* 0x000fe400000010ff */
[----:B------:R-:W-:Y:S01]  /*b61e0*/  F2FP.BF16.F32.PACK_AB R3, R12, R13 ;  /* 0x0000000d0c03723e */ /* 0x000fe200000010ff */
[----:B------:R-:W-:Y:S01]  /*b61f0*/  STL [R1+0x14c], R4 ;  /* 0x00014c0401007387 */ /* 0x000fe20000100800 */
[----:B------:R-:W-:-:S03]  /*b6200*/  F2FP.BF16.F32.PACK_AB R2, R14, R15 ;  /* 0x0000000f0e02723e */ /* 0x000fc600000010ff */
[----:B------:R0:W-:Y:S04]  /*b6210*/  STL [R1+0x148], R0 ;  /* 0x0001480001007387 */ /* 0x0001e80000100800 */
[----:B------:R1:W-:Y:S01]  /*b6220*/  STL [R1+0x144], R3 ;  /* 0x0001440301007387 */ /* 0x0003e20000100800 */
[----:B0-----:R-:W-:-:S03]  /*b6230*/  F2FP.BF16.F32.PACK_AB R0, R22, R23 ;  /* 0x000000171600723e */ /* 0x001fc600000010ff */
[----:B------:R0:W-:Y:S01]  /*b6240*/  STL [R1+0x140], R2 ;  /* 0x0001400201007387 */ /* 0x0001e20000100800 */
[----:B-1----:R-:W-:-:S03]  /*b6250*/  F2FP.BF16.F32.PACK_AB R3, R8, R9 ;  /* 0x000000090803723e */ /* 0x002fc600000010ff */
[----:B------:R1:W-:Y:S04]  /*b6260*/  STL [R1+0x13c], R0 ;  /* 0x00013c0001007387 */ /* 0x0003e80000100800 */
[----:B------:R-:W-:Y:S04]  /*b6270*/  STL [R1+0x138], R3 ;  /* 0x0001380301007387 */ /* 0x000fe80000100800 */
[----:B------:R-:W2:Y:S01]  /*b6280*/  LDL.LU R28, [R1+0x7e8] ;  /* 0x0007e800011c7983 */ /* 0x000ea20000300800 */
[----:B0-----:R-:W-:Y:S02]  /*b6290*/  F2FP.BF16.F32.PACK_AB R2, R10, R11 ;  /* 0x0000000b0a02723e */ /* 0x001fe400000010ff */
[----:B-1----:R-:W-:-:S03]  /*b62a0*/  F2FP.BF16.F32.PACK_AB R0, R26, R27 ;  /* 0x0000001b1a00723e */ /* 0x002fc600000010ff */
        /* <DEDUP_REMOVED lines=36> */
[----:B------:R-:W3:Y:S04]  /*b64f0*/  LDL.LU R24, [R1+0x7d4] ;  /* 0x0007d40001187983 */ /* 0x000ee80000300800 */
[----:B---3--:R0:W-:Y:S04]  /*b6500*/  STL [R1+0x35f4], R24 ;  /* 0x0035f41801007387 */ /* 0x0081e80000100800 */
[----:B0-----:R-:W3:Y:S04]  /*b6510*/  LDL.LU R24, [R1+0x7d8] ;  /* 0x0007d80001187983 */ /* 0x001ee80000300800 */
        /* <DEDUP_REMOVED lines=33> */
[----:B0-----:R-:W2:Y:S04]  /*b6730*/  LDL.LU R24, [R1+0x77c] ;  /* 0x00077c0001187983 */ /* 0x001ea80000300800 */
[----:B------:R-:W3:Y:S04]  /*b6740*/  LDL.LU R29, [R1+0x7e4] ;  /* 0x0007e400011d7983 */ /* 0x000ee80000300800 */
[----:B------:R-:W4:Y:S04]  /*b6750*/  LDL.LU R25, [R1+0x7d0] ;  /* 0x0007d00001197983 */ /* 0x000f280000300800 */
[----:B------:R-:W4:Y:S04]  /*b6760*/  LDL.LU R20, [R1+0x7e0] ;  /* 0x0007e00001147983 */ /* 0x000f280000300800 */
[----:B------:R-:W4:Y:S04]  /*b6770*/  LDL.LU R21, [R1+0x69c] ;  /* 0x00069c0001157983 */ /* 0x000f280000300800 */
[----:B------:R-:W4:Y:S04]  /*b6780*/  LDL.LU R17, [R1+0x6ac] ;  /* 0x0006ac0001117983 */ /* 0x000f280000300800 */
[----:B------:R-:W3:Y:S04]  /*b6790*/  LDL.LU R18, [R1+0x698] ;  /* 0x0006980001127983 */ /* 0x000ee80000300800 */
        /* <DEDUP_REMOVED lines=21> */
[----:B--2---:R-:W-:-:S03]  /*b68f0*/  F2FP.BF16.F32.PACK_AB R28, R24, R28 ;  /* 0x0000001c181c723e */ /* 0x004fc600000010ff */
[----:B------:R-:W2:Y:S04]  /*b6900*/  LDL.LU R24, [R1+0x367c] ;  /* 0x00367c0001187983 */ /* 0x000ea80000300800 */
[----:B------:R0:W-:Y:S04]  /*b6910*/  STL [R1+0x12c], R28 ;  /* 0x00012c1c01007387 */ /* 0x0001e80000100800 */
[----:B0-----:R-:W2:Y:S02]  /*b6920*/  LDL.LU R28, [R1+0x3678] ;  /* 0x00367800011c7983 */ /* 0x001ea40000300800 */
[----:B--2---:R-:W-:-:S02]  /*b6930*/  F2FP.BF16.F32.PACK_AB R28, R24, R28 ;  /* 0x0000001c181c723e */ /* 0x004fc400000010ff */
        /* <DEDUP_REMOVED lines=65> */
[----:B------:R2:W-:Y:S01]  /*b6d50*/  STL [R1+0xe8], R28 ;  /* 0x0000e81c01007387 */ /* 0x0005e20000100800 */
[----:B---3--:R-:W-:Y:S02]  /*b6d60*/  F2FP.BF16.F32.PACK_AB R18, R18, R19 ;  /* 0x000000131212723e */ /* 0x008fe400000010ff */
[----:B--2---:R-:W-:Y:S02]  /*b6d70*/  F2FP.BF16.F32.PACK_AB R28, R24, R29 ;  /* 0x0000001d181c723e */ /* 0x004fe400000010ff */
[----:B----4-:R-:W-:Y:S02]  /*b6d80*/  F2FP.BF16.F32.PACK_AB R24, R25, R20 ;  /* 0x000000141918723e */ /* 0x010fe400000010ff */
[----:B------:R-:W-:Y:S01]  /*b6d90*/  F2FP.BF16.F32.PACK_AB R20, R21, R17 ;  /* 0x000000111514723e */ /* 0x000fe200000010ff */
[----:B------:R-:W-:Y:S01]  /*b6da0*/  STL [R1+0xe4], R28 ;  /* 0x0000e41c01007387 */ /* 0x000fe20000100800 */
[----:B------:R-:W-:-:S02]  /*b6db0*/  F2FP.BF16.F32.PACK_AB R17, R4, R5 ;  /* 0x000000050411723e */ /* 0x000fc400000010ff */
[----:B------:R-:W-:Y:S01]  /*b6dc0*/  F2FP.BF16.F32.PACK_AB R5, R6, R7 ;  /* 0x000000070605723e */ /* 0x000fe200000010ff */
[----:B------:R-:W-:Y:S01]  /*b6dd0*/  STL [R1+0xe0], R24 ;  /* 0x0000e01801007387 */ /* 0x000fe20000100800 */
[----:B------:R-:W-:Y:S02]  /*b6de0*/  F2FP.BF16.F32.PACK_AB R4, R16, R0 ;  /* 0x000000001004723e */ /* 0x000fe400000010ff */
[----:B------:R-:W-:Y:S01]  /*b6df0*/  F2FP.BF16.F32.PACK_AB R0, R2, R3 ;  /* 0x000000030200723e */ /* 0x000fe200000010ff */
[----:B------:R-:W-:Y:S01]  /*b6e00*/  STL [R1+0xdc], R20 ;  /* 0x0000dc1401007387 */ /* 0x000fe20000100800 */
[----:B------:R-:W-:-:S03]  /*b6e10*/  F2FP.BF16.F32.PACK_AB R3, R12, R13 ;  /* 0x0000000d0c03723e */ /* 0x000fc600000010ff */
[----:B------:R-:W-:Y:S01]  /*b6e20*/  STL [R1+0xd8], R18 ;  /* 0x0000d81201007387 */ /* 0x000fe20000100800 */
[----:B------:R-:W-:-:S03]  /*b6e30*/  F2FP.BF16.F32.PACK_AB R2, R14, R15 ;  /* 0x0000000f0e02723e */ /* 0x000fc600000010ff */
[----:B------:R-:W-:Y:S04]  /*b6e40*/  STL [R1+0xd4], R17 ;  /* 0x0000d41101007387 */ /* 0x000fe80000100800 */
[----:B------:R-:W-:Y:S04]  /*b6e50*/  STL [R1+0xd0], R5 ;  /* 0x0000d00501007387 */ /* 0x000fe80000100800 */
[----:B------:R-:W-:Y:S04]  /*b6e60*/  STL [R1+0xcc], R4 ;  /* 0x0000cc0401007387 */ /* 0x000fe80000100800 */
        /* <DEDUP_REMOVED lines=259> */
[----:B------:R-:W2:Y:S04]  /*b7ea0*/  LDL.LU R11, [R1+0x97c] ;  /* 0x00097c00010b7983 */ /* 0x000ea80000300800 */
[----:B--2---:R0:W-:Y:S04]  /*b7eb0*/  STL [R1+0x34f8], R11 ;  /* 0x0034f80b01007387 */ /* 0x0041e80000100800 */
[----:B0-----:R-:W2:Y:S04]  /*b7ec0*/  LDL.LU R11, [R1+0x8b0] ;  /* 0x0008b000010b7983 */ /* 0x001ea80000300800 */
[----:B------:R-:W3:Y:S04]  /*b7ed0*/  LDL.LU R10, [R1+0x978] ;  /* 0x00097800010a7983 */ /* 0x000ee80000300800 */
[----:B---3--:R0:W-:Y:S04]  /*b7ee0*/  STL [R1+0x34f4], R10 ;  /* 0x0034f40a01007387 */ /* 0x0081e80000100800 */
[----:B0-----:R-:W3:Y:S04]  /*b7ef0*/  LDL.LU R10, [R1+0x96c] ;  /* 0x00096c00010a7983 */ /* 0x001ee80000300800 */
[----:B------:R-:W4:Y:S04]  /*b7f00*/  LDL.LU R9, [R1+0x974] ;  /* 0x0009740001097983 */ /* 0x000f280000300800 */
[----:B----4-:R0:W-:Y:S04]  /*b7f10*/  STL [R1+0x34f0], R9 ;  /* 0x0034f00901007387 */ /* 0x0101e80000100800 */
[----:B0-----:R-:W4:Y:S04]  /*b7f20*/  LDL.LU R9, [R1+0x968] ;  /* 0x0009680001097983 */ /* 0x001f280000300800 */
        /* <DEDUP_REMOVED lines=9> */
[----:B------:R-:W2:Y:S01]  /*b7fc0*/  LDL.LU R19, [R1+0x8f4] ;  /* 0x0008f40001137983 */ /* 0x000ea20000300800 */
[----:B------:R-:W-:-:S03]  /*b7fd0*/  F2FP.BF16.F32.PACK_AB R7, R6, R7 ;  /* 0x000000070607723e */ /* 0x000fc600000010ff */
        /* <DEDUP_REMOVED lines=20> */
[----:B------:R-:W3:Y:S04]  /*b8120*/  LDL.LU R6, [R1+0x3564] ;  /* 0x0035640001067983 */ /* 0x000ee80000300800 */
[----:B------:R0:W-:Y:S04]  /*b8130*/  STL [R1+0x2c], R7 ;  /* 0x00002c0701007387 */ /* 0x0001e80000100800 */
[----:B0-----:R-:W3:Y:S02]  /*b8140*/  LDL.LU R7, [R1+0x3560] ;  /* 0x0035600001077983 */ /* 0x001ee40000300800 */
[----:B---3--:R-:W-:-:S02]  /*b8150*/  F2FP.BF16.F32.PACK_AB R7, R6, R7 ;  /* 0x000000070607723e */ /* 0x008fc400000010ff */
        /* <DEDUP_REMOVED lines=41> */
[----:B------:R0:W-:Y:S04]  /*b83f0*/  STL [R1], R7 ;  /* 0x0000000701007387 */ /* 0x0001e80000100800 */
[----:B0-----:R-:W3:Y:S02]  /*b8400*/  LDL.LU R7, [R1+0x3508] ;  /* 0x0035080001077983 */ /* 0x001ee40000300800 */
[----:B---3--:R-:W-:-:S02]  /*b8410*/  F2FP.BF16.F32.PACK_AB R7, R6, R7 ;  /* 0x000000070607723e */ /* 0x008fc400000010ff */
[----:B------:R-:W3:Y:S02]  /*b8420*/  LDL.LU R6, [R1+0x3504] ;  /* 0x0035040001067983 */ /* 0x000ee40000300800 */
[----:B---3--:R-:W-:Y:S02]  /*b8430*/  F2FP.BF16.F32.PACK_AB R6, R5, R6 ;  /* 0x000000060506723e */ /* 0x008fe400000010ff */
[----:B------:R-:W3:Y:S02]  /*b8440*/  LDL.LU R5, [R1+0x3500] ;  /* 0x0035000001057983 */ /* 0x000ee40000300800 */
[----:B---3--:R-:W-:Y:S02]  /*b8450*/  F2FP.BF16.F32.PACK_AB R5, R4, R5 ;  /* 0x000000050405723e */ /* 0x008fe400000010ff */
[----:B------:R-:W3:Y:S02]  /*b8460*/  LDL.LU R4, [R1+0x34fc] ;  /* 0x0034fc0001047983 */ /* 0x000ee40000300800 */
        /* <DEDUP_REMOVED lines=9> */
[----:B------:R-:W4:Y:S02]  /*b8500*/  LDL.LU R15, [R1+0x34e8] ;  /* 0x0034e800010f7983 */ /* 0x000f240000300800 */
[----:B----4-:R-:W-:Y:S02]  /*b8510*/  F2FP.BF16.F32.PACK_AB R15, R14, R15 ;  /* 0x0000000f0e0f723e */ /* 0x010fe400000010ff */
[----:B------:R-:W2:Y:S02]  /*b8520*/  LDL.LU R14, [R1+0x34e4] ;  /* 0x0034e400010e7983 */ /* 0x000ea40000300800 */
[----:B--2---:R-:W-:-:S02]  /*b8530*/  F2FP.BF16.F32.PACK_AB R14, R19, R14 ;  /* 0x0000000e130e723e */ /* 0x004fc400000010ff */
[----:B------:R-:W2:Y:S01]  /*b8540*/  LDL.LU R19, [R1+0x34e0] ;  /* 0x0034e00001137983 */ /* 0x000ea20000300800 */
[----:B------:R-:W-:Y:S02]  /*b8550*/  F2FP.BF16.F32.PACK_AB R12, R18, R12 ;  /* 0x0000000c120c723e */ /* 0x000fe400000010ff */
[----:B--2---:R-:W-:Y:S02]  /*b8560*/  F2FP.BF16.F32.PACK_AB R13, R19, R13 ;  /* 0x0000000d130d723e */ /* 0x004fe400000010ff */
[----:B------:R-:W2:Y:S04]  /*b8570*/  LDL.LU R19, [R1+0x34dc] ;  /* 0x0034dc0001137983 */ /* 0x000ea80000300800 */
[----:B------:R-:W3:Y:S01]  /*b8580*/  LDL.LU R18, [R1+0x34d8] ;  /* 0x0034d80001127983 */ /* 0x000ee20000300800 */
[----:B--2---:R-:W-:-:S03]  /*b8590*/  F2FP.BF16.F32.PACK_AB R19, R17, R19 ;  /* 0x000000131113723e */ /* 0x004fc600000010ff */
[----:B------:R-:W2:Y:S01]  /*b85a0*/  LDL.LU R17, [R1+0x34d4] ;  /* 0x0034d40001117983 */ /* 0x000ea20000300800 */
[----:B---3--:R-:W-:-:S03]  /*b85b0*/  F2FP.BF16.F32.PACK_AB R18, R21, R18 ;  /* 0x000000121512723e */ /* 0x008fc600000010ff */
[----:B------:R-:W3:Y:S01]  /*b85c0*/  LDL.LU R21, [R1+0x34d0] ;  /* 0x0034d00001157983 */ /* 0x000ee20000300800 */
[----:B------:R-:W-:Y:S02]  /*b85d0*/  F2FP.BF16.F32.PACK_AB R16, R25, R16 ;  /* 0x000000101910723e */ /* 0x000fe400000010ff */
[----:B------:R-:W-:Y:S02]  /*b85e0*/  F2FP.BF16.F32.PACK_AB R23, R29, R23 ;  /* 0x000000171d17723e */ /* 0x000fe400000010ff */
[----:B------:R-:W-:Y:S02]  /*b85f0*/  F2FP.BF16.F32.PACK_AB R22, R24, R22 ;  /* 0x000000161816723e */ /* 0x000fe400000010ff */
[----:B--2---:R-:W-:Y:S02]  /*b8600*/  F2FP.BF16.F32.PACK_AB R17, R20, R17 ;  /* 0x000000111411723e */ /* 0x004fe400000010ff */
[----:B------:R-:W2:Y:S01]  /*b8610*/  LDL.LU R20, [R1+0x34cc] ;  /* 0x0034cc0001147983 */ /* 0x000ea20000300800 */
[----:B---3--:R-:W-:-:S03]  /*b8620*/  F2FP.BF16.F32.PACK_AB R21, R28, R21 ;  /* 0x000000151c15723e */ /* 0x008fc600000010ff */
[----:B------:R-:W3:Y:S04]  /*b8630*/  LDL.LU R25, [R1+0x34c8] ;  /* 0x0034c80001197983 */ /* 0x000ee80000300800 */
[----:B------:R-:W3:Y:S04]  /*b8640*/  LDL.LU R29, [R1+0x34c4] ;  /* 0x0034c400011d7983 */ /* 0x000ee80000300800 */
[----:B------:R-:W4:Y:S04]  /*b8650*/  LDL.LU R24, [R1+0x34c0] ;  /* 0x0034c00001187983 */ /* 0x000f280000300800 */
[----:B------:R-:W4:Y:S01]  /*b8660*/  LDL.LU R28, [R1+0x34bc] ;  /* 0x0034bc00011c7983 */ /* 0x000f220000300800 */
[----:B------:R-:W-:-:S02]  /*b8670*/  F2FP.BF16.F32.PACK_AB R27, R2, R27 ;  /* 0x0000001b021b723e */ /* 0x000fc400000010ff */
[----:B------:R-:W-:Y:S02]  /*b8680*/  F2FP.BF16.F32.PACK_AB R26, R3, R26 ;  /* 0x0000001a031a723e */ /* 0x000fe400000010ff */
[----:B--2---:R-:W-:Y:S02]  /*b8690*/  F2FP.BF16.F32.PACK_AB R20, R0, R20 ;  /* 0x000000140014723e */ /* 0x004fe400000010ff */
[----:B---3--:R-:W-:Y:S02]  /*b86a0*/  F2FP.BF16.F32.PACK_AB R25, R29, R25 ;  /* 0x000000191d19723e */ /* 0x008fe400000010ff */
[----:B----4-:R-:W-:-:S07]  /*b86b0*/  F2FP.BF16.F32.PACK_AB R24, R28, R24 ;  /* 0x000000181c18723e */ /* 0x010fce00000010ff */
.L_x_1:
[----:B0-----:R-:W2:Y:S01]  /*b86c0*/  LDL.LU R0, [R1+0x34b8] ;  /* 0x0034b80001007983 */ /* 0x001ea20000300800 */
[----:B------:R-:W0:Y:S01]  /*b86d0*/  S2UR UR5, SR_CgaCtaId ;  /* 0x00000000000579c3 */ /* 0x000e220000008800 */
[----:B------:R-:W-:Y:S01]  /*b86e0*/  UMOV UR4, 0x400 ;  /* 0x0000040000047882 */ /* 0x000fe20000000000 */
[----:B------:R-:W-:Y:S01]  /*b86f0*/  ULDC.64 UR10, c[0x0][0x228] ;  /* 0x00008a00000a7ab9 */ /* 0x000fe20000000a00 */
[----:B------:R-:W1:Y:S01]  /*b8700*/  S2R R2, SR_TID.X ;  /* 0x0000000000027919 */ /* 0x000e620000002100 */
[----:B------:R-:W-:Y:S01]  /*b8710*/  ULDC.64 UR6, c[0x0][0x220] ;  /* 0x0000880000067ab9 */ /* 0x000fe20000000a00 */
[----:B------:R-:W-:Y:S01]  /*b8720*/  ULDC UR12, c[0x0][0x22c] ;  /* 0x00008b00000c7ab9 */ /* 0x000fe20000000800 */
[----:B------:R-:W-:Y:S01]  /*b8730*/  ULDC UR13, c[0x0][0x22c] ;  /* 0x00008b00000d7ab9 */ /* 0x000fe20000000800 */
[----:B0-----:R-:W-:-:S03]  /*b8740*/  ULEA UR4, UR5, UR4, 0x18 ;  /* 0x0000000405047291 */ /* 0x001fc6000f8ec03f */
[----:B------:R-:W-:Y:S01]  /*b8750*/  ULDC UR5, c[0x0][0x244] ;  /* 0x0000910000057ab9 */ /* 0x000fe20000000800 */
[C---:B-1----:R-:W-:Y:S01]  /*b8760*/  IMAD.SHL.U32 R3, R2.reuse, 0x40, RZ ;  /* 0x0000004002037824 */ /* 0x042fe200078e00ff */
[C---:B------:R-:W-:Y:S01]  /*b8770*/  LOP3.LUT R29, R2.reuse, 0x20, RZ, 0xc0, !PT ;  /* 0x00000020021d7812 */ /* 0x040fe200078ec0ff */
[----:B------:R-:W-:-:S03]  /*b8780*/  IMAD.SHL.U32 R28, R2, 0x10, RZ ;  /* 0x00000010021c7824 */ /* 0x000fc600078e00ff */
[----:B------:R-:W-:Y:S01]  /*b8790*/  LOP3.LUT R3, R3, 0x200, RZ, 0xc0, !PT ;  /* 0x0000020003037812 */ /* 0x000fe200078ec0ff */
[----:B------:R-:W-:Y:S01]  /*b87a0*/  BAR.SYNC.DEFER_BLOCKING 0x0 ;  /* 0x0000000000007b1d */ /* 0x000fe20000010000 */
[----:B--2---:R-:W-:-:S04]  /*b87b0*/  LOP3.LUT R0, R0, 0x80, RZ, 0xc0, !PT ;  /* 0x0000008000007812 */ /* 0x004fc800078ec0ff */
[----:B------:R-:W-:Y:S02]  /*b87c0*/  IADD3 R0, R0, UR4, R3 ;  /* 0x0000000400007c10 */ /* 0x000fe4000fffe003 */
[----:B------:R-:W-:-:S03]  /*b87d0*/  LOP3.LUT R3, R28, 0x70, RZ, 0xc0, !PT ;  /* 0x000000701c037812 */ /* 0x000fc600078ec0ff */
[----:B------:R-:W-:Y:S02]  /*b87e0*/  IMAD R0, R29, 0x20, R0 ;  /* 0x000000201d007824 */ /* 0x000fe400078e0200 */
[----:B------:R-:W2:Y:S01]  /*b87f0*/  LDL.LU R29, [R1+0x34b4] ;  /* 0x0034b400011d7983 */ /* 0x000ea20000300800 */
[----:B------:R-:W-:Y:S01]  /*b8800*/  SHF.R.U32.HI R28, RZ, 0x5, R2 ;  /* 0x00000005ff1c7819 */ /* 0x000fe20000011602 */
[----:B------:R-:W-:Y:S02]  /*b8810*/  IMAD.IADD R0, R3, 0x1, R0 ;  /* 0x0000000103007824 */ /* 0x000fe400078e0200 */
[----:B------:R-:W0:Y:S01]  /*b8820*/  S2R R3, SR_TID.X ;  /* 0x0000000000037919 */ /* 0x000e220000002100 */
[----:B------:R-:W-:Y:S02]  /*b8830*/  SGXT.U32 R28, R28, 0x1 ;  /* 0x000000011c1c781a */ /* 0x000fe40000000000 */
[----:B------:R1:W-:Y:S04]  /*b8840*/  STSM.16.M88.4 [R0], R24 ;  /* 0x0000001800007844 */ /* 0x0003e80000000200 */
[----:B-1----:R-:W3:Y:S04]  /*b8850*/  LDL.LU R27, [R1+0x630] ;  /* 0x00063000011b7983 */ /* 0x002ee80000300800 */
[----:B------:R1:W-:Y:S01]  /*b8860*/  STSM.16.M88.4 [R0+0x100], R20 ;  /* 0x0001001400007844 */ /* 0x0003e20000000200 */
[----:B0-----:R-:W-:Y:S01]  /*b8870*/  LOP3.LUT R3, R3, 0x3f, RZ, 0xc0, !PT ;  /* 0x0000003f03037812 */ /* 0x001fe200078ec0ff */
[----:B------:R-:W-:Y:S01]  /*b8880*/  BAR.SYNC.DEFER_BLOCKING 0x0 ;  /* 0x0000000000007b1d */ /* 0x000fe20000010000 */
[C---:B--2---:R-:W-:Y:S01]  /*b8890*/  ISETP.GE.AND P0, PT, R29.reuse, UR10, PT ;  /* 0x0000000a1d007c0c */ /* 0x044fe2000bf06270 */
[----:B------:R-:W-:Y:S01]  /*b88a0*/  IMAD R29, R29, UR5, RZ ;  /* 0x000000051d1d7c24 */ /* 0x000fe2000f8e02ff */
[----:B---3--:R-:W-:-:S03]  /*b88b0*/  LOP3.LUT R24, R27, R28, RZ, 0xfc, !PT ;  /* 0x0000001c1b187212 */ /* 0x008fc600078efcff */
[----:B------:R-:W-:Y:S01]  /*b88c0*/  ULDC UR5, c[0x0][0x248] ;  /* 0x0000920000057ab9 */ /* 0x000fe20000000800 */
[----:B------:R-:W-:Y:S01]  /*b88d0*/  LEA R3, R3, UR4, 0x4 ;  /* 0x0000000403037c11 */ /* 0x000fe2000f8e20ff */
[----:B------:R-:W-:Y:S01]  /*b88e0*/  ULDC UR4, c[0x0][0x248] ;  /* 0x0000920000047ab9 */ /* 0x000fe20000000800 */
[----:B------:R-:W-:Y:S01]  /*b88f0*/  ULDC UR10, c[0x0][0x22c] ;  /* 0x00008b00000a7ab9 */ /* 0x000fe20000000800 */
[----:B------:R-:W-:Y:S04]  /*b8900*/  STL [R1+0x200], R24 ;  /* 0x0002001801007387 */ /* 0x000fe80000100800 */
[----:B-1----:R-:W2:Y:S01]  /*b8910*/  LDL.LU R21, [R1+0x200] ;  /* 0x0002000001157983 */ /* 0x002ea20000300800 */
[----:B------:R-:W-:Y:S01]  /*b8920*/  LEA R2, P1, R29, UR6, 0x1 ;  /* 0x000000061d027c11 */ /* 0x000fe2000f8208ff */
[----:B------:R-:W-:-:S03]  /*b8930*/  ULDC UR6, c[0x0][0x248] ;  /* 0x0000920000067ab9 */ /* 0x000fc60000000800 */
[----:B------:R-:W-:Y:S01]  /*b8940*/  LEA.HI.X.SX32 R20, R29, UR7, 0x1, P1 ;  /* 0x000000071d147c11 */ /* 0x000fe200088f0eff */
[----:B------:R-:W-:Y:S01]  /*b8950*/  STL.64 [R1+0x34f0], R22 ;  /* 0x0034f01601007387 */ /* 0x000fe20000100a00 */
[----:B------:R-:W-:Y:S01]  /*b8960*/  IMAD.MOV.U32 R29, RZ, RZ, R27 ;  /* 0x000000ffff1d7224 */ /* 0x000fe200078e001b */
[----:B------:R-:W-:Y:S02]  /*b8970*/  ULDC UR7, c[0x0][0x248] ;  /* 0x0000920000077ab9 */ /* 0x000fe40000000800 */
[----:B------:R-:W0:Y:S04]  /*b8980*/  LDS.128 R24, [R3] ;  /* 0x0000000003187984 */ /* 0x000e280000000c00 */
[----:B--2---:R1:W-:Y:S01]  /*b8990*/  STL.64 [R1+0x34e8], R20 ;  /* 0x0034e81401007387 */ /* 0x0043e20000100a00 */
[----:B------:R-:W-:Y:S01]  /*b89a0*/  ISETP.LT.AND P1, PT, R21, UR11, !P0 ;  /* 0x0000000b15007c0c */ /* 0x000fe2000c721270 */
[----:B------:R-:W-:-:S02]  /*b89b0*/  ULDC UR11, c[0x0][0x22c] ;  /* 0x00008b00000b7ab9 */ /* 0x000fc40000000800 */
[----:B-1----:R-:W2:Y:S04]  /*b89c0*/  LDL.LU R20, [R1+0x50] ;  /* 0x0000500001147983 */ /* 0x002ea80000300800 */
[----:B------:R-:W2:Y:S04]  /*b89d0*/  LDL.LU R21, [R1+0x54] ;  /* 0x0000540001157983 */ /* 0x000ea80000300800 */
[----:B------:R-:W3:Y:S04]  /*b89e0*/  LDL.LU R22, [R1+0x58] ;  /* 0x0000580001167983 */ /* 0x000ee80000300800 */
[----:B------:R-:W3:Y:S04]  /*b89f0*/  LDL.LU R23, [R1+0x5c] ;  /* 0x00005c0001177983 */ /* 0x000ee80000300800 */
[----:B---3--:R-:W-:Y:S04]  /*b8a00*/  STL.64 [R1+0x3590], R22 ;  /* 0x0035901601007387 */ /* 0x008fe80000100a00 */
[----:B--2---:R-:W-:Y:S04]  /*b8a10*/  STL.64 [R1+0x3588], R20 ;  /* 0x0035881401007387 */ /* 0x004fe80000100a00 */
[----:B------:R-:W1:Y:S01]  /*b8a20*/  LDS.128 R20, [R3+0x400] ;  /* 0x0004000003147984 */ /* 0x000e620000000c00 */
[----:B------:R-:W-:Y:S06]  /*b8a30*/  BAR.SYNC.DEFER_BLOCKING 0x0 ;  /* 0x0000000000007b1d */ /* 0x000fec0000010000 */
[----:B------:R-:W-:Y:S04]  /*b8a40*/  STSM.16.M88.4 [R0], R16 ;  /* 0x0000001000007844 */ /* 0x000fe80000000200 */
[----:B------:R-:W-:Y:S04]  /*b8a50*/  STSM.16.M88.4 [R0+0x100], R12 ;  /* 0x0001000c00007844 */ /* 0x000fe80000000200 */
[----:B0-----:R-:W-:Y:S04]  /*b8a60*/  STL.64 [R1+0x3500], R26 ;  /* 0x0035001a01007387 */ /* 0x001fe80000100a00 */
[----:B------:R0:W-:Y:S04]  /*b8a70*/  STL.64 [R1+0x34f8], R24 ;  /* 0x0034f81801007387 */ /* 0x0001e80000100a00 */
[----:B0-----:R-:W2:Y:S04]  /*b8a80*/  LDL.LU R24, [R1+0x40] ;  /* 0x0000400001187983 */ /* 0x001ea80000300800 */
[----:B------:R-:W2:Y:S04]  /*b8a90*/  LDL.LU R25, [R1+0x44] ;  /* 0x0000440001197983 */ /* 0x000ea80000300800 */
[----:B------:R-:W2:Y:S04]  /*b8aa0*/  LDL.LU R26, [R1+0x48] ;  /* 0x00004800011a7983 */ /* 0x000ea80000300800 */
[----:B------:R-:W2:Y:S01]  /*b8ab0*/  LDL.LU R27, [R1+0x4c] ;  /* 0x00004c00011b7983 */ /* 0x000ea20000300800 */
[----:B------:R-:W-:Y:S06]  /*b8ac0*/  BAR.SYNC.DEFER_BLOCKING 0x0 ;  /* 0x0000000000007b1d */ /* 0x000fec0000010000 */
[----:B-1----:R-:W-:Y:S04]  /*b8ad0*/  STL.64 [R1+0x1a0], R20 ;  /* 0x0001a01401007387 */ /* 0x002fe80000100a00 */
[----:B------:R-:W-:Y:S04]  /*b8ae0*/  STL.64 [R1+0x1a8], R22 ;  /* 0x0001a81601007387 */ /* 0x000fe80000100a00 */
[----:B------:R-:W3:Y:S04]  /*b8af0*/  LDL.LU R16, [R1+0x30] ;  /* 0x0000300001107983 */ /* 0x000ee80000300800 */
[----:B------:R-:W3:Y:S04]  /*b8b00*/  LDL.LU R17, [R1+0x34] ;  /* 0x0000340001117983 */ /* 0x000ee80000300800 */
[----:B------:R-:W0:Y:S04]  /*b8b10*/  LDS.128 R20, [R3] ;  /* 0x0000000003147984 */ /* 0x000e280000000c00 */
[----:B------:R-:W3:Y:S04]  /*b8b20*/  LDL.LU R18, [R1+0x38] ;  /* 0x0000380001127983 */ /* 0x000ee80000300800 */
[----:B------:R-:W3:Y:S04]  /*b8b30*/  LDL.LU R19, [R1+0x3c] ;  /* 0x00003c0001137983 */ /* 0x000ee80000300800 */
[----:B------:R-:W4:Y:S04]  /*b8b40*/  LDL.LU R12, [R1+0x20] ;  /* 0x00002000010c7983 */ /* 0x000f280000300800 */
[----:B------:R-:W4:Y:S04]  /*b8b50*/  LDL.LU R13, [R1+0x24] ;  /* 0x00002400010d7983 */ /* 0x000f280000300800 */
[----:B------:R-:W4:Y:S04]  /*b8b60*/  LDL.LU R14, [R1+0x28] ;  /* 0x00002800010e7983 */ /* 0x000f280000300800 */
[----:B------:R-:W4:Y:S04]  /*b8b70*/  LDL.LU R15, [R1+0x2c] ;  /* 0x00002c00010f7983 */ /* 0x000f280000300800 */
[----:B0-----:R-:W-:Y:S04]  /*b8b80*/  STL.64 [R1+0x1b0], R20 ;  /* 0x0001b01401007387 */ /* 0x001fe80000100a00 */
[----:B------:R-:W-:Y:S04]  /*b8b90*/  STL.64 [R1+0x1b8], R22 ;  /* 0x0001b81601007387 */ /* 0x000fe80000100a00 */
[----:B------:R-:W0:Y:S01]  /*b8ba0*/  LDS.128 R20, [R3+0x400] ;  /* 0x0004000003147984 */ /* 0x000e220000000c00 */
[----:B------:R-:W-:Y:S06]  /*b8bb0*/  BAR.SYNC.DEFER_BLOCKING 0x0 ;  /* 0x0000000000007b1d */ /* 0x000fec0000010000 */
[----:B------:R1:W-:Y:S04]  /*b8bc0*/  STSM.16.M88.4 [R0], R8 ;  /* 0x0000000800007844 */ /* 0x0003e80000000200 */
[----:B------:R5:W-:Y:S04]  /*b8bd0*/  STSM.16.M88.4 [R0+0x100], R4 ;  /* 0x0001000400007844 */ /* 0x000be80000000200 */
[----:B0-----:R-:W-:Y:S04]  /*b8be0*/  STL.64 [R1+0x1c0], R20 ;  /* 0x0001c01401007387 */ /* 0x001fe80000100a00 */
[----:B------:R-:W-:Y:S04]  /*b8bf0*/  STL.64 [R1+0x1c8], R22 ;  /* 0x0001c81601007387 */ /* 0x000fe80000100a00 */
[----:B-1----:R-:W2:Y:S04]  /*b8c00*/  LDL.LU R8, [R1+0x10] ;  /* 0x0000100001087983 */ /* 0x002ea80000300800 */
[----:B------:R-:W2:Y:S04]  /*b8c10*/  LDL.LU R9, [R1+0x14] ;  /* 0x0000140001097983 */ /* 0x000ea80000300800 */
[----:B------:R-:W2:Y:S04]  /*b8c20*/  LDL.LU R10, [R1+0x18] ;  /* 0x00001800010a7983 */ /* 0x000ea80000300800 */
[----:B------:R-:W2:Y:S04]  /*b8c30*/  LDL.LU R11, [R1+0x1c] ;  /* 0x00001c00010b7983 */ /* 0x000ea80000300800 */
[----:B-----5:R-:W5:Y:S04]  /*b8c40*/  LDL.LU R4, [R1] ;  /* 0x0000000001047983 */ /* 0x020f680000300800 */
[----:B------:R-:W5:Y:S04]  /*b8c50*/  LDL.LU R5, [R1+0x4] ;  /* 0x0000040001057983 */ /* 0x000f680000300800 */
[----:B------:R-:W5:Y:S04]  /*b8c60*/  LDL.LU R6, [R1+0x8] ;  /* 0x0000080001067983 */ /* 0x000f680000300800 */
[----:B------:R-:W5:Y:S01]  /*b8c70*/  LDL.LU R7, [R1+0xc] ;  /* 0x00000c0001077983 */ /* 0x000f620000300800 */
[----:B------:R-:W-:Y:S06]  /*b8c80*/  BAR.SYNC.DEFER_BLOCKING 0x0 ;  /* 0x0000000000007b1d */ /* 0x000fec0000010000 */
[----:B------:R-:W0:Y:S04]  /*b8c90*/  LDS.128 R20, [R3] ;  /* 0x0000000003147984 */ /* 0x000e280000000c00 */
[----:B0-----:R-:W-:Y:S04]  /*b8ca0*/  STL.64 [R1+0x1d0], R20 ;  /* 0x0001d01401007387 */ /* 0x001fe80000100a00 */
[----:B------:R-:W-:Y:S04]  /*b8cb0*/  STL.64 [R1+0x1d8], R22 ;  /* 0x0001d81601007387 */ /* 0x000fe80000100a00 */
[----:B------:R-:W0:Y:S01]  /*b8cc0*/  LDS.128 R20, [R3+0x400] ;  /* 0x0004000003147984 */ /* 0x000e220000000c00 */
[----:B------:R-:W-:Y:S06]  /*b8cd0*/  BAR.SYNC.DEFER_BLOCKING 0x0 ;  /* 0x0000000000007b1d */ /* 0x000fec0000010000 */
[----:B0-----:R-:W-:Y:S04]  /*b8ce0*/  STL.64 [R1+0x1e0], R20 ;  /* 0x0001e01401007387 */ /* 0x001fe80000100a00 */
[----:B------:R0:W-:Y:S04]  /*b8cf0*/  STL.64 [R1+0x1e8], R22 ;  /* 0x0001e81601007387 */ /* 0x0001e80000100a00 */
[----:B0-----:R-:W3:Y:S04]  /*b8d00*/  LDL.LU.64 R22, [R1+0x3590] ;  /* 0x0035900001167983 */ /* 0x001ee80000300a00 */
[----:B------:R-:W3:Y:S04]  /*b8d10*/  LDL.LU.64 R20, [R1+0x3588] ;  /* 0x0035880001147983 */ /* 0x000ee80000300a00 */
[----:B-----5:R-:W-:Y:S04]  /*b8d20*/  STSM.16.M88.4 [R0], R4 ;  /* 0x0000000400007844 */ /* 0x020fe80000000200 */
[----:B--2---:R-:W-:Y:S01]  /*b8d30*/  STSM.16.M88.4 [R0+0x100], R8 ;  /* 0x0001000800007844 */ /* 0x004fe20000000200 */
[----:B------:R-:W-:Y:S06]  /*b8d40*/  BAR.SYNC.DEFER_BLOCKING 0x0 ;  /* 0x0000000000007b1d */ /* 0x000fec0000010000 */
[----:B------:R-:W0:Y:S04]  /*b8d50*/  LDS.128 R8, [R3] ;  /* 0x0000000003087984 */ /* 0x000e280000000c00 */
[----:B------:R-:W1:Y:S01]  /*b8d60*/  LDS.128 R4, [R3+0x400] ;  /* 0x0004000003047984 */ /* 0x000e620000000c00 */
[----:B------:R-:W-:Y:S06]  /*b8d70*/  BAR.SYNC.DEFER_BLOCKING 0x0 ;  /* 0x0000000000007b1d */ /* 0x000fec0000010000 */
[----:B----4-:R-:W-:Y:S04]  /*b8d80*/  STSM.16.M88.4 [R0], R12 ;  /* 0x0000000c00007844 */ /* 0x010fe80000000200 */
[----:B---3--:R-:W-:Y:S04]  /*b8d90*/  STSM.16.M88.4 [R0+0x100], R16 ;  /* 0x0001001000007844 */ /* 0x008fe80000000200 */
[----:B0-----:R-:W-:Y:S04]  /*b8da0*/  STL.64 [R1+0x1f0], R8 ;  /* 0x0001f00801007387 */ /* 0x001fe80000100a00 */
[----:B------:R-:W-:Y:S01]  /*b8db0*/  STL.64 [R1+0x1f8], R10 ;  /* 0x0001f80a01007387 */ /* 0x000fe20000100a00 */
[----:B------:R-:W-:Y:S06]  /*b8dc0*/  BAR.SYNC.DEFER_BLOCKING 0x0 ;  /* 0x0000000000007b1d */ /* 0x000fec0000010000 */
[----:B-1----:R-:W-:Y:S04]  /*b8dd0*/  STL.64 [R1+0x10], R4 ;  /* 0x0000100401007387 */ /* 0x002fe80000100a00 */
[----:B------:R-:W-:Y:S04]  /*b8de0*/  STL.64 [R1+0x18], R6 ;  /* 0x0000180601007387 */ /* 0x000fe80000100a00 */
[----:B------:R-:W0:Y:S04]  /*b8df0*/  LDS.128 R8, [R3] ;  /* 0x0000000003087984 */ /* 0x000e280000000c00 */
[----:B------:R-:W1:Y:S01]  /*b8e00*/  LDS.128 R4, [R3+0x400] ;  /* 0x0004000003047984 */ /* 0x000e620000000c00 */
[----:B------:R-:W-:Y:S06]  /*b8e10*/  BAR.SYNC.DEFER_BLOCKING 0x0 ;  /* 0x0000000000007b1d */ /* 0x000fec0000010000 */
[----:B------:R-:W-:Y:S04]  /*b8e20*/  STSM.16.M88.4 [R0], R24 ;  /* 0x0000001800007844 */ /* 0x000fe80000000200 */
[----:B------:R2:W-:Y:S04]  /*b8e30*/  STSM.16.M88.4 [R0+0x100], R20 ;  /* 0x0001001400007844 */ /* 0x0005e80000000200 */
[----:B0-----:R-:W-:Y:S04]  /*b8e40*/  STL.64 [R1+0x20], R8 ;  /* 0x0000200801007387 */ /* 0x001fe80000100a00 */
[----:B------:R-:W-:Y:S04]  /*b8e50*/  STL.64 [R1+0x28], R10 ;  /* 0x0000280a01007387 */ /* 0x000fe80000100a00 */
[----:B-1----:R-:W-:Y:S04]  /*b8e60*/  STL.64 [R1], R4 ;  /* 0x0000000401007387 */ /* 0x002fe80000100a00 */
[----:B------:R-:W-:Y:S04]  /*b8e70*/  STL.64 [R1+0x8], R6 ;  /* 0x0000080601007387 */ /* 0x000fe80000100a00 */
[----:B--2---:R-:W2:Y:S04]  /*b8e80*/  LDL.LU R20, [R1+0xf0] ;  /* 0x0000f00001147983 */ /* 0x004ea80000300800 */
[----:B------:R-:W2:Y:S04]  /*b8e90*/  LDL.LU R21, [R1+0xf4] ;  /* 0x0000f40001157983 */ /* 0x000ea80000300800 */
[----:B------:R-:W3:Y:S04]  /*b8ea0*/  LDL.LU R22, [R1+0xf8] ;  /* 0x0000f80001167983 */ /* 0x000ee80000300800 */
[----:B------:R-:W3:Y:S01]  /*b8eb0*/  LDL.LU R23, [R1+0xfc] ;  /* 0x0000fc0001177983 */ /* 0x000ee20000300800 */
[----:B------:R-:W-:Y:S06]  /*b8ec0*/  BAR.SYNC.DEFER_BLOCKING 0x0 ;  /* 0x0000000000007b1d */ /* 0x000fec0000010000 */
[----:B------:R-:W0:Y:S04]  /*b8ed0*/  LDS.128 R4, [R3] ;  /* 0x0000000003047984 */ /* 0x000e280000000c00 */
[----:B------:R-:W1:Y:S01]  /*b8ee0*/  LDS.128 R8, [R3+0x400] ;  /* 0x0004000003087984 */ /* 0x000e620000000c00 */
[----:B------:R-:W-:Y:S06]  /*b8ef0*/  BAR.SYNC.DEFER_BLOCKING 0x0 ;  /* 0x0000000000007b1d */ /* 0x000fec0000010000 */
[----:B---3--:R-:W-:Y:S04]  /*b8f00*/  STL.64 [R1+0x3550], R22 ;  /* 0x0035501601007387 */ /* 0x008fe80000100a00 */
[----:B--2---:R2:W-:Y:S04]  /*b8f10*/  STL.64 [R1+0x3548], R20 ;  /* 0x0035481401007387 */ /* 0x0045e80000100a00 */
[----:B------:R-:W3:Y:S04]  /*b8f20*/  LDL.LU R16, [R1+0xd0] ;  /* 0x0000d00001107983 */ /* 0x000ee80000300800 */
[----:B------:R-:W3:Y:S04]  /*b8f30*/  LDL.LU R17, [R1+0xd4] ;  /* 0x0000d40001117983 */ /* 0x000ee80000300800 */
[----:B------:R-:W4:Y:S04]  /*b8f40*/  LDL.LU R18, [R1+0xd8] ;  /* 0x0000d80001127983 */ /* 0x000f280000300800 */
[----:B------:R-:W4:Y:S04]  /*b8f50*/  LDL.LU R19, [R1+0xdc] ;  /* 0x0000dc0001137983 */ /* 0x000f280000300800 */
[----:B----4-:R-:W-:Y:S04]  /*b8f60*/  STL.64 [R1+0x3560], R18 ;  /* 0x0035601201007387 */ /* 0x010fe80000100a00 */
[----:B---3--:R-:W-:Y:S04]  /*b8f70*/  STL.64 [R1+0x3558], R16 ;  /* 0x0035581001007387 */ /* 0x008fe80000100a00 */
[----:B--2---:R-:W2:Y:S04]  /*b8f80*/  LDL.LU R20, [R1+0x90] ;  /* 0x0000900001147983 */ /* 0x004ea80000300800 */
[----:B------:R-:W2:Y:S04]  /*b8f90*/  LDL.LU R21, [R1+0x94] ;  /* 0x0000940001157983 */ /* 0x000ea80000300800 */
[----:B------:R-:W3:Y:S04]  /*b8fa0*/  LDL.LU R22, [R1+0x98] ;  /* 0x0000980001167983 */ /* 0x000ee80000300800 */
[----:B------:R-:W3:Y:S04]  /*b8fb0*/  LDL.LU R23, [R1+0x9c] ;  /* 0x00009c0001177983 */ /* 0x000ee80000300800 */
[----:B---3--:R-:W-:Y:S04]  /*b8fc0*/  STL.64 [R1+0x3570], R22 ;  /* 0x0035701601007387 */ /* 0x008fe80000100a00 */
[----:B--2---:R2:W-:Y:S04]  /*b8fd0*/  STL.64 [R1+0x3568], R20 ;  /* 0x0035681401007387 */ /* 0x0045e80000100a00 */
        /* <DEDUP_REMOVED lines=8> */
[----:B------:R-:W2:Y:S04]  /*b9060*/  LDL.LU R22, [R1+0x68] ;  /* 0x0000680001167983 */ /* 0x000ea80000300800 */
[----:B------:R-:W2:Y:S04]  /*b9070*/  LDL.LU R23, [R1+0x6c] ;  /* 0x00006c0001177983 */ /* 0x000ea80000300800 */
        /* <DEDUP_REMOVED lines=8> */
[----:B------:R-:W5:Y:S04]  /*b9100*/  LDL.LU R24, [R1+0xe0] ;  /* 0x0000e00001187983 */ /* 0x000f680000300800 */
[----:B------:R-:W5:Y:S04]  /*b9110*/  LDL.LU R25, [R1+0xe4] ;  /* 0x0000e40001197983 */ /* 0x000f680000300800 */
[----:B------:R-:W5:Y:S04]  /*b9120*/  LDL.LU R26, [R1+0xe8] ;  /* 0x0000e800011a7983 */ /* 0x000f680000300800 */
[----:B------:R-:W5:Y:S04]  /*b9130*/  LDL.LU R27, [R1+0xec] ;  /* 0x0000ec00011b7983 */ /* 0x000f680000300800 */
[----:B0-----:R0:W-:Y:S04]  /*b9140*/  STL [R1+0x34e0], R4 ;  /* 0x0034e00401007387 */ /* 0x0011e80000100800 */
[----:B------:R1:W-:Y:S04]  /*b9150*/  STL [R1+0x34dc], R5 ;  /* 0x0034dc0501007387 */ /* 0x0003e80000100800 */
[----:B------:R1:W-:Y:S04]  /*b9160*/  STL [R1+0x34d8], R6 ;  /* 0x0034d80601007387 */ /* 0x0003e80000100800 */
[----:B------:R1:W-:Y:S04]  /*b9170*/  STL [R1+0x34d4], R7 ;  /* 0x0034d40701007387 */ /* 0x0003e80000100800 */
[----:B0-----:R-:W4:Y:S04]  /*b9180*/  LDL.LU R4, [R1+0xb0] ;  /* 0x0000b00001047983 */ /* 0x001f280000300800 */
[----:B-1----:R-:W4:Y:S04]  /*b9190*/  LDL.LU R5, [R1+0xb4] ;  /* 0x0000b40001057983 */ /* 0x002f280000300800 */
[----:B------:R-:W4:Y:S04]  /*b91a0*/  LDL.LU R6, [R1+0xb8] ;  /* 0x0000b80001067983 */ /* 0x000f280000300800 */
[----:B------:R-:W4:Y:S04]  /*b91b0*/  LDL.LU R7, [R1+0xbc] ;  /* 0x0000bc0001077983 */ /* 0x000f280000300800 */
[----:B------:R-:W-:Y:S04]  /*b91c0*/  STL.64 [R1+0x3510], R10 ;  /* 0x0035100a01007387 */ /* 0x000fe80000100a00 */
[----:B------:R0:W-:Y:S04]  /*b91d0*/  STL.64 [R1+0x3508], R8 ;  /* 0x0035080801007387 */ /* 0x0001e80000100a00 */
[----:B0-----:R-:W5:Y:S04]  /*b91e0*/  LDL.LU R8, [R1+0xa0] ;  /* 0x0000a00001087983 */ /* 0x001f680000300800 */
[----:B------:R-:W5:Y:S04]  /*b91f0*/  LDL.LU R9, [R1+0xa4] ;  /* 0x0000a40001097983 */ /* 0x000f680000300800 */
[----:B------:R-:W5:Y:S04]  /*b9200*/  LDL.LU R10, [R1+0xa8] ;  /* 0x0000a800010a7983 */ /* 0x000f680000300800 */
[----:B------:R-:W5:Y:S04]  /*b9210*/  LDL.LU R11, [R1+0xac] ;  /* 0x0000ac00010b7983 */ /* 0x000f680000300800 */
[----:B--2---:R0:W-:Y:S04]  /*b9220*/  STSM.16.M88.4 [R0], R20 ;  /* 0x0000001400007844 */ /* 0x0041e80000000200 */
[----:B0-----:R-:W2:Y:S04]  /*b9230*/  LDL.LU.64 R22, [R1+0x3580] ;  /* 0x0035800001167983 */ /* 0x001ea80000300a00 */
[----:B------:R-:W2:Y:S04]  /*b9240*/  LDL.LU.64 R20, [R1+0x3578] ;  /* 0x0035780001147983 */ /* 0x000ea80000300a00 */
[----:B--2---:R-:W-:Y:S01]  /*b9250*/  STSM.16.M88.4 [R0+0x100], R20 ;  /* 0x0001001400007844 */ /* 0x004fe20000000200 */
        /* <DEDUP_REMOVED lines=8> */
[----:B0-----:R-:W2:Y:S04]  /*b92e0*/  LDL.LU.64 R22, [R1+0x3570] ;  /* 0x0035700001167983 */ /* 0x001ea80000300a00 */
[----:B------:R-:W2:Y:S04]  /*b92f0*/  LDL.LU.64 R20, [R1+0x3568] ;  /* 0x0035680001147983 */ /* 0x000ea80000300a00 */
[----:B---3--:R0:W-:Y:S04]  /*b9300*/  STSM.16.M88.4 [R0], R16 ;  /* 0x0000001000007844 */ /* 0x0081e80000000200 */
[----:B0-----:R-:W3:Y:S04]  /*b9310*/  LDL.LU.64 R18, [R1+0x3560] ;  /* 0x0035600001127983 */ /* 0x001ee80000300a00 */
[----:B------:R-:W3:Y:S04]  /*b9320*/  LDL.LU.64 R16, [R1+0x3558] ;  /* 0x0035580001107983 */ /* 0x000ee80000300a00 */
[----:B--2---:R-:W-:Y:S01]  /*b9330*/  STSM.16.M88.4 [R0+0x100], R20 ;  /* 0x0001001400007844 */ /* 0x004fe20000000200 */
[----:B------:R-:W-:Y:S06]  /*b9340*/  BAR.SYNC.DEFER_BLOCKING 0x0 ;  /* 0x0000000000007b1d */ /* 0x000fec0000010000 */
[----:B------:R-:W0:Y:S04]  /*b9350*/  LDS.128 R20, [R3] ;  /* 0x0000000003147984 */ /* 0x000e280000000c00 */
[----:B0-----:R-:W-:Y:S04]  /*b9360*/  STL.64 [R1+0x90], R20 ;  /* 0x0000901401007387 */ /* 0x001fe80000100a00 */
[----:B------:R-:W-:Y:S04]  /*b9370*/  STL.64 [R1+0x98], R22 ;  /* 0x0000981601007387 */ /* 0x000fe80000100a00 */
[----:B------:R-:W0:Y:S01]  /*b9380*/  LDS.128 R20, [R3+0x400] ;  /* 0x0004000003147984 */ /* 0x000e220000000c00 */
[----:B------:R-:W-:Y:S06]  /*b9390*/  BAR.SYNC.DEFER_BLOCKING 0x0 ;  /* 0x0000000000007b1d */ /* 0x000fec0000010000 */
[----:B-----5:R-:W-:Y:S04]  /*b93a0*/  STSM.16.M88.4 [R0], R8 ;  /* 0x0000000800007844 */ /* 0x020fe80000000200 */
[----:B----4-:R-:W-:Y:S01]  /*b93b0*/  STSM.16.M88.4 [R0+0x100], R4 ;  /* 0x0001000400007844 */ /* 0x010fe20000000200 */
[----:B------:R-:W-:Y:S06]  /*b93c0*/  BAR.SYNC.DEFER_BLOCKING 0x0 ;  /* 0x0000000000007b1d */ /* 0x000fec0000010000 */
[----:B------:R-:W1:Y:S04]  /*b93d0*/  LDS.128 R8, [R3] ;  /* 0x0000000003087984 */ /* 0x000e680000000c00 */
[----:B------:R-:W2:Y:S01]  /*b93e0*/  LDS.128 R4, [R3+0x400] ;  /* 0x0004000003047984 */ /* 0x000ea20000000c00 */
[----:B------:R-:W-:Y:S06]  /*b93f0*/  BAR.SYNC.DEFER_BLOCKING 0x0 ;  /* 0x0000000000007b1d */ /* 0x000fec0000010000 */
[----:B------:R-:W-:Y:S04]  /*b9400*/  STSM.16.M88.4 [R0], R12 ;  /* 0x0000000c00007844 */ /* 0x000fe80000000200 */
[----:B---3--:R-:W-:Y:S01]  /*b9410*/  STSM.16.M88.4 [R0+0x100], R16 ;  /* 0x0001001000007844 */ /* 0x008fe20000000200 */
[----:B------:R-:W-:Y:S06]  /*b9420*/  BAR.SYNC.DEFER_BLOCKING 0x0 ;  /* 0x0000000000007b1d */ /* 0x000fec0000010000 */
[----:B0-----:R-:W-:Y:S04]  /*b9430*/  STL.64 [R1+0x210], R20 ;  /* 0x0002101401007387 */ /* 0x001fe80000100a00 */
[----:B------:R0:W-:Y:S04]  /*b9440*/  STL.64 [R1+0x218], R22 ;  /* 0x0002181601007387 */ /* 0x0001e80000100a00 */
[----:B0-----:R-:W3:Y:S04]  /*b9450*/  LDL.LU.64 R22, [R1+0x3550] ;  /* 0x0035500001167983 */ /* 0x001ee80000300a00 */
[----:B------:R-:W3:Y:S04]  /*b9460*/  LDL.LU.64 R20, [R1+0x3548] ;  /* 0x0035480001147983 */ /* 0x000ee80000300a00 */
[----:B-1----:R-:W-:Y:S04]  /*b9470*/  STL.64 [R1+0xa0], R8 ;  /* 0x0000a00801007387 */ /* 0x002fe80000100a00 */
[----:B------:R-:W-:Y:S04]  /*b9480*/  STL.64 [R1+0xa8], R10 ;  /* 0x0000a80a01007387 */ /* 0x000fe80000100a00 */
[----:B--2---:R-:W-:Y:S04]  /*b9490*/  STL.64 [R1+0xb0], R4 ;  /* 0x0000b00401007387 */ /* 0x004fe80000100a00 */
[----:B------:R-:W0:Y:S04]  /*b94a0*/  LDS.128 R8, [R3] ;  /* 0x0000000003087984 */ /* 0x000e280000000c00 */
[----:B------:R-:W-:Y:S04]  /*b94b0*/  STL.64 [R1+0xb8], R6 ;  /* 0x0000b80601007387 */ /* 0x000fe80000100a00 */
[----:B------:R-:W1:Y:S01]  /*b94c0*/  LDS.128 R4, [R3+0x400] ;  /* 0x0004000003047984 */ /* 0x000e620000000c00 */
[----:B------:R-:W-:Y:S06]  /*b94d0*/  BAR.SYNC.DEFER_BLOCKING 0x0 ;  /* 0x0000000000007b1d */ /* 0x000fec0000010000 */
[----:B0-----:R0:W-:Y:S04]  /*b94e0*/  STL.64 [R1+0xc0], R8 ;  /* 0x0000c00801007387 */ /* 0x0011e80000100a00 */
[----:B------:R2:W-:Y:S04]  /*b94f0*/  STL.64 [R1+0xc8], R10 ;  /* 0x0000c80a01007387 */ /* 0x0005e80000100a00 */
[----:B-1----:R-:W-:Y:S04]  /*b9500*/  STL.64 [R1+0xd0], R4 ;  /* 0x0000d00401007387 */ /* 0x002fe80000100a00 */
[----:B------:R-:W-:Y:S04]  /*b9510*/  STL.64 [R1+0xd8], R6 ;  /* 0x0000d80601007387 */ /* 0x000fe80000100a00 */
[----:B0-----:R-:W4:Y:S04]  /*b9520*/  LDL.LU R8, [R1+0x130] ;  /* 0x0001300001087983 */ /* 0x001f280000300800 */
[----:B------:R-:W4:Y:S04]  /*b9530*/  LDL.LU R9, [R1+0x134] ;  /* 0x0001340001097983 */ /* 0x000f280000300800 */
[----:B--2---:R-:W2:Y:S04]  /*b9540*/  LDL.LU R10, [R1+0x138] ;  /* 0x00013800010a7983 */ /* 0x004ea80000300800 */
        /* <DEDUP_REMOVED lines=12> */
[----:B------:R-:W4:Y:S04]  /*b9610*/  LDL.LU R11, [R1+0x11c] ;  /* 0x00011c00010b7983 */ /* 0x000f280000300800 */
[----:B------:R-:W-:Y:S04]  /*b9620*/  STSM.16.M88.4 [R0], R24 ;  /* 0x0000001800007844 */ /* 0x000fe80000000200 */
[----:B---3--:R-:W-:Y:S01]  /*b9630*/  STSM.16.M88.4 [R0+0x100], R20 ;  /* 0x0001001400007844 */ /* 0x008fe20000000200 */
[----:B------:R-:W-:Y:S06]  /*b9640*/  BAR.SYNC.DEFER_BLOCKING 0x0 ;  /* 0x0000000000007b1d */ /* 0x000fec0000010000 */
[----:B------:R-:W0:Y:S04]  /*b9650*/  LDS.128 R12, [R3] ;  /* 0x00000000030c7984 */ /* 0x000e280000000c00 */
[----:B------:R-:W1:Y:S01]  /*b9660*/  LDS.128 R16, [R3+0x400] ;  /* 0x0004000003107984 */ /* 0x000e620000000c00 */
[----:B------:R-:W-:Y:S06]  /*b9670*/  BAR.SYNC.DEFER_BLOCKING 0x0 ;  /* 0x0000000000007b1d */ /* 0x000fec0000010000 */
[----:B----4-:R-:W-:Y:S04]  /*b9680*/  STL.64 [R1+0x3540], R10 ;  /* 0x0035400a01007387 */ /* 0x010fe80000100a00 */
        /* <DEDUP_REMOVED lines=14> */
[----:B0-----:R0:W-:Y:S04]  /*b9770*/  STL.64 [R1+0xe0], R12 ;  /* 0x0000e00c01007387 */ /* 0x0011e80000100a00 */
[----:B------:R1:W-:Y:S04]  /*b9780*/  STL.64 [R1+0xe8], R14 ;  /* 0x0000e80e01007387 */ /* 0x0003e80000100a00 */
[----:B------:R-:W5:Y:S04]  /*b9790*/  LDL.LU R21, [R1+0x164] ;  /* 0x0001640001157983 */ /* 0x000f680000300800 */
[----:B------:R-:W5:Y:S04]  /*b97a0*/  LDL.LU R22, [R1+0x168] ;  /* 0x0001680001167983 */ /* 0x000f680000300800 */
[----:B------:R-:W5:Y:S04]  /*b97b0*/  LDL.LU R23, [R1+0x16c] ;  /* 0x00016c0001177983 */ /* 0x000f680000300800 */
[----:B0-----:R-:W5:Y:S04]  /*b97c0*/  LDL.LU R12, [R1+0x170] ;  /* 0x00017000010c7983 */ /* 0x001f680000300800 */
[----:B------:R-:W5:Y:S04]  /*b97d0*/  LDL.LU R13, [R1+0x174] ;  /* 0x00017400010d7983 */ /* 0x000f680000300800 */
[----:B-1----:R-:W5:Y:S04]  /*b97e0*/  LDL.LU R14, [R1+0x178] ;  /* 0x00017800010e7983 */ /* 0x002f680000300800 */
[----:B------:R-:W5:Y:S04]  /*b97f0*/  LDL.LU R15, [R1+0x17c] ;  /* 0x00017c00010f7983 */ /* 0x000f680000300800 */
[----:B------:R0:W-:Y:S04]  /*b9800*/  STL.64 [R1+0xf0], R16 ;  /* 0x0000f01001007387 */ /* 0x0001e80000100a00 */
[----:B------:R1:W-:Y:S04]  /*b9810*/  STL.64 [R1+0xf8], R18 ;  /* 0x0000f81201007387 */ /* 0x0003e80000100a00 */
[----:B0-----:R-:W5:Y:S04]  /*b9820*/  LDL.LU R16, [R1+0x180] ;  /* 0x0001800001107983 */ /* 0x001f680000300800 */
[----:B------:R-:W5:Y:S04]  /*b9830*/  LDL.LU R17, [R1+0x184] ;  /* 0x0001840001117983 */ /* 0x000f680000300800 */
[----:B-1----:R-:W5:Y:S04]  /*b9840*/  LDL.LU R18, [R1+0x188] ;  /* 0x0001880001127983 */ /* 0x002f680000300800 */
        /* <DEDUP_REMOVED lines=9> */
[----:B------:R-:W0:Y:S04]  /*b98e0*/  LDS.128 R8, [R3+0x400] ;  /* 0x0004000003087984 */ /* 0x000e280000000c00 */
[----:B0-----:R-:W-:Y:S04]  /*b98f0*/  STL.64 [R1+0x100], R8 ;  /* 0x0001000801007387 */ /* 0x001fe80000100a00 */
[----:B------:R0:W-:Y:S04]  /*b9900*/  STL.64 [R1+0x108], R10 ;  /* 0x0001080a01007387 */ /* 0x0001e80000100a00 */
[----:B0-----:R-:W2:Y:S04]  /*b9910*/  LDL.LU.64 R10, [R1+0x3530] ;  /* 0x00353000010a7983 */ /* 0x001ea80000300a00 */
[----:B------:R-:W2:Y:S01]  /*b9920*/  LDL.LU.64 R8, [R1+0x3528] ;  /* 0x0035280001087983 */ /* 0x000ea20000300a00 */
[----:B------:R-:W-:Y:S06]  /*b9930*/  BAR.SYNC.DEFER_BLOCKING 0x0 ;  /* 0x0000000000007b1d */ /* 0x000fec0000010000 */
        /* <DEDUP_REMOVED lines=10> */
[----:B---3--:R-:W-:Y:S04]  /*b99e0*/  STSM.16.M88.4 [R0], R24 ;  /* 0x0000001800007844 */ /* 0x008fe80000000200 */
[----:B----4-:R-:W-:Y:S01]  /*b99f0*/  STSM.16.M88.4 [R0+0x100], R4 ;  /* 0x0001000400007844 */ /* 0x010fe20000000200 */
[----:B------:R-:W-:Y:S06]  /*b9a00*/  BAR.SYNC.DEFER_BLOCKING 0x0 ;  /* 0x0000000000007b1d */ /* 0x000fec0000010000 */
[----:B------:R-:W1:Y:S04]  /*b9a10*/  LDS.128 R4, [R3] ;  /* 0x0000000003047984 */ /* 0x000e680000000c00 */
[----:B0-----:R-:W-:Y:S04]  /*b9a20*/  STL.64 [R1+0x130], R8 ;  /* 0x0001300801007387 */ /* 0x001fe80000100a00 */
[----:B------:R0:W-:Y:S04]  /*b9a30*/  STL.64 [R1+0x138], R10 ;  /* 0x0001380a01007387 */ /* 0x0001e80000100a00 */
[----:B0-----:R-:W2:Y:S04]  /*b9a40*/  LDL.LU.64 R10, [R1+0x3510] ;  /* 0x00351000010a7983 */ /* 0x001ea80000300a00 */
[----:B------:R-:W3:Y:S04]  /*b9a50*/  LDL.LU.64 R8, [R1+0x3508] ;  /* 0x0035080001087983 */ /* 0x000ee80000300a00 */
[----:B------:R-:W4:Y:S04]  /*b9a60*/  LDL.LU.64 R26, [R1+0x3500] ;  /* 0x00350000011a7983 */ /* 0x000f280000300a00 */
[----:B------:R-:W2:Y:S04]  /*b9a70*/  LDL.LU.64 R24, [R1+0x34f8] ;  /* 0x0034f80001187983 */ /* 0x000ea80000300a00 */
[----:B-1----:R-:W-:Y:S04]  /*b9a80*/  STL.64 [R1+0x80], R4 ;  /* 0x0000800401007387 */ /* 0x002fe80000100a00 */
[----:B------:R-:W-:Y:S04]  /*b9a90*/  STL.64 [R1+0x88], R6 ;  /* 0x0000880601007387 */ /* 0x000fe80000100a00 */
[----:B------:R-:W0:Y:S01]  /*b9aa0*/  LDS.128 R4, [R3+0x400] ;  /* 0x0004000003047984 */ /* 0x000e220000000c00 */
[----:B------:R-:W-:Y:S06]  /*b9ab0*/  BAR.SYNC.DEFER_BLOCKING 0x0 ;  /* 0x0000000000007b1d */ /* 0x000fec0000010000 */
[----:B0-----:R0:W-:Y:S04]  /*b9ac0*/  STL.64 [R1+0x70], R4 ;  /* 0x0000700401007387 */ /* 0x0011e80000100a00 */
[----:B------:R1:W-:Y:S04]  /*b9ad0*/  STL.64 [R1+0x78], R6 ;  /* 0x0000780601007387 */ /* 0x0003e80000100a00 */
[----:B0-----:R-:W3:Y:S04]  /*b9ae0*/  LDL.LU R4, [R1+0x190] ;  /* 0x0001900001047983 */ /* 0x001ee80000300800 */
[----:B------:R-:W3:Y:S04]  /*b9af0*/  LDL.LU R5, [R1+0x194] ;  /* 0x0001940001057983 */ /* 0x000ee80000300800 */
[----:B-1----:R-:W3:Y:S04]  /*b9b00*/  LDL.LU R6, [R1+0x198] ;  /* 0x0001980001067983 */ /* 0x002ee80000300800 */
[----:B------:R-:W3:Y:S04]  /*b9b10*/  LDL.LU R7, [R1+0x19c] ;  /* 0x00019c0001077983 */ /* 0x000ee80000300800 */
[----:B-----5:R0:W-:Y:S04]  /*b9b20*/  STSM.16.M88.4 [R0], R20 ;  /* 0x0000001400007844 */ /* 0x0201e80000000200 */
[----:B------:R-:W-:Y:S01]  /*b9b30*/  STSM.16.M88.4 [R0+0x100], R12 ;  /* 0x0001000c00007844 */ /* 0x000fe20000000200 */
[----:B------:R-:W-:Y:S06]  /*b9b40*/  BAR.SYNC.DEFER_BLOCKING 0x0 ;  /* 0x0000000000007b1d */ /* 0x000fec0000010000 */
[----:B0-----:R-:W5:Y:S04]  /*b9b50*/  LDL.LU.64 R22, [R1+0x34f0] ;  /* 0x0034f00001167983 */ /* 0x001f680000300a00 */
[----:B------:R-:W4:Y:S04]  /*b9b60*/  LDL.LU.64 R20, [R1+0x34e8] ;  /* 0x0034e80001147983 */ /* 0x000f280000300a00 */
[----:B------:R-:W0:Y:S04]  /*b9b70*/  LDS.128 R12, [R3] ;  /* 0x00000000030c7984 */ /* 0x000e280000000c00 */
[----:B0-----:R-:W-:Y:S04]  /*b9b80*/  STL.64 [R1+0x60], R12 ;  /* 0x0000600c01007387 */ /* 0x001fe80000100a00 */
[----:B------:R-:W-:Y:S04]  /*b9b90*/  STL.64 [R1+0x68], R14 ;  /* 0x0000680e01007387 */ /* 0x000fe80000100a00 */
[----:B------:R-:W0:Y:S01]  /*b9ba0*/  LDS.128 R12, [R3+0x400] ;  /* 0x00040000030c7984 */ /* 0x000e220000000c00 */
[----:B------:R-:W-:Y:S06]  /*b9bb0*/  BAR.SYNC.DEFER_BLOCKING 0x0 ;  /* 0x0000000000007b1d */ /* 0x000fec0000010000 */
[----:B------:R-:W-:Y:S04]  /*b9bc0*/  STL [R1+0x34bc], R3 ;  /* 0x0034bc0301007387 */ /* 0x000fe80000100800 */
[----:B------:R-:W-:Y:S04]  /*b9bd0*/  STSM.16.M88.4 [R0], R16 ;  /* 0x0000001000007844 */ /* 0x000fe80000000200 */
[----:B0-----:R-:W-:Y:S04]  /*b9be0*/  STL.64 [R1+0x40], R12 ;  /* 0x0000400c01007387 */ /* 0x001fe80000100a00 */
[----:B------:R-:W-:Y:S04]  /*b9bf0*/  STL.64 [R1+0x48], R14 ;  /* 0x0000480e01007387 */ /* 0x000fe80000100a00 */
[----:B---3--:R0:W-:Y:S04]  /*b9c00*/  STSM.16.M88.4 [R0+0x100], R4 ;  /* 0x0001000400007844 */ /* 0x0081e80000000200 */
[----:B0-----:R-:W3:Y:S04]  /*b9c10*/  LDL.LU R7, [R1+0x1a0] ;  /* 0x0001a00001077983 */ /* 0x001ee80000300800 */
[----:B------:R-:W3:Y:S04]  /*b9c20*/  LDL.LU R6, [R1+0x1a4] ;  /* 0x0001a40001067983 */ /* 0x000ee80000300800 */
[----:B------:R-:W3:Y:S04]  /*b9c30*/  LDL.LU R5, [R1+0x1a8] ;  /* 0x0001a80001057983 */ /* 0x000ee80000300800 */
[----:B------:R-:W3:Y:S01]  /*b9c40*/  LDL.LU R4, [R1+0x1ac] ;  /* 0x0001ac0001047983 */ /* 0x000ee20000300800 */
[--C-:B------:R-:W-:Y:S01]  /*b9c50*/  LOP3.LUT R12, R29, 0x2, R28.reuse, 0xfe, !PT ;  /* 0x000000021d0c7812 */ /* 0x100fe200078efe1c */
[----:B----4-:R-:W-:Y:S01]  /*b9c60*/  IMAD R15, R21, UR4, RZ ;  /* 0x00000004150f7c24 */ /* 0x010fe2000f8e02ff */
[C-C-:B------:R-:W-:Y:S01]  /*b9c70*/  LOP3.LUT R14, R29.reuse, 0x4, R28.reuse, 0xfe, !PT ;  /* 0x000000041d0e7812 */ /* 0x140fe200078efe1c */
[----:B------:R-:W-:Y:S01]  /*b9c80*/  ULDC UR4, c[0x0][0x248] ;  /* 0x0000920000047ab9 */ /* 0x000fe20000000800 */
[C---:B------:R-:W-:Y:S01]  /*b9c90*/  ISETP.LT.AND P3, PT, R12.reuse, UR10, !P0 ;  /* 0x0000000a0c007c0c */ /* 0x040fe2000c761270 */
[----:B------:R-:W-:Y:S01]  /*b9ca0*/  IMAD R17, R12, UR5, RZ ;  /* 0x000000050c117c24 */ /* 0x000fe2000f8e02ff */
[----:B------:R-:W-:Y:S01]  /*b9cb0*/  LOP3.LUT R13, R29, 0x6, R28, 0xfe, !PT ;  /* 0x000000061d0d7812 */ /* 0x000fe200078efe1c */
[C---:B------:R-:W-:Y:S01]  /*b9cc0*/  IMAD R21, R14.reuse, UR6, RZ ;  /* 0x000000060e157c24 */ /* 0x040fe2000f8e02ff */
[----:B------:R-:W-:Y:S01]  /*b9cd0*/  ISETP.LT.AND P2, PT, R14, UR11, !P0 ;  /* 0x0000000b0e007c0c */ /* 0x000fe2000c741270 */
[----:B------:R-:W-:Y:S01]  /*b9ce0*/  ULDC UR10, c[0x0][0x22c] ;  /* 0x00008b00000a7ab9 */ /* 0x000fe20000000800 */
[-C--:B------:R-:W-:Y:S01]  /*b9cf0*/  LEA R12, P6, R15, R2.reuse, 0x1 ;  /* 0x000000020f0c7211 */ /* 0x080fe200078c08ff */
[----:B------:R-:W-:Y:S01]  /*b9d00*/  IMAD R19, R13, UR7, RZ ;  /* 0x000000070d137c24 */ /* 0x000fe2000f8e02ff */
[----:B------:R-:W-:Y:S01]  /*b9d10*/  LEA R14, P5, R17, R2, 0x1 ;  /* 0x00000002110e7211 */ /* 0x000fe200078a08ff */
[----:B------:R-:W-:Y:S01]  /*b9d20*/  ULDC UR11, c[0x0][0x22c] ;  /* 0x00008b00000b7ab9 */ /* 0x000fe20000000800 */
[----:B------:R-:W-:Y:S01]  /*b9d30*/  BAR.SYNC.DEFER_BLOCKING 0x0 ;  /* 0x0000000000007b1d */ /* 0x000fe20000010000 */
[----:B------:R-:W-:-:S02]  /*b9d40*/  ISETP.LT.AND P4, PT, R13, UR12, !P0 ;  /* 0x0000000c0d007c0c */ /* 0x000fc4000c781270 */
[-C--:B------:R-:W-:Y:S02]  /*b9d50*/  LEA.HI.X.SX32 R13, R15, R20.reuse, 0x1, P6 ;  /* 0x000000140f0d7211 */ /* 0x080fe400030f0eff */
[----:B------:R-:W-:Y:S01]  /*b9d60*/  LEA.HI.X.SX32 R15, R17, R20, 0x1, P5 ;  /* 0x00000014110f7211 */ /* 0x000fe200028f0eff */
[----:B------:R-:W-:Y:S01]  /*b9d70*/  ULDC UR5, c[0x0][0x248] ;  /* 0x0000920000057ab9 */ /* 0x000fe20000000800 */
[-C--:B------:R-:W-:Y:S01]  /*b9d80*/  LEA R16, P6, R21, R2.reuse, 0x1 ;  /* 0x0000000215107211 */ /* 0x080fe200078c08ff */
[----:B------:R-:W-:Y:S01]  /*b9d90*/  ULDC UR6, c[0x0][0x248] ;  /* 0x0000920000067ab9 */ /* 0x000fe20000000800 */
[----:B------:R-:W-:Y:S01]  /*b9da0*/  LOP3.LUT R0, R29, 0x8, R28, 0xfe, !PT ;  /* 0x000000081d007812 */ /* 0x000fe200078efe1c */
[----:B------:R-:W-:Y:S01]  /*b9db0*/  ULDC UR12, c[0x0][0x22c] ;  /* 0x00008b00000c7ab9 */ /* 0x000fe20000000800 */
[----:B------:R-:W-:Y:S01]  /*b9dc0*/  LEA R18, P5, R19, R2, 0x1 ;  /* 0x0000000213127211 */ /* 0x000fe200078a08ff */
[----:B------:R-:W-:Y:S01]  /*b9dd0*/  ULDC UR7, c[0x0][0x248] ;  /* 0x0000920000077ab9 */ /* 0x000fe20000000800 */
[----:B------:R-:W-:-:S02]  /*b9de0*/  LEA.HI.X.SX32 R17, R21, R20, 0x1, P6 ;  /* 0x0000001415117211 */ /* 0x000fc400030f0eff */
[----:B------:R-:W-:Y:S01]  /*b9df0*/  LEA.HI.X.SX32 R19, R19, R20, 0x1, P5 ;  /* 0x0000001413137211 */ /* 0x000fe200028f0eff */
[----:B--2---:R0:W-:Y:S04]  /*b9e00*/  @P1 STG.E.U16 desc[UR8][R12.64], R24 ;  /* 0x000000180c001986 */ /* 0x0041e8000c101508 */
[----:B------:R1:W-:Y:S01]  /*b9e10*/  @P3 STG.E.U16 desc[UR8][R14.64], R25 ;  /* 0x000000190e003986 */ /* 0x0003e2000c101508 */
[C---:B------:R-:W-:Y:S01]  /*b9e20*/  ISETP.LT.AND P1, PT, R0.reuse, UR10, !P0 ;  /* 0x0000000a00007c0c */ /* 0x040fe2000c721270 */
[----:B------:R-:W-:Y:S01]  /*b9e30*/  IMAD R0, R0, UR4, RZ ;  /* 0x0000000400007c24 */ /* 0x000fe2000f8e02ff */
[----:B------:R-:W-:Y:S01]  /*b9e40*/  ULDC UR4, c[0x0][0x22c] ;  /* 0x00008b0000047ab9 */ /* 0x000fe20000000800 */
[----:B------:R2:W-:Y:S01]  /*b9e50*/  @P2 STG.E.U16 desc[UR8][R16.64], R26 ;  /* 0x0000001a10002986 */ /* 0x0005e2000c101508 */
[----:B------:R-:W-:Y:S01]  /*b9e60*/  ULDC UR10, c[0x0][0x22c] ;  /* 0x00008b00000a7ab9 */ /* 0x000fe20000000800 */
[----:B0-----:R-:W-:-:S02]  /*b9e70*/  LOP3.LUT R12, R29, 0xc, R28, 0xfe, !PT ;  /* 0x0000000c1d0c7812 */ /* 0x001fc400078efe1c */
[----:B-1----:R-:W-:-:S04]  /*b9e80*/  LOP3.LUT R15, R29, 0xa, R28, 0xfe, !PT ;  /* 0x0000000a1d0f7812 */ /* 0x002fc800078efe1c */
[C---:B------:R-:W-:Y:S01]  /*b9e90*/  ISETP.LT.AND P3, PT, R15.reuse, UR11, !P0 ;  /* 0x0000000b0f007c0c */ /* 0x040fe2000c761270 */
[----:B------:R-:W-:Y:S01]  /*b9ea0*/  IMAD R15, R15, UR5, RZ ;  /* 0x000000050f0f7c24 */ /* 0x000fe2000f8e02ff */
[C---:B------:R-:W-:Y:S01]  /*b9eb0*/  ISETP.LT.AND P2, PT, R12.reuse, UR12, !P0 ;  /* 0x0000000c0c007c0c */ /* 0x040fe2000c741270 */
[----:B------:R-:W-:Y:S01]  /*b9ec0*/  IMAD R21, R12, UR6, RZ ;  /* 0x000000060c157c24 */ /* 0x000fe2000f8e02ff */
[----:B------:R0:W-:Y:S01]  /*b9ed0*/  @P4 STG.E.U16 desc[UR8][R18.64], R27 ;  /* 0x0000001b12004986 */ /* 0x0001e2000c101508 */
[----:B--2---:R-:W-:Y:S01]  /*b9ee0*/  LOP3.LUT R17, R29, 0xe, R28, 0xfe, !PT ;  /* 0x0000000e1d117812 */ /* 0x004fe200078efe1c */
[----:B------:R-:W-:Y:S01]  /*b9ef0*/  ULDC UR11, c[0x0][0x22c] ;  /* 0x00008b00000b7ab9 */ /* 0x000fe20000000800 */
[CC--:B------:R-:W-:Y:S01]  /*b9f00*/  LEA R12, P6, R0.reuse, R2.reuse, 0x1 ;  /* 0x00000002000c7211 */ /* 0x0c0fe200078c08ff */
[----:B------:R-:W-:Y:S01]  /*b9f10*/  ULDC UR5, c[0x0][0x248] ;  /* 0x0000920000057ab9 */ /* 0x000fe20000000800 */
[-C--:B------:R-:W-:Y:S01]  /*b9f20*/  LEA R14, P4, R15, R2.reuse, 0x1 ;  /* 0x000000020f0e7211 */ /* 0x080fe200078808ff */
[----:B------:R-:W-:Y:S01]  /*b9f30*/  ULDC UR12, c[0x0][0x22c] ;  /* 0x00008b00000c7ab9 */ /* 0x000fe20000000800 */
[----:B------:R-:W-:Y:S01]  /*b9f40*/  LEA R16, P5, R21, R2, 0x1 ;  /* 0x0000000215107211 */ /* 0x000fe200078a08ff */
[----:B------:R-:W-:Y:S01]  /*b9f50*/  ULDC UR6, c[0x0][0x248] ;  /* 0x0000920000067ab9 */ /* 0x000fe20000000800 */
[----:B------:R-:W-:-:S02]  /*b9f60*/  LEA.HI.X.SX32 R13, R0, R20, 0x1, P6 ;  /* 0x00000014000d7211 */ /* 0x000fc400030f0eff */
[-C--:B------:R-:W-:Y:S01]  /*b9f70*/  LEA.HI.X.SX32 R15, R15, R20.reuse, 0x1, P4 ;  /* 0x000000140f0f7211 */ /* 0x080fe200020f0eff */
[C---:B0-----:R-:W-:Y:S01]  /*b9f80*/  IMAD R19, R17.reuse, UR7, RZ ;  /* 0x0000000711137c24 */ /* 0x041fe2000f8e02ff */
[----:B------:R-:W-:Y:S01]  /*b9f90*/  ISETP.LT.AND P6, PT, R17, UR4, !P0 ;  /* 0x0000000411007c0c */ /* 0x000fe2000c7c1270 */
[----:B------:R-:W-:Y:S01]  /*b9fa0*/  ULDC UR4, c[0x0][0x248] ;  /* 0x0000920000047ab9 */ /* 0x000fe20000000800 */
[----:B------:R-:W-:Y:S01]  /*b9fb0*/  LEA.HI.X.SX32 R17, R21, R20, 0x1, P5 ;  /* 0x0000001415117211 */ /* 0x000fe200028f0eff */
[----:B------:R-:W-:Y:S01]  /*b9fc0*/  ULDC UR7, c[0x0][0x248] ;  /* 0x0000920000077ab9 */ /* 0x000fe20000000800 */
[----:B------:R-:W-:Y:S02]  /*b9fd0*/  PRMT R21, R27, 0x7632, R21 ;  /* 0x000076321b157816 */ /* 0x000fe40000000015 */
[----:B------:R-:W-:Y:S01]  /*b9fe0*/  LEA R18, P4, R19, R2, 0x1 ;  /* 0x0000000213127211 */ /* 0x000fe200078808ff */
[----:B------:R-:W2:Y:S01]  /*b9ff0*/  LDL.LU R27, [R1+0x1b0] ;  /* 0x0001b000011b7983 */ /* 0x000ea20000300800 */
[----:B-----5:R-:W-:-:S02]  /*ba000*/  PRMT R22, R26, 0x7632, R22 ;  /* 0x000076321a167816 */ /* 0x020fc40000000016 */
[----:B------:R-:W-:Y:S01]  /*ba010*/  LEA.HI.X.SX32 R19, R19, R20, 0x1, P4 ;  /* 0x0000001413137211 */ /* 0x000fe200020f0eff */
[----:B------:R-:W4:Y:S01]  /*ba020*/  LDL.LU R26, [R1+0x1b4] ;  /* 0x0001b400011a7983 */ /* 0x000f220000300800 */
[----:B------:R-:W-:-:S03]  /*ba030*/  PRMT R23, R25, 0x7632, R23 ;  /* 0x0000763219177816 */ /* 0x000fc60000000017 */
[----:B------:R-:W5:Y:S01]  /*ba040*/  LDL.LU R25, [R1+0x1b8] ;  /* 0x0001b80001197983 */ /* 0x000f620000300800 */
[----:B------:R-:W-:-:S03]  /*ba050*/  LOP3.LUT R0, R29, 0x14, R28, 0xfe, !PT ;  /* 0x000000141d007812 */ /* 0x000fc600078efe1c */
[----:B------:R-:W5:Y:S01]  /*ba060*/  LDL.LU R3, [R1+0x1bc] ;  /* 0x0001bc0001037983 */ /* 0x000f620000300800 */
[----:B------:R-:W-:-:S03]  /*ba070*/  PRMT R24, R24, 0x7632, R24 ;  /* 0x0000763218187816 */ /* 0x000fc60000000018 */
[----:B---3--:R0:W-:Y:S04]  /*ba080*/  @P1 STG.E.U16 desc[UR8][R12.64], R7 ;  /* 0x000000070c001986 */ /* 0x0081e8000c101508 */
[----:B------:R1:W-:Y:S01]  /*ba090*/  @P3 STG.E.U16 desc[UR8][R14.64], R6 ;  /* 0x000000060e003986 */ /* 0x0003e2000c101508 */
[C-C-:B0-----:R-:W-:Y:S02]  /*ba0a0*/  LOP3.LUT R13, R29.reuse, 0x10, R28.reuse, 0xfe, !PT ;  /* 0x000000101d0d7812 */ /* 0x141fe400078efe1c */
[--C-:B-1----:R-:W-:Y:S02]  /*ba0b0*/  LOP3.LUT R15, R29, 0x12, R28.reuse, 0xfe, !PT ;  /* 0x000000121d0f7812 */ /* 0x102fe400078efe1c */
[C---:B------:R-:W-:Y:S01]  /*ba0c0*/  ISETP.LT.AND P1, PT, R13.reuse, UR10, !P0 ;  /* 0x0000000a0d007c0c */ /* 0x040fe2000c721270 */
[----:B------:R-:W-:Y:S01]  /*ba0d0*/  IMAD R13, R13, UR4, RZ ;  /* 0x000000040d0d7c24 */ /* 0x000fe2000f8e02ff */
[----:B------:R-:W-:Y:S01]  /*ba0e0*/  LOP3.LUT R14, R29, 0x16, R28, 0xfe, !PT ;  /* 0x000000161d0e7812 */ /* 0x000fe200078efe1c */
[----:B------:R-:W-:Y:S01]  /*ba0f0*/  @P2 STG.E.U16 desc[UR8][R16.64], R5 ;  /* 0x0000000510002986 */ /* 0x000fe2000c101508 */
[C---:B------:R-:W-:Y:S01]  /*ba100*/  ISETP.LT.AND P3, PT, R15.reuse, UR11, !P0 ;  /* 0x0000000b0f007c0c */ /* 0x040fe2000c761270 */
[----:B------:R-:W-:Y:S01]  /*ba110*/  IMAD R15, R15, UR5, RZ ;  /* 0x000000050f0f7c24 */ /* 0x000fe2000f8e02ff */
[----:B------:R-:W-:Y:S01]  /*ba120*/  ISETP.LT.AND P4, PT, R14, UR13, !P0 ;  /* 0x0000000d0e007c0c */ /* 0x000fe2000c781270 */
[----:B------:R0:W-:Y:S01]  /*ba130*/  @P6 STG.E.U16 desc[UR8][R18.64], R4 ;  /* 0x0000000412006986 */ /* 0x0001e2000c101508 */
[C---:B------:R-:W-:Y:S01]  /*ba140*/  LEA R12, P6, R13.reuse, R2, 0x1 ;  /* 0x000000020d0c7211 */ /* 0x040fe200078c08ff */
[----:B------:R-:W-:Y:S01]  /*ba150*/  ULDC UR10, c[0x0][0x22c] ;  /* 0x00008b00000a7ab9 */ /* 0x000fe20000000800 */
[C---:B------:R-:W-:Y:S01]  /*ba160*/  ISETP.LT.AND P2, PT, R0.reuse, UR12, !P0 ;  /* 0x0000000c00007c0c */ /* 0x040fe2000c741270 */
[----:B------:R-:W-:Y:S01]  /*ba170*/  IMAD R0, R0, UR6, RZ ;  /* 0x0000000600007c24 */ /* 0x000fe2000f8e02ff */
[----:B------:R-:W-:Y:S01]  /*ba180*/  LEA.HI.X.SX32 R13, R13, R20, 0x1, P6 ;  /* 0x000000140d0d7211 */ /* 0x000fe200030f0eff */
[----:B------:R-:W-:Y:S01]  /*ba190*/  ULDC UR4, c[0x0][0x248] ;  /* 0x0000920000047ab9 */ /* 0x000fe20000000800 */
[----:B------:R-:W-:Y:S01]  /*ba1a0*/  ULDC UR11, c[0x0][0x22c] ;  /* 0x00008b00000b7ab9 */ /* 0x000fe20000000800 */
[----:B------:R-:W-:Y:S01]  /*ba1b0*/  ULDC UR5, c[0x0][0x248] ;  /* 0x0000920000057ab9 */ /* 0x000fe20000000800 */
[----:B------:R-:W-:Y:S01]  /*ba1c0*/  ULDC UR13, c[0x0][0x22c] ;  /* 0x00008b00000d7ab9 */ /* 0x000fe20000000800 */
[----:B0-----:R-:W-:Y:S01]  /*ba1d0*/  IMAD R19, R14, UR7, RZ ;  /* 0x000000070e137c24 */ /* 0x001fe2000f8e02ff */
[CC--:B------:R-:W-:Y:S01]  /*ba1e0*/  LEA R14, P5, R15.reuse, R2.reuse, 0x1 ;  /* 0x000000020f0e7211 */ /* 0x0c0fe200078a08ff */
[----:B------:R0:W-:Y:S01]  /*ba1f0*/  @P1 STG.E.U16 desc[UR8][R12.64], R24 ;  /* 0x000000180c001986 */ /* 0x0001e2000c101508 */
[----:B------:R-:W-:Y:S01]  /*ba200*/  LEA R16, P6, R0, R2, 0x1 ;  /* 0x0000000200107211 */ /* 0x000fe200078c08ff */
[----:B------:R-:W-:Y:S01]  /*ba210*/  ULDC UR12, c[0x0][0x22c] ;  /* 0x00008b00000c7ab9 */ /* 0x000fe20000000800 */
[----:B------:R-:W-:Y:S01]  /*ba220*/  LEA.HI.X.SX32 R15, R15, R20, 0x1, P5 ;  /* 0x000000140f0f7211 */ /* 0x000fe200028f0eff */
[----:B------:R-:W-:Y:S01]  /*ba230*/  ULDC UR6, c[0x0][0x248] ;  /* 0x0000920000067ab9 */ /* 0x000fe20000000800 */
[----:B------:R-:W-:Y:S01]  /*ba240*/  LEA R18, P5, R19, R2, 0x1 ;  /* 0x0000000213127211 */ /* 0x000fe200078a08ff */
[----:B------:R-:W-:-:S02]  /*ba250*/  ULDC UR7, c[0x0][0x248] ;  /* 0x0000920000077ab9 */ /* 0x000fc40000000800 */
[----:B------:R1:W-:Y:S01]  /*ba260*/  @P3 STG.E.U16 desc[UR8][R14.64], R23 ;  /* 0x000000170e003986 */ /* 0x0003e2000c101508 */
[-C--:B------:R-:W-:Y:S02]  /*ba270*/  LEA.HI.X.SX32 R17, R0, R20.reuse, 0x1, P6 ;  /* 0x0000001400117211 */ /* 0x080fe400030f0eff */
[----:B0-----:R-:W-:Y:S02]  /*ba280*/  PRMT R24, R7, 0x7632, R24 ;  /* 0x0000763207187816 */ /* 0x001fe40000000018 */
[----:B------:R-:W3:Y:S01]  /*ba290*/  LDL.LU R7, [R1+0x1c0] ;  /* 0x0001c00001077983 */ /* 0x000ee20000300800 */
[----:B------:R-:W-:Y:S02]  /*ba2a0*/  LEA.HI.X.SX32 R19, R19, R20, 0x1, P5 ;  /* 0x0000001413137211 */ /* 0x000fe400028f0eff */
[----:B-1----:R-:W-:Y:S02]  /*ba2b0*/  PRMT R23, R6, 0x7632, R23 ;  /* 0x0000763206177816 */ /* 0x002fe40000000017 */
[----:B------:R-:W3:Y:S04]  /*ba2c0*/  LDL.LU R6, [R1+0x1c4] ;  /* 0x0001c40001067983 */ /* 0x000ee80000300800 */
[----:B------:R0:W-:Y:S04]  /*ba2d0*/  @P2 STG.E.U16 desc[UR8][R16.64], R22 ;  /* 0x0000001610002986 */ /* 0x0001e8000c101508 */
[----:B------:R1:W-:Y:S01]  /*ba2e0*/  @P4 STG.E.U16 desc[UR8][R18.64], R21 ;  /* 0x0000001512004986 */ /* 0x0003e2000c101508 */
[----:B0-----:R-:W-:-:S03]  /*ba2f0*/  PRMT R22, R5, 0x7632, R22 ;  /* 0x0000763205167816 */ /* 0x001fc60000000016 */
[----:B------:R-:W3:Y:S01]  /*ba300*/  LDL.LU R5, [R1+0x1c8] ;  /* 0x0001c80001057983 */ /* 0x000ee20000300800 */
[----:B-1----:R-:W-:-:S03]  /*ba310*/  PRMT R21, R4, 0x7632, R21 ;  /* 0x0000763204157816 */ /* 0x002fc60000000015 */
[----:B------:R-:W3:Y:S01]  /*ba320*/  LDL.LU R4, [R1+0x1cc] ;  /* 0x0001cc0001047983 */ /* 0x000ee20000300800 */
[----:B------:R-:W-:-:S04]  /*ba330*/  LOP3.LUT R13, R29, 0x18, R28, 0xfe, !PT ;  /* 0x000000181d0d7812 */ /* 0x000fc800078efe1c */
[C---:B------:R-:W-:Y:S01]  /*ba340*/  ISETP.LT.AND P1, PT, R13.reuse, UR10, !P0 ;  /* 0x0000000a0d007c0c */ /* 0x040fe2000c721270 */
[----:B------:R-:W-:Y:S01]  /*ba350*/  IMAD R13, R13, UR4, RZ ;  /* 0x000000040d0d7c24 */ /* 0x000fe2000f8e02ff */
[C-C-:B------:R-:W-:Y:S01]  /*ba360*/  LOP3.LUT R15, R29.reuse, 0x1a, R28.reuse, 0xfe, !PT ;  /* 0x0000001a1d0f7812 */ /* 0x140fe200078efe1c */
[----:B------:R-:W-:Y:S01]  /*ba370*/  ULDC UR10, c[0x0][0x22c] ;  /* 0x00008b00000a7ab9 */ /* 0x000fe20000000800 */
[--C-:B------:R-:W-:Y:S01]  /*ba380*/  LOP3.LUT R0, R29, 0x1c, R28.reuse, 0xfe, !PT ;  /* 0x0000001c1d007812 */ /* 0x100fe200078efe1c */
[----:B------:R-:W-:Y:S01]  /*ba390*/  ULDC UR4, c[0x0][0x248] ;  /* 0x0000920000047ab9 */ /* 0x000fe20000000800 */
[----:B------:R-:W-:Y:S02]  /*ba3a0*/  LEA R12, P6, R13, R2, 0x1 ;  /* 0x000000020d0c7211 */ /* 0x000fe400078c08ff */
[--C-:B------:R-:W-:Y:S02]  /*ba3b0*/  LOP3.LUT R14, R29, 0x1e, R28.reuse, 0xfe, !PT ;  /* 0x0000001e1d0e7812 */ /* 0x100fe400078efe1c */
[C---:B------:R-:W-:Y:S01]  /*ba3c0*/  ISETP.LT.AND P3, PT, R15.reuse, UR11, !P0 ;  /* 0x0000000b0f007c0c */ /* 0x040fe2000c761270 */
[----:B------:R-:W-:Y:S01]  /*ba3d0*/  IMAD R15, R15, UR5, RZ ;  /* 0x000000050f0f7c24 */ /* 0x000fe2000f8e02ff */
[C---:B------:R-:W-:Y:S01]  /*ba3e0*/  ISETP.LT.AND P2, PT, R0.reuse, UR12, !P0 ;  /* 0x0000000c00007c0c */ /* 0x040fe2000c741270 */
[----:B------:R-:W-:Y:S01]  /*ba3f0*/  IMAD R0, R0, UR6, RZ ;  /* 0x0000000600007c24 */ /* 0x000fe2000f8e02ff */
[----:B------:R-:W-:Y:S01]  /*ba400*/  LEA.HI.X.SX32 R13, R13, R20, 0x1, P6 ;  /* 0x000000140d0d7211 */ /* 0x000fe200030f0eff */
[C---:B------:R-:W-:Y:S01]  /*ba410*/  IMAD R19, R14.reuse, UR7, RZ ;  /* 0x000000070e137c24 */ /* 0x040fe2000f8e02ff */
[----:B------:R-:W-:Y:S01]  /*ba420*/  ISETP.LT.AND P4, PT, R14, UR13, !P0 ;  /* 0x0000000d0e007c0c */ /* 0x000fe2000c781270 */
[----:B------:R-:W-:Y:S01]  /*ba430*/  ULDC UR5, c[0x0][0x248] ;  /* 0x0000920000057ab9 */ /* 0x000fe20000000800 */
[CC--:B------:R-:W-:Y:S01]  /*ba440*/  LEA R14, P5, R15.reuse, R2.reuse, 0x1 ;  /* 0x000000020f0e7211 */ /* 0x0c0fe200078a08ff */
[----:B------:R0:W-:Y:S01]  /*ba450*/  @P1 STG.E.U16 desc[UR8][R12.64], R24 ;  /* 0x000000180c001986 */ /* 0x0001e2000c101508 */
[C---:B------:R-:W-:Y:S01]  /*ba460*/  LEA R16, P6, R0.reuse, R2, 0x1 ;  /* 0x0000000200107211 */ /* 0x040fe200078c08ff */
[----:B------:R-:W-:Y:S01]  /*ba470*/  ULDC UR11, c[0x0][0x22c] ;  /* 0x00008b00000b7ab9 */ /* 0x000fe20000000800 */
[-C--:B------:R-:W-:Y:S01]  /*ba480*/  LEA.HI.X.SX32 R15, R15, R20.reuse, 0x1, P5 ;  /* 0x000000140f0f7211 */ /* 0x080fe200028f0eff */
[----:B------:R-:W-:Y:S01]  /*ba490*/  ULDC UR12, c[0x0][0x22c] ;  /* 0x00008b00000c7ab9 */ /* 0x000fe20000000800 */
[----:B------:R-:W-:Y:S01]  /*ba4a0*/  LEA.HI.X.SX32 R17, R0, R20, 0x1, P6 ;  /* 0x0000001400117211 */ /* 0x000fe200030f0eff */
[----:B------:R-:W-:Y:S01]  /*ba4b0*/  ULDC UR6, c[0x0][0x248] ;  /* 0x0000920000067ab9 */ /* 0x000fe20000000800 */
[----:B------:R-:W-:Y:S01]  /*ba4c0*/  LEA R18, P5, R19, R2, 0x1 ;  /* 0x0000000213127211 */ /* 0x000fe200078a08ff */
[----:B------:R-:W-:Y:S01]  /*ba4d0*/  ULDC UR7, c[0x0][0x248] ;  /* 0x0000920000077ab9 */ /* 0x000fe20000000800 */
[----:B------:R-:W-:Y:S01]  /*ba4e0*/  ULDC UR13, c[0x0][0x22c] ;  /* 0x00008b00000d7ab9 */ /* 0x000fe20000000800 */
[----:B0-----:R-:W-:-:S02]  /*ba4f0*/  LOP3.LUT R13, R29, 0x20, R28, 0xfe, !PT ;  /* 0x000000201d0d7812 */ /* 0x001fc400078efe1c */
[--C-:B------:R-:W-:Y:S02]  /*ba500*/  LOP3.LUT R12, R29, 0x22, R28.reuse, 0xfe, !PT ;  /* 0x000000221d0c7812 */ /* 0x100fe400078efe1c */
[C---:B------:R-:W-:Y:S01]  /*ba510*/  ISETP.LT.AND P1, PT, R13.reuse, UR10, !P0 ;  /* 0x0000000a0d007c0c */ /* 0x040fe2000c721270 */
[----:B------:R-:W-:Y:S01]  /*ba520*/  IMAD R13, R13, UR4, RZ ;  /* 0x000000040d0d7c24 */ /* 0x000fe2000f8e02ff */
[----:B------:R0:W-:Y:S01]  /*ba530*/  @P3 STG.E.U16 desc[UR8][R14.64], R23 ;  /* 0x000000170e003986 */ /* 0x0001e2000c101508 */
[--C-:B------:R-:W-:Y:S01]  /*ba540*/  LOP3.LUT R0, R29, 0x24, R28.reuse, 0xfe, !PT ;  /* 0x000000241d007812 */ /* 0x100fe200078efe1c */
[----:B------:R-:W-:Y:S01]  /*ba550*/  ULDC UR4, c[0x0][0x22c] ;  /* 0x00008b0000047ab9 */ /* 0x000fe20000000800 */
[----:B------:R-:W-:Y:S01]  /*ba560*/  LEA.HI.X.SX32 R19, R19, R20, 0x1, P5 ;  /* 0x0000001413137211 */ /* 0x000fe200028f0eff */
[----:B------:R1:W-:Y:S01]  /*ba570*/  @P2 STG.E.U16 desc[UR8][R16.64], R22 ;  /* 0x0000001610002986 */ /* 0x0003e2000c101508 */
[----:B------:R-:W-:Y:S01]  /*ba580*/  ISETP.LT.AND P3, PT, R12, UR11, !P0 ;  /* 0x0000000b0c007c0c */ /* 0x000fe2000c761270 */
[----:B------:R-:W-:Y:S01]  /*ba590*/  ULDC UR10, c[0x0][0x22c] ;  /* 0x00008b00000a7ab9 */ /* 0x000fe20000000800 */
[C---:B------:R-:W-:Y:S01]  /*ba5a0*/  ISETP.LT.AND P2, PT, R0.reuse, UR12, !P0 ;  /* 0x0000000c00007c0c */ /* 0x040fe2000c741270 */
[----:B------:R-:W-:Y:S01]  /*ba5b0*/  IMAD R0, R0, UR6, RZ ;  /* 0x0000000600007c24 */ /* 0x000fe2000f8e02ff */
[----:B0-----:R-:W-:Y:S01]  /*ba5c0*/  LOP3.LUT R15, R29, 0x26, R28, 0xfe, !PT ;  /* 0x000000261d0f7812 */ /* 0x001fe200078efe1c */
[----:B-1----:R-:W-:Y:S01]  /*ba5d0*/  IMAD R17, R12, UR5, RZ ;  /* 0x000000050c117c24 */ /* 0x002fe2000f8e02ff */
[CC--:B------:R-:W-:Y:S01]  /*ba5e0*/  LEA R12, P6, R13.reuse, R2.reuse, 0x1 ;  /* 0x000000020d0c7211 */ /* 0x0c0fe200078c08ff */
[----:B------:R0:W-:Y:S01]  /*ba5f0*/  @P4 STG.E.U16 desc[UR8][R18.64], R21 ;  /* 0x0000001512004986 */ /* 0x0001e2000c101508 */
[C---:B------:R-:W-:Y:S01]  /*ba600*/  LEA R16, P5, R0.reuse, R2, 0x1 ;  /* 0x0000000200107211 */ /* 0x040fe200078a08ff */
[----:B------:R-:W-:Y:S01]  /*ba610*/  ULDC UR5, c[0x0][0x248] ;  /* 0x0000920000057ab9 */ /* 0x000fe20000000800 */
[----:B------:R-:W-:Y:S01]  /*ba620*/  LEA.HI.X.SX32 R13, R13, R20, 0x1, P6 ;  /* 0x000000140d0d7211 */ /* 0x000fe200030f0eff */
[----:B------:R-:W-:Y:S01]  /*ba630*/  ULDC UR11, c[0x0][0x22c] ;  /* 0x00008b00000b7ab9 */ /* 0x000fe20000000800 */
[----:B------:R-:W-:Y:S01]  /*ba640*/  LEA R14, P4, R17, R2, 0x1 ;  /* 0x00000002110e7211 */ /* 0x000fe200078808ff */
[----:B------:R-:W-:Y:S01]  /*ba650*/  ULDC UR12, c[0x0][0x22c] ;  /* 0x00008b00000c7ab9 */ /* 0x000fe20000000800 */
[C---:B------:R-:W-:Y:S01]  /*ba660*/  ISETP.LT.AND P6, PT, R15.reuse, UR4, !P0 ;  /* 0x000000040f007c0c */ /* 0x040fe2000c7c1270 */
[----:B--2---:R1:W-:Y:S01]  /*ba670*/  @P1 STG.E.U16 desc[UR8][R12.64], R27 ;  /* 0x0000001b0c001986 */ /* 0x0043e2000c101508 */
[----:B------:R-:W-:Y:S01]  /*ba680*/  ULDC UR4, c[0x0][0x248] ;  /* 0x0000920000047ab9 */ /* 0x000fe20000000800 */
[----:B------:R-:W-:Y:S01]  /*ba690*/  ULDC UR6, c[0x0][0x248] ;  /* 0x0000920000067ab9 */ /* 0x000fe20000000800 */
[----:B0-----:R-:W-:Y:S01]  /*ba6a0*/  IMAD R19, R15, UR7, RZ ;  /* 0x000000070f137c24 */ /* 0x001fe2000f8e02ff */
[-C--:B------:R-:W-:Y:S01]  /*ba6b0*/  LEA.HI.X.SX32 R15, R17, R20.reuse, 0x1, P4 ;  /* 0x00000014110f7211 */ /* 0x080fe200020f0eff */
[----:B------:R-:W-:Y:S01]  /*ba6c0*/  ULDC UR7, c[0x0][0x248] ;  /* 0x0000920000077ab9 */ /* 0x000fe20000000800 */
[----:B------:R-:W-:-:S02]  /*ba6d0*/  LEA.HI.X.SX32 R17, R0, R20, 0x1, P5 ;  /* 0x0000001400117211 */ /* 0x000fc400028f0eff */
[----:B------:R-:W-:Y:S02]  /*ba6e0*/  LEA R18, P4, R19, R2, 0x1 ;  /* 0x0000000213127211 */ /* 0x000fe400078808ff */
[C-C-:B-1----:R-:W-:Y:S02]  /*ba6f0*/  LOP3.LUT R13, R29.reuse, 0x28, R28.reuse, 0xfe, !PT ;  /* 0x000000281d0d7812 */ /* 0x142fe400078efe1c */
[--C-:B------:R-:W-:Y:S01]  /*ba700*/  LOP3.LUT R12, R29, 0x2a, R28.reuse, 0xfe, !PT ;  /* 0x0000002a1d0c7812 */ /* 0x100fe200078efe1c */
[----:B----4-:R0:W-:Y:S01]  /*ba710*/  @P3 STG.E.U16 desc[UR8][R14.64], R26 ;  /* 0x0000001a0e003986 */ /* 0x0101e2000c101508 */
[----:B------:R-:W-:Y:S02]  /*ba720*/  LEA.HI.X.SX32 R19, R19, R20, 0x1, P4 ;  /* 0x0000001413137211 */ /* 0x000fe400020f0eff */
[C---:B------:R-:W-:Y:S01]  /*ba730*/  ISETP.LT.AND P1, PT, R13.reuse, UR10, !P0 ;  /* 0x0000000a0d007c0c */ /* 0x040fe2000c721270 */
[----:B------:R-:W-:Y:S01]  /*ba740*/  IMAD R13, R13, UR4, RZ ;  /* 0x000000040d0d7c24 */ /* 0x000fe2000f8e02ff */
[----:B-----5:R1:W-:Y:S01]  /*ba750*/  @P2 STG.E.U16 desc[UR8][R16.64], R25 ;  /* 0x0000001910002986 */ /* 0x0203e2000c101508 */
[C---:B------:R-:W-:Y:S01]  /*ba760*/  ISETP.LT.AND P3, PT, R12.reuse, UR11, !P0 ;  /* 0x0000000b0c007c0c */ /* 0x040fe2000c761270 */
[----:B------:R-:W-:Y:S01]  /*ba770*/  ULDC UR4, c[0x0][0x22c] ;  /* 0x00008b0000047ab9 */ /* 0x000fe20000000800 */
[C-C-:B------:R-:W-:Y:S01]  /*ba780*/  LOP3.LUT R0, R29.reuse, 0x2c, R28.reuse, 0xfe, !PT ;  /* 0x0000002c1d007812 */ /* 0x140fe200078efe1c */
[----:B------:R2:W-:Y:S01]  /*ba790*/  @P6 STG.E.U16 desc[UR8][R18.64], R3 ;  /* 0x0000000312006986 */ /* 0x0005e2000c101508 */
[----:B------:R-:W-:Y:S01]  /*ba7a0*/  ULDC UR10, c[0x0][0x22c] ;  /* 0x00008b00000a7ab9 */ /* 0x000fe20000000800 */
[----:B------:R-:W-:Y:S01]  /*ba7b0*/  ULDC UR11, c[0x0][0x22c] ;  /* 0x00008b00000b7ab9 */ /* 0x000fe20000000800 */
[----:B0-----:R-:W-:Y:S01]  /*ba7c0*/  LOP3.LUT R15, R29, 0x2e, R28, 0xfe, !PT ;  /* 0x0000002e1d0f7812 */ /* 0x001fe200078efe1c */
[----:B-1----:R-:W-:Y:S01]  /*ba7d0*/  IMAD R17, R12, UR5, RZ ;  /* 0x000000050c117c24 */ /* 0x002fe2000f8e02ff */
[----:B------:R-:W-:Y:S01]  /*ba7e0*/  LEA R12, P6, R13, R2, 0x1 ;  /* 0x000000020d0c7211 */ /* 0x000fe200078c08ff */
[----:B------:R-:W-:Y:S01]  /*ba7f0*/  ULDC UR5, c[0x0][0x248] ;  /* 0x0000920000057ab9 */ /* 0x000fe20000000800 */
[----:B------:R-:W-:-:S02]  /*ba800*/  ISETP.LT.AND P2, PT, R0, UR12, !P0 ;  /* 0x0000000c00007c0c */ /* 0x000fc4000c741270 */
[----:B------:R-:W-:Y:S01]  /*ba810*/  LEA R14, P4, R17, R2, 0x1 ;  /* 0x00000002110e7211 */ /* 0x000fe200078808ff */
[----:B------:R-:W-:Y:S01]  /*ba820*/  IMAD R0, R0, UR6, RZ ;  /* 0x0000000600007c24 */ /* 0x000fe2000f8e02ff */
[-C--:B------:R-:W-:Y:S01]  /*ba830*/  LEA.HI.X.SX32 R13, R13, R20.reuse, 0x1, P6 ;  /* 0x000000140d0d7211 */ /* 0x080fe200030f0eff */
[C---:B--2---:R-:W-:Y:S01]  /*ba840*/  IMAD R19, R15.reuse, UR7, RZ ;  /* 0x000000070f137c24 */ /* 0x044fe2000f8e02ff */
[----:B------:R-:W-:Y:S01]  /*ba850*/  ISETP.LT.AND P6, PT, R15, UR4, !P0 ;  /* 0x000000040f007c0c */ /* 0x000fe2000c7c1270 */
[----:B------:R-:W-:Y:S01]  /*ba860*/  ULDC UR4, c[0x0][0x248] ;  /* 0x0000920000047ab9 */ /* 0x000fe20000000800 */
[----:B------:R-:W-:Y:S01]  /*ba870*/  LEA.HI.X.SX32 R15, R17, R20, 0x1, P4 ;  /* 0x00000014110f7211 */ /* 0x000fe200020f0eff */
[----:B------:R-:W-:Y:S01]  /*ba880*/  ULDC UR12, c[0x0][0x22c] ;  /* 0x00008b00000c7ab9 */ /* 0x000fe20000000800 */
[CC--:B------:R-:W-:Y:S01]  /*ba890*/  LEA R16, P5, R0.reuse, R2.reuse, 0x1 ;  /* 0x0000000200107211 */ /* 0x0c0fe200078a08ff */
[----:B------:R-:W-:Y:S01]  /*ba8a0*/  ULDC UR6, c[0x0][0x248] ;  /* 0x0000920000067ab9 */ /* 0x000fe20000000800 */
[----:B------:R-:W-:Y:S01]  /*ba8b0*/  LEA R18, P4, R19, R2, 0x1 ;  /* 0x0000000213127211 */ /* 0x000fe200078808ff */
[----:B------:R-:W-:Y:S01]  /*ba8c0*/  ULDC UR7, c[0x0][0x248] ;  /* 0x0000920000077ab9 */ /* 0x000fe20000000800 */
[----:B------:R-:W-:-:S02]  /*ba8d0*/  LEA.HI.X.SX32 R17, R0, R20, 0x1, P5 ;  /* 0x0000001400117211 */ /* 0x000fc400028f0eff */
[----:B------:R-:W-:Y:S02]  /*ba8e0*/  LEA.HI.X.SX32 R19, R19, R20, 0x1, P4 ;  /* 0x0000001413137211 */ /* 0x000fe400020f0eff */
[----:B------:R-:W-:Y:S02]  /*ba8f0*/  LOP3.LUT R0, R29, 0x34, R28, 0xfe, !PT ;  /* 0x000000341d007812 */ /* 0x000fe400078efe1c */
[----:B------:R-:W-:Y:S02]  /*ba900*/  PRMT R24, R27, 0x7632, R24 ;  /* 0x000076321b187816 */ /* 0x000fe40000000018 */
[----:B------:R-:W-:Y:S02]  /*ba910*/  PRMT R23, R26, 0x7632, R23 ;  /* 0x000076321a177816 */ /* 0x000fe40000000017 */
[----:B------:R-:W-:Y:S02]  /*ba920*/  PRMT R21, R25, 0x7632, R21 ;  /* 0x0000763219157816 */ /* 0x000fe40000000015 */
[----:B------:R-:W-:Y:S01]  /*ba930*/  PRMT R22, R3, 0x7632, R22 ;  /* 0x0000763203167816 */ /* 0x000fe20000000016 */
[----:B---3--:R0:W-:Y:S04]  /*ba940*/  @P1 STG.E.U16 desc[UR8][R12.64], R7 ;  /* 0x000000070c001986 */ /* 0x0081e8000c101508 */
[----:B------:R1:W-:Y:S01]  /*ba950*/  @P3 STG.E.U16 desc[UR8][R14.64], R6 ;  /* 0x000000060e003986 */ /* 0x0003e2000c101508 */
[----:B0-----:R-:W-:-:S04]  /*ba960*/  LOP3.LUT R13, R29, 0x30, R28, 0xfe, !PT ;  /* 0x000000301d0d7812 */ /* 0x001fc800078efe1c */
[----:B------:R-:W-:Y:S02]  /*ba970*/  ISETP.LT.AND P1, PT, R13, UR10, !P0 ;  /* 0x0000000a0d007c0c */ /* 0x000fe4000c721270 */
[--C-:B-1----:R-:W-:Y:S01]  /*ba980*/  LOP3.LUT R15, R29, 0x32, R28.reuse, 0xfe, !PT ;  /* 0x000000321d0f7812 */ /* 0x102fe200078efe1c */
[----:B------:R-:W-:Y:S01]  /*ba990*/  IMAD R13, R13, UR4, RZ ;  /* 0x000000040d0d7c24 */ /* 0x000fe2000f8e02ff */
[----:B------:R-:W-:Y:S01]  /*ba9a0*/  LOP3.LUT R14, R29, 0x36, R28, 0xfe, !PT ;  /* 0x000000361d0e7812 */ /* 0x000fe200078efe1c */
[----:B------:R-:W-:Y:S01]  /*ba9b0*/  ULDC UR10, c[0x0][0x22c] ;  /* 0x00008b00000a7ab9 */ /* 0x000fe20000000800 */
[C---:B------:R-:W-:Y:S01]  /*ba9c0*/  ISETP.LT.AND P3, PT, R15.reuse, UR11, !P0 ;  /* 0x0000000b0f007c0c */ /* 0x040fe2000c761270 */
[----:B------:R-:W-:Y:S01]  /*ba9d0*/  IMAD R15, R15, UR5, RZ ;  /* 0x000000050f0f7c24 */ /* 0x000fe2000f8e02ff */
[----:B------:R-:W-:Y:S01]  /*ba9e0*/  @P2 STG.E.U16 desc[UR8][R16.64], R5 ;  /* 0x0000000510002986 */ /* 0x000fe2000c101508 */
[C---:B------:R-:W-:Y:S01]  /*ba9f0*/  ISETP.LT.AND P2, PT, R0.reuse, UR12, !P0 ;  /* 0x0000000c00007c0c */ /* 0x040fe2000c741270 */
[----:B------:R-:W-:Y:S01]  /*baa00*/  IMAD R0, R0, UR6, RZ ;  /* 0x0000000600007c24 */ /* 0x000fe2000f8e02ff */
[C---:B------:R-:W-:Y:S01]  /*baa10*/  ISETP.LT.AND P4, PT, R14.reuse, UR13, !P0 ;  /* 0x0000000d0e007c0c */ /* 0x040fe2000c781270 */
[----:B------:R0:W-:Y:S01]  /*baa20*/  @P6 STG.E.U16 desc[UR8][R18.64], R4 ;  /* 0x0000000412006986 */ /* 0x0001e2000c101508 */
[C---:B------:R-:W-:Y:S01]  /*baa30*/  LEA R12, P6, R13.reuse, R2, 0x1 ;  /* 0x000000020d0c7211 */ /* 0x040fe200078c08ff */
[----:B------:R-:W-:Y:S01]  /*baa40*/  ULDC UR4, c[0x0][0x248] ;  /* 0x0000920000047ab9 */ /* 0x000fe20000000800 */
[----:B------:R-:W-:Y:S01]  /*baa50*/  ULDC UR11, c[0x0][0x22c] ;  /* 0x00008b00000b7ab9 */ /* 0x000fe20000000800 */
[----:B------:R-:W-:Y:S01]  /*baa60*/  ULDC UR5, c[0x0][0x248] ;  /* 0x0000920000057ab9 */ /* 0x000fe20000000800 */
[----:B------:R-:W-:Y:S01]  /*baa70*/  LEA.HI.X.SX32 R13, R13, R20, 0x1, P6 ;  /* 0x000000140d0d7211 */ /* 0x000fe200030f0eff */
[----:B------:R-:W-:Y:S01]  /*baa80*/  ULDC UR12, c[0x0][0x22c] ;  /* 0x00008b00000c7ab9 */ /* 0x000fe20000000800 */
[----:B------:R-:W-:Y:S01]  /*baa90*/  ULDC UR6, c[0x0][0x248] ;  /* 0x0000920000067ab9 */ /* 0x000fe20000000800 */
[----:B------:R-:W-:Y:S01]  /*baaa0*/  ULDC UR13, c[0x0][0x22c] ;  /* 0x00008b00000d7ab9 */ /* 0x000fe20000000800 */
[----:B0-----:R-:W-:Y:S01]  /*baab0*/  IMAD R19, R14, UR7, RZ ;  /* 0x000000070e137c24 */ /* 0x001fe2000f8e02ff */
[----:B------:R-:W-:-:S02]  /*baac0*/  LEA R14, P5, R15, R2, 0x1 ;  /* 0x000000020f0e7211 */ /* 0x000fc400078a08ff */
[C---:B------:R-:W-:Y:S01]  /*baad0*/  LEA R16, P6, R0.reuse, R2, 0x1 ;  /* 0x0000000200107211 */ /* 0x040fe200078c08ff */
[----:B------:R-:W-:Y:S01]  /*baae0*/  @P1 STG.E.U16 desc[UR8][R12.64], R24 ;  /* 0x000000180c001986 */ /* 0x000fe2000c101508 */
[----:B------:R-:W-:Y:S01]  /*baaf0*/  LEA.HI.X.SX32 R15, R15, R20, 0x1, P5 ;  /* 0x000000140f0f7211 */ /* 0x000fe200028f0eff */
[----:B------:R-:W-:Y:S01]  /*bab00*/  ULDC UR7, c[0x0][0x248] ;  /* 0x0000920000077ab9 */ /* 0x000fe20000000800 */
[C---:B------:R-:W-:Y:S02]  /*bab10*/  LEA R18, P5, R19.reuse, R2, 0x1 ;  /* 0x0000000213127211 */ /* 0x040fe400078a08ff */
[-C--:B------:R-:W-:Y:S02]  /*bab20*/  LEA.HI.X.SX32 R17, R0, R20.reuse, 0x1, P6 ;  /* 0x0000001400117211 */ /* 0x080fe400030f0eff */
[----:B------:R-:W-:Y:S01]  /*bab30*/  LEA.HI.X.SX32 R19, R19, R20, 0x1, P5 ;  /* 0x0000001413137211 */ /* 0x000fe200028f0eff */
[----:B------:R0:W-:Y:S04]  /*bab40*/  @P3 STG.E.U16 desc[UR8][R14.64], R23 ;  /* 0x000000170e003986 */ /* 0x0001e8000c101508 */
[----:B------:R-:W-:Y:S04]  /*bab50*/  @P2 STG.E.U16 desc[UR8][R16.64], R21 ;  /* 0x0000001510002986 */ /* 0x000fe8000c101508 */
[----:B------:R1:W-:Y:S01]  /*bab60*/  @P4 STG.E.U16 desc[UR8][R18.64], R22 ;  /* 0x0000001612004986 */ /* 0x0003e2000c101508 */
[----:B0-----:R-:W-:-:S02]  /*bab70*/  PRMT R23, R6, 0x7632, R23 ;  /* 0x0000763206177816 */ /* 0x001fc40000000017 */
[----:B-1----:R-:W-:Y:S02]  /*bab80*/  PRMT R22, R4, 0x7632, R22 ;  /* 0x0000763204167816 */ /* 0x002fe40000000016 */
[----:B------:R-:W2:Y:S01]  /*bab90*/  LDL.LU R4, [R1+0x1d0] ;  /* 0x0001d00001047983 */ /* 0x000ea20000300800 */
[----:B------:R-:W-:-:S03]  /*baba0*/  PRMT R21, R5, 0x7632, R21 ;  /* 0x0000763205157816 */ /* 0x000fc60000000015 */
[----:B------:R-:W3:Y:S04]  /*babb0*/  LDL.LU R5, [R1+0x1d4] ;  /* 0x0001d40001057983 */ /* 0x000ee80000300800 */
[----:B------:R-:W4:Y:S04]  /*babc0*/  LDL.LU R6, [R1+0x1d8] ;  /* 0x0001d80001067983 */ /* 0x000f280000300800 */
[----:B------:R-:W5:Y:S04]  /*babd0*/  LDL.LU R27, [R1+0x1dc] ;  /* 0x0001dc00011b7983 */ /* 0x000f680000300800 */
[----:B------:R-:W5:Y:S04]  /*babe0*/  LDL.LU R26, [R1+0x1e0] ;  /* 0x0001e000011a7983 */ /* 0x000f680000300800 */
[----:B------:R-:W5:Y:S01]  /*babf0*/  LDL.LU R25, [R1+0x1e4] ;  /* 0x0001e40001197983 */ /* 0x000f620000300800 */
[----:B------:R-:W-:-:S03]  /*bac00*/  PRMT R24, R7, 0x7632, R24 ;  /* 0x0000763207187816 */ /* 0x000fc60000000018 */
[----:B------:R-:W5:Y:S04]  /*bac10*/  LDL.LU R3, [R1+0x1e8] ;  /* 0x0001e80001037983 */ /* 0x000f680000300800 */
[----:B------:R-:W5:Y:S01]  /*bac20*/  LDL.LU R7, [R1+0x1ec] ;  /* 0x0001ec0001077983 */ /* 0x000f620000300800 */
        /* <DEDUP_REMOVED lines=52> */
[----:B------:R-:W-:Y:S01]  /*baf70*/  ULDC UR4, c[0x0][0x248] ;  /* 0x0000920000047ab9 */ /* 0x000fe20000000800 */
[----:B------:R-:W-:Y:S01]  /*baf80*/  ULDC UR6, c[0x0][0x248] ;  /* 0x0000920000067ab9 */ /* 0x000fe20000000800 */
[----:B0-----:R-:W-:Y:S01]  /*baf90*/  IMAD R19, R15, UR7, RZ ;  /* 0x000000070f137c24 */ /* 0x001fe2000f8e02ff */
[-C--:B------:R-:W-:Y:S01]  /*bafa0*/  LEA.HI.X.SX32 R15, R17, R20.reuse, 0x1, P4 ;  /* 0x00000014110f7211 */ /* 0x080fe200020f0eff */
[----:B------:R-:W-:Y:S01]  /*bafb0*/  ULDC UR7, c[0x0][0x248] ;  /* 0x0000920000077ab9 */ /* 0x000fe20000000800 */
[----:B------:R-:W-:-:S02]  /*bafc0*/  LEA.HI.X.SX32 R17, R0, R20, 0x1, P5 ;  /* 0x0000001400117211 */ /* 0x000fc400028f0eff */
[----:B------:R-:W-:-:S04]  /*bafd0*/  LEA R18, P4, R19, R2, 0x1 ;  /* 0x0000000213127211 */ /* 0x000fc800078808ff */
[----:B------:R-:W-:Y:S02]  /*bafe0*/  LEA.HI.X.SX32 R19, R19, R20, 0x1, P4 ;  /* 0x0000001413137211 */ /* 0x000fe400020f0eff */
[C-C-:B------:R-:W-:Y:S01]  /*baff0*/  LOP3.LUT R0, R29.reuse, 0x4c, R28.reuse, 0xfe, !PT ;  /* 0x0000004c1d007812 */ /* 0x140fe200078efe1c */
[----:B--2---:R0:W-:Y:S04]  /*bb000*/  @P1 STG.E.U16 desc[UR8][R12.64], R4 ;  /* 0x000000040c001986 */ /* 0x0041e8000c101508 */
[----:B---3--:R1:W-:Y:S01]  /*bb010*/  @P3 STG.E.U16 desc[UR8][R14.64], R5 ;  /* 0x000000050e003986 */ /* 0x0083e2000c101508 */
[C-C-:B0-----:R-:W-:Y:S02]  /*bb020*/  LOP3.LUT R13, R29.reuse, 0x48, R28.reuse, 0xfe, !PT ;  /* 0x000000481d0d7812 */ /* 0x141fe400078efe1c */
[----:B------:R-:W-:-:S02]  /*bb030*/  LOP3.LUT R12, R29, 0x4a, R28, 0xfe, !PT ;  /* 0x0000004a1d0c7812 */ /* 0x000fc400078efe1c */
[C---:B------:R-:W-:Y:S01]  /*bb040*/  ISETP.LT.AND P1, PT, R13.reuse, UR10, !P0 ;  /* 0x0000000a0d007c0c */ /* 0x040fe2000c721270 */
[----:B------:R-:W-:Y:S01]  /*bb050*/  IMAD R13, R13, UR4, RZ ;  /* 0x000000040d0d7c24 */ /* 0x000fe2000f8e02ff */
[----:B----4-:R0:W-:Y:S01]  /*bb060*/  @P2 STG.E.U16 desc[UR8][R16.64], R6 ;  /* 0x0000000610002986 */ /* 0x0101e2000c101508 */
[----:B------:R-:W-:Y:S01]  /*bb070*/  ISETP.LT.AND P3, PT, R12, UR11, !P0 ;  /* 0x0000000b0c007c0c */ /* 0x000fe2000c761270 */
[----:B------:R-:W-:Y:S01]  /*bb080*/  ULDC UR4, c[0x0][0x22c] ;  /* 0x00008b0000047ab9 */ /* 0x000fe20000000800 */
[----:B-1----:R-:W-:Y:S01]  /*bb090*/  LOP3.LUT R15, R29, 0x4e, R28, 0xfe, !PT ;  /* 0x0000004e1d0f7812 */ /* 0x002fe200078efe1c */
[----:B-----5:R1:W-:Y:S01]  /*bb0a0*/  @P6 STG.E.U16 desc[UR8][R18.64], R27 ;  /* 0x0000001b12006986 */ /* 0x0203e2000c101508 */
[----:B------:R-:W-:Y:S01]  /*bb0b0*/  ISETP.LT.AND P2, PT, R0, UR12, !P0 ;  /* 0x0000000c00007c0c */ /* 0x000fe2000c741270 */
[----:B------:R-:W-:Y:S01]  /*bb0c0*/  ULDC UR10, c[0x0][0x22c] ;  /* 0x00008b00000a7ab9 */ /* 0x000fe20000000800 */
[----:B0-----:R-:W-:Y:S01]  /*bb0d0*/  IMAD R17, R12, UR5, RZ ;  /* 0x000000050c117c24 */ /* 0x001fe2000f8e02ff */
[-C--:B------:R-:W-:Y:S01]  /*bb0e0*/  LEA R12, P6, R13, R2.reuse, 0x1 ;  /* 0x000000020d0c7211 */ /* 0x080fe200078c08ff */
[----:B------:R-:W-:Y:S01]  /*bb0f0*/  IMAD R0, R0, UR6, RZ ;  /* 0x0000000600007c24 */ /* 0x000fe2000f8e02ff */
[----:B------:R-:W-:Y:S01]  /*bb100*/  ULDC UR11, c[0x0][0x22c] ;  /* 0x00008b00000b7ab9 */ /* 0x000fe20000000800 */
[----:B-1----:R-:W-:Y:S01]  /*bb110*/  IMAD R19, R15, UR7, RZ ;  /* 0x000000070f137c24 */ /* 0x002fe2000f8e02ff */
[----:B------:R-:W-:Y:S01]  /*bb120*/  LEA R14, P4, R17, R2, 0x1 ;  /* 0x00000002110e7211 */ /* 0x000fe200078808ff */
[----:B------:R-:W-:Y:S01]  /*bb130*/  ULDC UR5, c[0x0][0x248] ;  /* 0x0000920000057ab9 */ /* 0x000fe20000000800 */
[-C--:B------:R-:W-:Y:S01]  /*bb140*/  LEA.HI.X.SX32 R13, R13, R20.reuse, 0x1, P6 ;  /* 0x000000140d0d7211 */ /* 0x080fe200030f0eff */
[----:B------:R-:W-:Y:S01]  /*bb150*/  ULDC UR7, c[0x0][0x248] ;  /* 0x0000920000077ab9 */ /* 0x000fe20000000800 */
[----:B------:R-:W-:Y:S01]  /*bb160*/  ISETP.LT.AND P6, PT, R15, UR4, !P0 ;  /* 0x000000040f007c0c */ /* 0x000fe2000c7c1270 */
[----:B------:R-:W-:Y:S01]  /*bb170*/  ULDC UR4, c[0x0][0x248] ;  /* 0x0000920000047ab9 */ /* 0x000fe20000000800 */
[----:B------:R-:W-:Y:S01]  /*bb180*/  LEA.HI.X.SX32 R15, R17, R20, 0x1, P4 ;  /* 0x00000014110f7211 */ /* 0x000fe200020f0eff */
[----:B------:R0:W-:Y:S01]  /*bb190*/  @P1 STG.E.U16 desc[UR8][R12.64], R26 ;  /* 0x0000001a0c001986 */ /* 0x0001e2000c101508 */
[CC--:B------:R-:W-:Y:S01]  /*bb1a0*/  LEA R16, P5, R0.reuse, R2.reuse, 0x1 ;  /* 0x0000000200107211 */ /* 0x0c0fe200078a08ff */
[----:B------:R-:W-:Y:S01]  /*bb1b0*/  ULDC UR12, c[0x0][0x22c] ;  /* 0x00008b00000c7ab9 */ /* 0x000fe20000000800 */
[C---:B------:R-:W-:Y:S01]  /*bb1c0*/  LEA R18, P4, R19.reuse, R2, 0x1 ;  /* 0x0000000213127211 */ /* 0x040fe200078808ff */
[----:B------:R1:W-:Y:S01]  /*bb1d0*/  @P3 STG.E.U16 desc[UR8][R14.64], R25 ;  /* 0x000000190e003986 */ /* 0x0003e2000c101508 */
[-C--:B------:R-:W-:Y:S01]  /*bb1e0*/  LEA.HI.X.SX32 R17, R0, R20.reuse, 0x1, P5 ;  /* 0x0000001400117211 */ /* 0x080fe200028f0eff */
[----:B------:R-:W-:Y:S01]  /*bb1f0*/  ULDC UR6, c[0x0][0x248] ;  /* 0x0000920000067ab9 */ /* 0x000fe20000000800 */
[----:B------:R-:W-:-:S02]  /*bb200*/  LEA.HI.X.SX32 R19, R19, R20, 0x1, P4 ;  /* 0x0000001413137211 */ /* 0x000fc400020f0eff */
[C-C-:B0-----:R-:W-:Y:S02]  /*bb210*/  LOP3.LUT R13, R29.reuse, 0x50, R28.reuse, 0xfe, !PT ;  /* 0x000000501d0d7812 */ /* 0x141fe400078efe1c */
[--C-:B-1----:R-:W-:Y:S02]  /*bb220*/  LOP3.LUT R15, R29, 0x52, R28.reuse, 0xfe, !PT ;  /* 0x000000521d0f7812 */ /* 0x102fe400078efe1c */
[C---:B------:R-:W-:Y:S01]  /*bb230*/  ISETP.LT.AND P1, PT, R13.reuse, UR10, !P0 ;  /* 0x0000000a0d007c0c */ /* 0x040fe2000c721270 */
[----:B------:R-:W-:Y:S01]  /*bb240*/  IMAD R13, R13, UR4, RZ ;  /* 0x000000040d0d7c24 */ /* 0x000fe2000f8e02ff */
[--C-:B------:R-:W-:Y:S01]  /*bb250*/  LOP3.LUT R14, R29, 0x56, R28.reuse, 0xfe, !PT ;  /* 0x000000561d0e7812 */ /* 0x100fe200078efe1c */
[----:B------:R-:W-:Y:S01]  /*bb260*/  @P2 STG.E.U16 desc[UR8][R16.64], R3 ;  /* 0x0000000310002986 */ /* 0x000fe2000c101508 */
[C---:B------:R-:W-:Y:S01]  /*bb270*/  ISETP.LT.AND P3, PT, R15.reuse, UR11, !P0 ;  /* 0x0000000b0f007c0c */ /* 0x040fe2000c761270 */
[----:B------:R-:W-:Y:S01]  /*bb280*/  IMAD R15, R15, UR5, RZ ;  /* 0x000000050f0f7c24 */ /* 0x000fe2000f8e02ff */
[----:B------:R-:W-:Y:S01]  /*bb290*/  LOP3.LUT R0, R29, 0x54, R28, 0xfe, !PT ;  /* 0x000000541d007812 */ /* 0x000fe200078efe1c */
[----:B------:R0:W-:Y:S01]  /*bb2a0*/  @P6 STG.E.U16 desc[UR8][R18.64], R7 ;  /* 0x0000000712006986 */ /* 0x0001e2000c101508 */
[-C--:B------:R-:W-:Y:S01]  /*bb2b0*/  LEA R12, P6, R13, R2.reuse, 0x1 ;  /* 0x000000020d0c7211 */ /* 0x080fe200078c08ff */
[----:B------:R-:W-:Y:S01]  /*bb2c0*/  ULDC UR10, c[0x0][0x22c] ;  /* 0x00008b00000a7ab9 */ /* 0x000fe20000000800 */
[----:B------:R-:W-:Y:S01]  /*bb2d0*/  ISETP.LT.AND P4, PT, R14, UR13, !P0 ;  /* 0x0000000d0e007c0c */ /* 0x000fe2000c781270 */
[----:B------:R-:W-:Y:S01]  /*bb2e0*/  ULDC UR4, c[0x0][0x248] ;  /* 0x0000920000047ab9 */ /* 0x000fe20000000800 */
[C---:B------:R-:W-:Y:S01]  /*bb2f0*/  ISETP.LT.AND P2, PT, R0.reuse, UR12, !P0 ;  /* 0x0000000c00007c0c */ /* 0x040fe2000c741270 */
[----:B------:R-:W-:Y:S01]  /*bb300*/  IMAD R0, R0, UR6, RZ ;  /* 0x0000000600007c24 */ /* 0x000fe2000f8e02ff */
[----:B------:R-:W-:Y:S01]  /*bb310*/  PRMT R21, R4, 0x7632, R21 ;  /* 0x0000763204157816 */ /* 0x000fe20000000015 */
[----:B------:R-:W-:Y:S01]  /*bb320*/  ULDC UR11, c[0x0][0x22c] ;  /* 0x00008b00000b7ab9 */ /* 0x000fe20000000800 */
[----:B------:R-:W-:Y:S01]  /*bb330*/  PRMT R22, R5, 0x7632, R22 ;  /* 0x0000763205167816 */ /* 0x000fe20000000016 */
[----:B------:R-:W-:Y:S01]  /*bb340*/  ULDC UR5, c[0x0][0x248] ;  /* 0x0000920000057ab9 */ /* 0x000fe20000000800 */
[----:B0-----:R-:W-:Y:S01]  /*bb350*/  IMAD R19, R14, UR7, RZ ;  /* 0x000000070e137c24 */ /* 0x001fe2000f8e02ff */
[----:B------:R-:W-:Y:S01]  /*bb360*/  LEA R14, P5, R15, R2, 0x1 ;  /* 0x000000020f0e7211 */ /* 0x000fe200078a08ff */
[----:B------:R-:W-:Y:S01]  /*bb370*/  ULDC UR12, c[0x0][0x22c] ;  /* 0x00008b00000c7ab9 */ /* 0x000fe20000000800 */
[-C--:B------:R-:W-:Y:S01]  /*bb380*/  LEA.HI.X.SX32 R13, R13, R20.reuse, 0x1, P6 ;  /* 0x000000140d0d7211 */ /* 0x080fe200030f0eff */
[----:B------:R-:W-:Y:S01]  /*bb390*/  ULDC UR6, c[0x0][0x248] ;  /* 0x0000920000067ab9 */ /* 0x000fe20000000800 */
[----:B------:R-:W-:Y:S01]  /*bb3a0*/  LEA.HI.X.SX32 R15, R15, R20, 0x1, P5 ;  /* 0x000000140f0f7211 */ /* 0x000fe200028f0eff */
[----:B------:R-:W-:Y:S01]  /*bb3b0*/  ULDC UR7, c[0x0][0x248] ;  /* 0x0000920000077ab9 */ /* 0x000fe20000000800 */
[-C--:B------:R-:W-:Y:S01]  /*bb3c0*/  LEA R16, P6, R0, R2.reuse, 0x1 ;  /* 0x0000000200107211 */ /* 0x080fe200078c08ff */
[----:B------:R0:W-:Y:S01]  /*bb3d0*/  @P1 STG.E.U16 desc[UR8][R12.64], R21 ;  /* 0x000000150c001986 */ /* 0x0001e2000c101508 */
[----:B------:R-:W-:Y:S01]  /*bb3e0*/  LEA R18, P5, R19, R2, 0x1 ;  /* 0x0000000213127211 */ /* 0x000fe200078a08ff */
[----:B------:R-:W-:-:S02]  /*bb3f0*/  ULDC UR13, c[0x0][0x22c] ;  /* 0x00008b00000d7ab9 */ /* 0x000fc40000000800 */
[----:B------:R1:W-:Y:S01]  /*bb400*/  @P3 STG.E.U16 desc[UR8][R14.64], R22 ;  /* 0x000000160e003986 */ /* 0x0003e2000c101508 */
[----:B------:R-:W-:Y:S02]  /*bb410*/  PRMT R23, R6, 0x7632, R23 ;  /* 0x0000763206177816 */ /* 0x000fe40000000017 */
[-C--:B------:R-:W-:Y:S01]  /*bb420*/  LEA.HI.X.SX32 R17, R0, R20.reuse, 0x1, P6 ;  /* 0x0000001400117211 */ /* 0x080fe200030f0eff */
[----:B------:R-:W2:Y:S01]  /*bb430*/  LDL.LU R4, [R1+0x34e0] ;  /* 0x0034e00001047983 */ /* 0x000ea20000300800 */
[C-C-:B0-----:R-:W-:Y:S02]  /*bb440*/  LOP3.LUT R12, R29.reuse, 0x58, R28.reuse, 0xfe, !PT ;  /* 0x000000581d0c7812 */ /* 0x141fe400078efe1c */
[----:B-1----:R-:W-:Y:S02]  /*bb450*/  LOP3.LUT R15, R29, 0x5a, R28, 0xfe, !PT ;  /* 0x0000005a1d0f7812 */ /* 0x002fe400078efe1c */
[----:B------:R-:W-:Y:S02]  /*bb460*/  PRMT R24, R27, 0x7632, R24 ;  /* 0x000076321b187816 */ /* 0x000fe40000000018 */
[----:B------:R-:W-:-:S02]  /*bb470*/  LEA.HI.X.SX32 R19, R19, R20, 0x1, P5 ;  /* 0x0000001413137211 */ /* 0x000fc400028f0eff */
[C-C-:B------:R-:W-:Y:S02]  /*bb480*/  LOP3.LUT R13, R29.reuse, 0x5c, R28.reuse, 0xfe, !PT ;  /* 0x0000005c1d0d7812 */ /* 0x140fe400078efe1c */
[----:B------:R-:W-:Y:S01]  /*bb490*/  LOP3.LUT R14, R29, 0x5e, R28, 0xfe, !PT ;  /* 0x0000005e1d0e7812 */ /* 0x000fe200078efe1c */
[----:B------:R0:W-:Y:S01]  /*bb4a0*/  @P2 STG.E.U16 desc[UR8][R16.64], R23 ;  /* 0x0000001710002986 */ /* 0x0001e2000c101508 */
[C---:B------:R-:W-:Y:S01]  /*bb4b0*/  ISETP.LT.AND P1, PT, R12.reuse, UR10, !P0 ;  /* 0x0000000a0c007c0c */ /* 0x040fe2000c721270 */
[----:B------:R-:W-:Y:S01]  /*bb4c0*/  IMAD R12, R12, UR4, RZ ;  /* 0x000000040c0c7c24 */ /* 0x000fe2000f8e02ff */
[C---:B------:R-:W-:Y:S01]  /*bb4d0*/  ISETP.LT.AND P3, PT, R15.reuse, UR11, !P0 ;  /* 0x0000000b0f007c0c */ /* 0x040fe2000c761270 */
[----:B------:R-:W-:Y:S01]  /*bb4e0*/  IMAD R15, R15, UR5, RZ ;  /* 0x000000050f0f7c24 */ /* 0x000fe2000f8e02ff */
[----:B------:R1:W-:Y:S01]  /*bb4f0*/  @P4 STG.E.U16 desc[UR8][R18.64], R24 ;  /* 0x0000001812004986 */ /* 0x0003e2000c101508 */
[C---:B------:R-:W-:Y:S01]  /*bb500*/  ISETP.LT.AND P2, PT, R13.reuse, UR12, !P0 ;  /* 0x0000000c0d007c0c */ /* 0x040fe2000c741270 */
[----:B------:R-:W-:Y:S01]  /*bb510*/  IMAD R13, R13, UR6, RZ ;  /* 0x000000060d0d7c24 */ /* 0x000fe2000f8e02ff */
[----:B------:R-:W-:Y:S01]  /*bb520*/  ISETP.LT.AND P4, PT, R14, UR13, !P0 ;  /* 0x0000000d0e007c0c */ /* 0x000fe2000c781270 */
[----:B------:R-:W3:Y:S01]  /*bb530*/  LDL.LU R5, [R1+0x34dc] ;  /* 0x0034dc0001057983 */ /* 0x000ee20000300800 */
[----:B------:R-:W-:Y:S01]  /*bb540*/  PRMT R21, R26, 0x7632, R21 ;  /* 0x000076321a157816 */ /* 0x000fe20000000015 */
[----:B------:R-:W-:Y:S01]  /*bb550*/  ULDC UR10, c[0x0][0x22c] ;  /* 0x00008b00000a7ab9 */ /* 0x000fe20000000800 */
[-C--:B0-----:R-:W-:Y:S01]  /*bb560*/  LEA R16, P6, R12, R2.reuse, 0x1 ;  /* 0x000000020c107211 */ /* 0x081fe200078c08ff */
[----:B------:R-:W4:Y:S01]  /*bb570*/  LDL.LU R6, [R1+0x34d8] ;  /* 0x0034d80001067983 */ /* 0x000f220000300800 */
[----:B------:R-:W-:Y:S01]  /*bb580*/  PRMT R0, R25, 0x7632, R0 ;  /* 0x0000763219007816 */ /* 0x000fe20000000000 */
[----:B------:R-:W-:Y:S01]  /*bb590*/  ULDC UR4, c[0x0][0x248] ;  /* 0x0000920000047ab9 */ /* 0x000fe20000000800 */
[----:B------:R-:W-:Y:S01]  /*bb5a0*/  PRMT R22, R3, 0x7632, R22 ;  /* 0x0000763203167816 */ /* 0x000fe20000000016 */
[----:B-1----:R-:W-:Y:S01]  /*bb5b0*/  IMAD R19, R14, UR7, RZ ;  /* 0x000000070e137c24 */ /* 0x002fe2000f8e02ff */
[----:B------:R-:W-:Y:S01]  /*bb5c0*/  LEA R14, P5, R15, R2, 0x1 ;  /* 0x000000020f0e7211 */ /* 0x000fe200078a08ff */
[----:B------:R-:W5:Y:S01]  /*bb5d0*/  LDL.LU R24, [R1+0x1f8] ;  /* 0x0001f80001187983 */ /* 0x000f620000300800 */
[----:B------:R-:W-:Y:S01]  /*bb5e0*/  LEA.HI.X.SX32 R17, R12, R20, 0x1, P6 ;  /* 0x000000140c117211 */ /* 0x000fe200030f0eff */
[----:B------:R-:W-:Y:S01]  /*bb5f0*/  ULDC UR5, c[0x0][0x248] ;  /* 0x0000920000057ab9 */ /* 0x000fe20000000800 */
[----:B------:R-:W-:Y:S01]  /*bb600*/  LEA R12, P6, R13, R2, 0x1 ;  /* 0x000000020d0c7211 */ /* 0x000fe200078c08ff */
[----:B------:R-:W-:Y:S01]  /*bb610*/  ULDC UR12, c[0x0][0x22c] ;  /* 0x00008b00000c7ab9 */ /* 0x000fe20000000800 */
[----:B------:R-:W-:Y:S01]  /*bb620*/  LEA.HI.X.SX32 R15, R15, R20, 0x1, P5 ;  /* 0x000000140f0f7211 */ /* 0x000fe200028f0eff */
[----:B------:R-:W-:Y:S01]  /*bb630*/  ULDC UR6, c[0x0][0x248] ;  /* 0x0000920000067ab9 */ /* 0x000fe20000000800 */
[----:B------:R-:W-:Y:S01]  /*bb640*/  LEA R18, P5, R19, R2, 0x1 ;  /* 0x0000000213127211 */ /* 0x000fe200078a08ff */
[----:B------:R-:W-:Y:S01]  /*bb650*/  ULDC UR11, c[0x0][0x22c] ;  /* 0x00008b00000b7ab9 */ /* 0x000fe20000000800 */
[----:B------:R-:W-:Y:S01]  /*bb660*/  PRMT R23, R7, 0x7632, R23 ;  /* 0x0000763207177816 */ /* 0x000fe20000000017 */
[----:B------:R-:W-:Y:S01]  /*bb670*/  ULDC UR7, c[0x0][0x248] ;  /* 0x0000920000077ab9 */ /* 0x000fe20000000800 */
[-C--:B------:R-:W-:Y:S01]  /*bb680*/  LEA.HI.X.SX32 R13, R13, R20.reuse, 0x1, P6 ;  /* 0x000000140d0d7211 */ /* 0x080fe200030f0eff */
[----:B------:R-:W2:Y:S01]  /*bb690*/  LDL.LU R7, [R1+0x1fc] ;  /* 0x0001fc0001077983 */ /* 0x000ea20000300800 */
[----:B------:R-:W-:-:S03]  /*bb6a0*/  LEA.HI.X.SX32 R19, R19, R20, 0x1, P5 ;  /* 0x0000001413137211 */ /* 0x000fc600028f0eff */
[----:B------:R-:W3:Y:S04]  /*bb6b0*/  LDL.LU R27, [R1+0x10] ;  /* 0x00001000011b7983 */ /* 0x000ee80000300800 */
[----:B------:R-:W4:Y:S04]  /*bb6c0*/  LDL.LU R26, [R1+0x14] ;  /* 0x00001400011a7983 */ /* 0x000f280000300800 */
[----:B------:R-:W-:Y:S04]  /*bb6d0*/  @P1 STG.E.U16 desc[UR8][R16.64], R21 ;  /* 0x0000001510001986 */ /* 0x000fe8000c101508 */
[----:B------:R-:W4:Y:S04]  /*bb6e0*/  LDL.LU R25, [R1+0x18] ;  /* 0x0000180001197983 */ /* 0x000f280000300800 */
[----:B------:R-:W-:Y:S04]  /*bb6f0*/  @P3 STG.E.U16 desc[UR8][R14.64], R0 ;  /* 0x000000000e003986 */ /* 0x000fe8000c101508 */
[----:B------:R-:W4:Y:S04]  /*bb700*/  LDL.LU R3, [R1+0x1c] ;  /* 0x00001c0001037983 */ /* 0x000f280000300800 */
[----:B------:R0:W-:Y:S04]  /*bb710*/  @P2 STG.E.U16 desc[UR8][R12.64], R22 ;  /* 0x000000160c002986 */ /* 0x0001e8000c101508 */
[----:B------:R1:W-:Y:S04]  /*bb720*/  @P4 STG.E.U16 desc[UR8][R18.64], R23 ;  /* 0x0000001712004986 */ /* 0x0003e8000c101508 */
[----:B0-----:R-:W5:Y:S04]  /*bb730*/  LDL.LU R22, [R1+0x1f4] ;  /* 0x0001f40001167983 */ /* 0x001f680000300800 */
[----:B-1----:R-:W2:Y:S01]  /*bb740*/  LDL.LU R23, [R1+0x1f0] ;  /* 0x0001f00001177983 */ /* 0x002ea20000300800 */
[----:B------:R-:W-:-:S02]  /*bb750*/  LOP3.LUT R13, R29, 0x60, R28, 0xfe, !PT ;  /* 0x000000601d0d7812 */ /* 0x000fc400078efe1c */
[C-C-:B------:R-:W-:Y:S02]  /*bb760*/  LOP3.LUT R12, R29.reuse, 0x62, R28.reuse, 0xfe, !PT ;  /* 0x000000621d0c7812 */ /* 0x140fe400078efe1c */
[--C-:B------:R-:W-:Y:S02]  /*bb770*/  LOP3.LUT R0, R29, 0x64, R28.reuse, 0xfe, !PT ;  /* 0x000000641d007812 */ /* 0x100fe400078efe1c */
[C---:B------:R-:W-:Y:S01]  /*bb780*/  ISETP.LT.AND P1, PT, R13.reuse, UR10, !P0 ;  /* 0x0000000a0d007c0c */ /* 0x040fe2000c721270 */
[----:B------:R-:W-:Y:S01]  /*bb790*/  IMAD R13, R13, UR4, RZ ;  /* 0x000000040d0d7c24 */ /* 0x000fe2000f8e02ff */
[----:B------:R-:W-:Y:S01]  /*bb7a0*/  ISETP.LT.AND P2, PT, R0, UR12, !P0 ;  /* 0x0000000c00007c0c */ /* 0x000fe2000c741270 */
[C---:B------:R-:W-:Y:S01]  /*bb7b0*/  IMAD R17, R12.reuse, UR5, RZ ;  /* 0x000000050c117c24 */ /* 0x040fe2000f8e02ff */
[----:B------:R-:W-:Y:S01]  /*bb7c0*/  ISETP.LT.AND P3, PT, R12, UR11, !P0 ;  /* 0x0000000b0c007c0c */ /* 0x000fe2000c761270 */
[----:B------:R-:W-:Y:S01]  /*bb7d0*/  IMAD R0, R0, UR6, RZ ;  /* 0x0000000600007c24 */ /* 0x000fe2000f8e02ff */
[--C-:B------:R-:W-:Y:S01]  /*bb7e0*/  LOP3.LUT R15, R29, 0x66, R28.reuse, 0xfe, !PT ;  /* 0x000000661d0f7812 */ /* 0x100fe200078efe1c */
[----:B------:R-:W-:Y:S01]  /*bb7f0*/  ULDC UR4, c[0x0][0x22c] ;  /* 0x00008b0000047ab9 */ /* 0x000fe20000000800 */
[-C--:B------:R-:W-:Y:S01]  /*bb800*/  LEA R12, P6, R13, R2.reuse, 0x1 ;  /* 0x000000020d0c7211 */ /* 0x080fe200078c08ff */
[----:B------:R-:W-:Y:S01]  /*bb810*/  ULDC UR10, c[0x0][0x22c] ;  /* 0x00008b00000a7ab9 */ /* 0x000fe20000000800 */
[-C--:B------:R-:W-:Y:S01]  /*bb820*/  LEA R14, P4, R17, R2.reuse, 0x1 ;  /* 0x00000002110e7211 */ /* 0x080fe200078808ff */
[----:B------:R-:W-:Y:S01]  /*bb830*/  ULDC UR5, c[0x0][0x248] ;  /* 0x0000920000057ab9 */ /* 0x000fe20000000800 */
[C---:B------:R-:W-:Y:S01]  /*bb840*/  LEA R16, P5, R0.reuse, R2, 0x1 ;  /* 0x0000000200107211 */ /* 0x040fe200078a08ff */
[----:B------:R-:W-:Y:S01]  /*bb850*/  IMAD R19, R15, UR7, RZ ;  /* 0x000000070f137c24 */ /* 0x000fe2000f8e02ff */
[-C--:B------:R-:W-:Y:S01]  /*bb860*/  LEA.HI.X.SX32 R13, R13, R20.reuse, 0x1, P6 ;  /* 0x000000140d0d7211 */ /* 0x080fe200030f0eff */
[----:B------:R-:W-:Y:S01]  /*bb870*/  ULDC UR7, c[0x0][0x22c] ;  /* 0x00008b0000077ab9 */ /* 0x000fe20000000800 */
[----:B------:R-:W-:Y:S01]  /*bb880*/  ISETP.LT.AND P6, PT, R15, UR4, !P0 ;  /* 0x000000040f007c0c */ /* 0x000fe2000c7c1270 */
[----:B------:R-:W-:Y:S01]  /*bb890*/  ULDC UR4, c[0x0][0x248] ;  /* 0x0000920000047ab9 */ /* 0x000fe20000000800 */
[-C--:B------:R-:W-:Y:S01]  /*bb8a0*/  LEA.HI.X.SX32 R15, R17, R20.reuse, 0x1, P4 ;  /* 0x00000014110f7211 */ /* 0x080fe200020f0eff */
[----:B------:R-:W-:Y:S01]  /*bb8b0*/  ULDC UR11, c[0x0][0x22c] ;  /* 0x00008b00000b7ab9 */ /* 0x000fe20000000800 */
[----:B------:R-:W-:Y:S01]  /*bb8c0*/  LEA.HI.X.SX32 R17, R0, R20, 0x1, P5 ;  /* 0x0000001400117211 */ /* 0x000fe200028f0eff */
[----:B------:R-:W-:Y:S01]  /*bb8d0*/  ULDC UR6, c[0x0][0x248] ;  /* 0x0000920000067ab9 */ /* 0x000fe20000000800 */
[----:B------:R-:W-:-:S04]  /*bb8e0*/  LOP3.LUT R0, R29, 0x68, R28, 0xfe, !PT ;  /* 0x000000681d007812 */ /* 0x000fc800078efe1c */
[----:B------:R-:W-:Y:S01]  /*bb8f0*/  ISETP.LT.AND P5, PT, R0, UR7, !P0 ;  /* 0x0000000700007c0c */ /* 0x000fe2000c7a1270 */
[----:B------:R-:W-:Y:S01]  /*bb900*/  ULDC UR7, c[0x0][0x22c] ;  /* 0x00008b0000077ab9 */ /* 0x000fe20000000800 */
[----:B------:R-:W-:-:S04]  /*bb910*/  LEA R18, P4, R19, R2, 0x1 ;  /* 0x0000000213127211 */ /* 0x000fc800078808ff */
[----:B------:R-:W-:Y:S01]  /*bb920*/  LEA.HI.X.SX32 R19, R19, R20, 0x1, P4 ;  /* 0x0000001413137211 */ /* 0x000fe200020f0eff */
[----:B--2---:R0:W-:Y:S04]  /*bb930*/  @P1 STG.E.U16 desc[UR8][R12.64], R23 ;  /* 0x000000170c001986 */ /* 0x0041e8000c101508 */
[----:B-----5:R1:W-:Y:S04]  /*bb940*/  @P3 STG.E.U16 desc[UR8][R14.64], R22 ;  /* 0x000000160e003986 */ /* 0x0203e8000c101508 */
[----:B------:R2:W-:Y:S01]  /*bb950*/  @P2 STG.E.U16 desc[UR8][R16.64], R24 ;  /* 0x0000001810002986 */ /* 0x0005e2000c101508 */
[----:B0-----:R-:W-:Y:S01]  /*bb960*/  IMAD R13, R0, UR4, RZ ;  /* 0x00000004000d7c24 */ /* 0x001fe2000f8e02ff */
[----:B------:R-:W-:-:S02]  /*bb970*/  LOP3.LUT R0, R29, 0x6a, R28, 0xfe, !PT ;  /* 0x0000006a1d007812 */ /* 0x000fc400078efe1c */
[C-C-:B-1----:R-:W-:Y:S02]  /*bb980*/  LOP3.LUT R15, R29.reuse, 0x6c, R28.reuse, 0xfe, !PT ;  /* 0x0000006c1d0f7812 */ /* 0x142fe400078efe1c */
[--C-:B------:R-:W-:Y:S01]  /*bb990*/  LOP3.LUT R14, R29, 0x6e, R28.reuse, 0xfe, !PT ;  /* 0x0000006e1d0e7812 */ /* 0x100fe200078efe1c */
[----:B------:R0:W-:Y:S01]  /*bb9a0*/  @P6 STG.E.U16 desc[UR8][R18.64], R7 ;  /* 0x0000000712006986 */ /* 0x0001e2000c101508 */
[C---:B------:R-:W-:Y:S01]  /*bb9b0*/  LEA R12, P2, R13.reuse, R2, 0x1 ;  /* 0x000000020d0c7211 */ /* 0x040fe200078408ff */
[----:B------:R-:W-:Y:S01]  /*bb9c0*/  ULDC UR4, c[0x0][0x248] ;  /* 0x0000920000047ab9 */ /* 0x000fe20000000800 */
[C---:B------:R-:W-:Y:S01]  /*bb9d0*/  ISETP.LT.AND P1, PT, R0.reuse, UR10, !P0 ;  /* 0x0000000a00007c0c */ /* 0x040fe2000c721270 */
[----:B------:R-:W-:Y:S01]  /*bb9e0*/  IMAD R0, R0, UR5, RZ ;  /* 0x0000000500007c24 */ /* 0x000fe2000f8e02ff */
[----:B------:R-:W-:Y:S02]  /*bb9f0*/  LEA.HI.X.SX32 R13, R13, R20, 0x1, P2 ;  /* 0x000000140d0d7211 */ /* 0x000fe400010f0eff */
[C---:B------:R-:W-:Y:S01]  /*bba00*/  ISETP.LT.AND P4, PT, R15.reuse, UR11, !P0 ;  /* 0x0000000b0f007c0c */ /* 0x040fe2000c781270 */
[----:B------:R-:W-:Y:S01]  /*bba10*/  IMAD R15, R15, UR6, RZ ;  /* 0x000000060f0f7c24 */ /* 0x000fe2000f8e02ff */
[C---:B------:R-:W-:Y:S01]  /*bba20*/  ISETP.LT.AND P3, PT, R14.reuse, UR7, !P0 ;  /* 0x000000070e007c0c */ /* 0x040fe2000c761270 */
[----:B---3--:R1:W-:Y:S01]  /*bba30*/  @P5 STG.E.U16 desc[UR8][R12.64], R27 ;  /* 0x0000001b0c005986 */ /* 0x0083e2000c101508 */
[----:B--2---:R-:W-:Y:S01]  /*bba40*/  IMAD R17, R14, UR4, RZ ;  /* 0x000000040e117c24 */ /* 0x004fe2000f8e02ff */
[----:B0-----:R-:W-:Y:S01]  /*bba50*/  LOP3.LUT R18, R29, 0x82, R28, 0xfe, !PT ;  /* 0x000000821d127812 */ /* 0x001fe200078efe1c */
[----:B------:R-:W-:Y:S01]  /*bba60*/  ULDC UR4, c[0x0][0x22c] ;  /* 0x00008b0000047ab9 */ /* 0x000fe20000000800 */
[-C--:B------:R-:W-:Y:S01]  /*bba70*/  LEA R14, P6, R15, R2.reuse, 0x1 ;  /* 0x000000020f0e7211 */ /* 0x080fe200078c08ff */
[----:B------:R-:W-:Y:S01]  /*bba80*/  ULDC UR7, c[0x0][0x22c] ;  /* 0x00008b0000077ab9 */ /* 0x000fe20000000800 */
[-C--:B------:R-:W-:Y:S01]  /*bba90*/  LEA R16, P5, R17, R2.reuse, 0x1 ;  /* 0x0000000211107211 */ /* 0x080fe200078a08ff */
[----:B------:R-:W-:Y:S01]  /*bbaa0*/  ULDC UR10, c[0x0][0x22c] ;  /* 0x00008b00000a7ab9 */ /* 0x000fe20000000800 */
[----:B------:R-:W-:Y:S01]  /*bbab0*/  ULDC UR5, c[0x0][0x248] ;  /* 0x0000920000057ab9 */ /* 0x000fe20000000800 */
[----:B------:R-:W-:Y:S01]  /*bbac0*/  ULDC UR6, c[0x0][0x248] ;  /* 0x0000920000067ab9 */ /* 0x000fe20000000800 */
[----:B------:R-:W-:Y:S01]  /*bbad0*/  PRMT R19, R22, 0x7632, R19 ;  /* 0x0000763216137816 */ /* 0x000fe20000000013 */
[----:B------:R-:W-:Y:S01]  /*bbae0*/  ULDC UR11, c[0x0][0x22c] ;  /* 0x00008b00000b7ab9 */ /* 0x000fe20000000800 */
[C---:B-1----:R-:W-:Y:S01]  /*bbaf0*/  LEA R12, P2, R0.reuse, R2, 0x1 ;  /* 0x00000002000c7211 */ /* 0x042fe200078408ff */
[----:B------:R-:W0:Y:S03]  /*bbb00*/  LDC R22, c[0x0][0x248] ;  /* 0x00009200ff167b82 */ /* 0x000e260000000800 */
[----:B------:R-:W-:-:S02]  /*bbb10*/  LEA.HI.X.SX32 R13, R0, R20, 0x1, P2 ;  /* 0x00000014000d7211 */ /* 0x000fc400010f0eff */
[-C--:B------:R-:W-:Y:S02]  /*bbb20*/  LEA.HI.X.SX32 R15, R15, R20.reuse, 0x1, P6 ;  /* 0x000000140f0f7211 */ /* 0x080fe400030f0eff */
[----:B------:R-:W-:Y:S01]  /*bbb30*/  LEA.HI.X.SX32 R17, R17, R20, 0x1, P5 ;  /* 0x0000001411117211 */ /* 0x000fe200028f0eff */
[----:B----4-:R1:W-:Y:S01]  /*bbb40*/  @P1 STG.E.U16 desc[UR8][R12.64], R26 ;  /* 0x0000001a0c001986 */ /* 0x0103e2000c101508 */
[----:B------:R-:W-:Y:S02]  /*bbb50*/  LOP3.LUT R0, R29, 0x72, R28, 0xfe, !PT ;  /* 0x000000721d007812 */ /* 0x000fe400078efe1c */
[----:B------:R-:W-:Y:S01]  /*bbb60*/  ISETP.LT.AND P2, PT, R18, UR4, !P0 ;  /* 0x0000000412007c0c */ /* 0x000fe2000c741270 */
[----:B------:R2:W-:Y:S01]  /*bbb70*/  @P4 STG.E.U16 desc[UR8][R14.64], R25 ;  /* 0x000000190e004986 */ /* 0x0005e2000c101508 */
[----:B------:R-:W-:-:S03]  /*bbb80*/  ULDC UR4, c[0x0][0x248] ;  /* 0x0000920000047ab9 */ /* 0x000fc60000000800 */
[----:B------:R3:W-:Y:S01]  /*bbb90*/  @P3 STG.E.U16 desc[UR8][R16.64], R3 ;  /* 0x0000000310003986 */ /* 0x0007e2000c101508 */
[--C-:B-1----:R-:W-:Y:S02]  /*bbba0*/  LOP3.LUT R13, R29, 0x70, R28.reuse, 0xfe, !PT ;  /* 0x000000701d0d7812 */ /* 0x102fe400078efe1c */
[C---:B------:R-:W-:Y:S02]  /*bbbb0*/  ISETP.LT.AND P3, PT, R0.reuse, UR10, !P0 ;  /* 0x0000000a00007c0c */ /* 0x040fe4000c761270 */
[C---:B------:R-:W-:Y:S01]  /*bbbc0*/  ISETP.LT.AND P4, PT, R13.reuse, UR7, !P0 ;  /* 0x000000070d007c0c */ /* 0x040fe2000c781270 */
[----:B------:R-:W-:Y:S01]  /*bbbd0*/  IMAD R13, R13, UR4, RZ ;  /* 0x000000040d0d7c24 */ /* 0x000fe2000f8e02ff */
[----:B--2---:R-:W-:Y:S01]  /*bbbe0*/  LOP3.LUT R14, R29, 0x74, R28, 0xfe, !PT ;  /* 0x000000741d0e7812 */ /* 0x004fe200078efe1c */
[----:B------:R-:W-:Y:S01]  /*bbbf0*/  IMAD R0, R0, UR5, RZ ;  /* 0x0000000500007c24 */ /* 0x000fe2000f8e02ff */
[----:B------:R-:W-:Y:S01]  /*bbc00*/  ULDC UR4, c[0x0][0x22c] ;  /* 0x00008b0000047ab9 */ /* 0x000fe20000000800 */
[----:B------:R-:W-:Y:S01]  /*bbc10*/  PRMT R18, R23, 0x7632, R18 ;  /* 0x0000763217127816 */ /* 0x000fe20000000012 */
[----:B------:R-:W-:Y:S01]  /*bbc20*/  ULDC UR7, c[0x0][0x22c] ;  /* 0x00008b0000077ab9 */ /* 0x000fe20000000800 */
[CC--:B------:R-:W-:Y:S01]  /*bbc30*/  LEA R12, P6, R13.reuse, R2.reuse, 0x1 ;  /* 0x000000020d0c7211 */ /* 0x0c0fe200078c08ff */
[C---:B---3--:R-:W-:Y:S01]  /*bbc40*/  IMAD R17, R14.reuse, UR6, RZ ;  /* 0x000000060e117c24 */ /* 0x048fe2000f8e02ff */
[----:B------:R-:W-:Y:S01]  /*bbc50*/  ISETP.LT.AND P1, PT, R14, UR4, !P0 ;  /* 0x000000040e007c0c */ /* 0x000fe2000c721270 */
[----:B------:R-:W-:Y:S01]  /*bbc60*/  ULDC UR4, c[0x0][0x248] ;  /* 0x0000920000047ab9 */ /* 0x000fe20000000800 */
[C---:B------:R-:W-:Y:S01]  /*bbc70*/  LEA R14, P5, R0.reuse, R2, 0x1 ;  /* 0x00000002000e7211 */ /* 0x040fe200078a08ff */
[----:B------:R-:W-:Y:S01]  /*bbc80*/  ULDC UR10, c[0x0][0x22c] ;  /* 0x00008b00000a7ab9 */ /* 0x000fe20000000800 */
[-C--:B------:R-:W-:Y:S01]  /*bbc90*/  LEA.HI.X.SX32 R13, R13, R20.reuse, 0x1, P6 ;  /* 0x000000140d0d7211 */ /* 0x080fe200030f0eff */
[----:B------:R-:W-:Y:S01]  /*bbca0*/  ULDC UR5, c[0x0][0x248] ;  /* 0x0000920000057ab9 */ /* 0x000fe20000000800 */
[----:B------:R-:W-:Y:S01]  /*bbcb0*/  LEA.HI.X.SX32 R15, R0, R20, 0x1, P5 ;  /* 0x00000014000f7211 */ /* 0x000fe200028f0eff */
[----:B------:R-:W-:Y:S01]  /*bbcc0*/  ULDC UR6, c[0x0][0x248] ;  /* 0x0000920000067ab9 */ /* 0x000fe20000000800 */
[----:B------:R-:W-:Y:S01]  /*bbcd0*/  LEA R16, P6, R17, R2, 0x1 ;  /* 0x0000000211107211 */ /* 0x000fe200078c08ff */
[----:B------:R1:W-:Y:S01]  /*bbce0*/  @P4 STG.E.U16 desc[UR8][R12.64], R18 ;  /* 0x000000120c004986 */ /* 0x0003e2000c101508 */
[----:B------:R-:W-:-:S02]  /*bbcf0*/  PRMT R0, R24, 0x7632, R0 ;  /* 0x0000763218007816 */ /* 0x000fc40000000000 */
[----:B------:R-:W-:Y:S01]  /*bbd00*/  LEA.HI.X.SX32 R17, R17, R20, 0x1, P6 ;  /* 0x0000001411117211 */ /* 0x000fe200030f0eff */
[----:B------:R2:W-:Y:S01]  /*bbd10*/  @P3 STG.E.U16 desc[UR8][R14.64], R19 ;  /* 0x000000130e003986 */ /* 0x0005e2000c101508 */
[----:B------:R-:W-:-:S03]  /*bbd20*/  PRMT R21, R26, 0x7632, R21 ;  /* 0x000076321a157816 */ /* 0x000fc60000000015 */
[----:B------:R-:W3:Y:S01]  /*bbd30*/  LDL.LU R23, [R1+0x20] ;  /* 0x0000200001177983 */ /* 0x000ee20000300800 */
[C-C-:B-1----:R-:W-:Y:S02]  /*bbd40*/  LOP3.LUT R13, R29.reuse, 0x76, R28.reuse, 0xfe, !PT ;  /* 0x000000761d0d7812 */ /* 0x142fe400078efe1c */
[----:B--2---:R-:W-:Y:S01]  /*bbd50*/  LOP3.LUT R15, R29, 0x78, R28, 0xfe, !PT ;  /* 0x000000781d0f7812 */ /* 0x004fe200078efe1c */
[----:B------:R1:W-:Y:S01]  /*bbd60*/  @P1 STG.E.U16 desc[UR8][R16.64], R0 ;  /* 0x0000000010001986 */ /* 0x0003e2000c101508 */
[C---:B------:R-:W-:Y:S01]  /*bbd70*/  ISETP.LT.AND P5, PT, R13.reuse, UR7, !P0 ;  /* 0x000000070d007c0c */ /* 0x040fe2000c7a1270 */
[----:B------:R-:W-:Y:S01]  /*bbd80*/  IMAD R13, R13, UR4, RZ ;  /* 0x000000040d0d7c24 */ /* 0x000fe2000f8e02ff */
[C---:B------:R-:W-:Y:S01]  /*bbd90*/  ISETP.LT.AND P4, PT, R15.reuse, UR10, !P0 ;  /* 0x0000000a0f007c0c */ /* 0x040fe2000c781270 */
[----:B------:R-:W-:Y:S01]  /*bbda0*/  IMAD R15, R15, UR5, RZ ;  /* 0x000000050f0f7c24 */ /* 0x000fe2000f8e02ff */
[----:B------:R-:W-:Y:S01]  /*bbdb0*/  ULDC UR4, c[0x0][0x22c] ;  /* 0x00008b0000047ab9 */ /* 0x000fe20000000800 */
[----:B------:R-:W-:Y:S01]  /*bbdc0*/  PRMT R18, R7, 0x7632, R18 ;  /* 0x0000763207127816 */ /* 0x000fe20000000012 */
[----:B------:R-:W-:Y:S01]  /*bbdd0*/  ULDC UR7, c[0x0][0x22c] ;  /* 0x00008b0000077ab9 */ /* 0x000fe20000000800 */
[-C--:B------:R-:W-:Y:S01]  /*bbde0*/  LEA R12, P3, R13, R2.reuse, 0x1 ;  /* 0x000000020d0c7211 */ /* 0x080fe200078608ff */
[----:B------:R-:W-:Y:S01]  /*bbdf0*/  ULDC UR10, c[0x0][0x22c] ;  /* 0x00008b00000a7ab9 */ /* 0x000fe20000000800 */
[C-C-:B-1----:R-:W-:Y:S01]  /*bbe00*/  LOP3.LUT R0, R29.reuse, 0x7a, R28.reuse, 0xfe, !PT ;  /* 0x0000007a1d007812 */ /* 0x142fe200078efe1c */
[----:B------:R-:W-:Y:S01]  /*bbe10*/  ULDC UR5, c[0x0][0x248] ;  /* 0x0000920000057ab9 */ /* 0x000fe20000000800 */
[----:B------:R-:W-:Y:S01]  /*bbe20*/  LOP3.LUT R16, R29, 0x84, R28, 0xfe, !PT ;  /* 0x000000841d107812 */ /* 0x000fe200078efe1c */
[----:B------:R-:W2:Y:S01]  /*bbe30*/  LDL.LU R7, [R1+0x24] ;  /* 0x0000240001077983 */ /* 0x000ea20000300800 */
[C---:B------:R-:W-:Y:S01]  /*bbe40*/  ISETP.LT.AND P1, PT, R0.reuse, UR11, !P0 ;  /* 0x0000000b00007c0c */ /* 0x040fe2000c721270 */
[----:B------:R-:W-:Y:S01]  /*bbe50*/  IMAD R0, R0, UR6, RZ ;  /* 0x0000000600007c24 */ /* 0x000fe2000f8e02ff */
[----:B------:R-:W-:Y:S01]  /*bbe60*/  LEA R14, P6, R15, R2, 0x1 ;  /* 0x000000020f0e7211 */ /* 0x000fe200078c08ff */
[----:B------:R-:W-:Y:S01]  /*bbe70*/  ULDC UR11, c[0x0][0x22c] ;  /* 0x00008b00000b7ab9 */ /* 0x000fe20000000800 */
[-C--:B------:R-:W-:Y:S01]  /*bbe80*/  LEA.HI.X.SX32 R13, R13, R20.reuse, 0x1, P3 ;  /* 0x000000140d0d7211 */ /* 0x080fe200018f0eff */
[----:B------:R-:W-:Y:S01]  /*bbe90*/  ULDC UR6, c[0x0][0x248] ;  /* 0x0000920000067ab9 */ /* 0x000fe20000000800 */
[----:B------:R-:W-:Y:S01]  /*bbea0*/  ISETP.LT.AND P3, PT, R16, UR4, !P0 ;  /* 0x0000000410007c0c */ /* 0x000fe2000c761270 */
[----:B------:R-:W-:Y:S01]  /*bbeb0*/  ULDC UR4, c[0x0][0x248] ;  /* 0x0000920000047ab9 */ /* 0x000fe20000000800 */
[----:B------:R-:W-:Y:S01]  /*bbec0*/  LEA.HI.X.SX32 R15, R15, R20, 0x1, P6 ;  /* 0x000000140f0f7211 */ /* 0x000fe200030f0eff */
[----:B------:R-:W4:Y:S01]  /*bbed0*/  LDL.LU R24, [R1+0x2c] ;  /* 0x00002c0001187983 */ /* 0x000f220000300800 */
[----:B------:R-:W-:-:S02]  /*bbee0*/  LEA R16, P6, R0, R2, 0x1 ;  /* 0x0000000200107211 */ /* 0x000fc400078c08ff */
[----:B------:R-:W-:Y:S02]  /*bbef0*/  PRMT R19, R27, 0x7632, R19 ;  /* 0x000076321b137816 */ /* 0x000fe40000000013 */
[----:B------:R-:W-:Y:S01]  /*bbf00*/  LEA.HI.X.SX32 R17, R0, R20, 0x1, P6 ;  /* 0x0000001400117211 */ /* 0x000fe200030f0eff */
[----:B------:R1:W-:Y:S01]  /*bbf10*/  @P5 STG.E.U16 desc[UR8][R12.64], R18 ;  /* 0x000000120c005986 */ /* 0x0003e2000c101508 */
[----:B------:R-:W-:-:S03]  /*bbf20*/  LOP3.LUT R0, R29, 0x7c, R28, 0xfe, !PT ;  /* 0x0000007c1d007812 */ /* 0x000fc600078efe1c */
[----:B------:R5:W-:Y:S01]  /*bbf30*/  @P4 STG.E.U16 desc[UR8][R14.64], R19 ;  /* 0x000000130e004986 */ /* 0x000be2000c101508 */
[----:B------:R-:W-:-:S03]  /*bbf40*/  ISETP.LT.AND P4, PT, R0, UR7, !P0 ;  /* 0x0000000700007c0c */ /* 0x000fc6000c781270 */
[----:B------:R-:W4:Y:S01]  /*bbf50*/  LDL.LU R27, [R1] ;  /* 0x00000000011b7983 */ /* 0x000f220000300800 */
[----:B-1----:R-:W1:Y:S01]  /*bbf60*/  LDC R18, c[0x0][0x248] ;  /* 0x00009200ff127b82 */ /* 0x002e620000000800 */
[----:B------:R-:W-:Y:S01]  /*bbf70*/  IMAD R12, R0, UR4, RZ ;  /* 0x00000004000c7c24 */ /* 0x000fe2000f8e02ff */
[C-C-:B------:R-:W-:Y:S01]  /*bbf80*/  LOP3.LUT R13, R29.reuse, 0x7e, R28.reuse, 0xfe, !PT ;  /* 0x0000007e1d0d7812 */ /* 0x140fe200078efe1c */
[----:B------:R0:W-:Y:S01]  /*bbf90*/  @P1 STG.E.U16 desc[UR8][R16.64], R21 ;  /* 0x0000001510001986 */ /* 0x0001e2000c101508 */
[----:B------:R-:W-:Y:S01]  /*bbfa0*/  LOP3.LUT R0, R29, 0x80, R28, 0xfe, !PT ;  /* 0x000000801d007812 */ /* 0x000fe200078efe1c */
[----:B------:R-:W-:Y:S01]  /*bbfb0*/  ULDC UR4, c[0x0][0x22c] ;  /* 0x00008b0000047ab9 */ /* 0x000fe20000000800 */
[C---:B-----5:R-:W-:Y:S01]  /*bbfc0*/  LEA R14, P5, R12.reuse, R2, 0x1 ;  /* 0x000000020c0e7211 */ /* 0x060fe200078a08ff */
[----:B------:R-:W5:Y:S01]  /*bbfd0*/  LDL.LU R26, [R1+0x4] ;  /* 0x00000400011a7983 */ /* 0x000f620000300800 */
[C---:B------:R-:W-:Y:S01]  /*bbfe0*/  ISETP.LT.AND P1, PT, R13.reuse, UR10, !P0 ;  /* 0x0000000a0d007c0c */ /* 0x040fe2000c721270 */
[----:B------:R-:W-:Y:S01]  /*bbff0*/  IMAD R13, R13, UR5, RZ ;  /* 0x000000050d0d7c24 */ /* 0x000fe2000f8e02ff */
[----:B------:R-:W-:Y:S01]  /*bc000*/  LEA.HI.X.SX32 R15, R12, R20, 0x1, P5 ;  /* 0x000000140c0f7211 */ /* 0x000fe200028f0eff */
[----:B------:R-:W2:Y:S01]  /*bc010*/  LDC R19, c[0x0][0x248] ;  /* 0x00009200ff137b82 */ /* 0x000ea20000000800 */
[----:B------:R-:W-:Y:S01]  /*bc020*/  ULDC UR5, c[0x0][0x22c] ;  /* 0x00008b0000057ab9 */ /* 0x000fe20000000800 */
[----:B0-----:R-:W-:-:S02]  /*bc030*/  PRMT R17, R25, 0x7632, R17 ;  /* 0x0000763219117816 */ /* 0x001fc40000000011 */
[----:B------:R-:W-:Y:S01]  /*bc040*/  LOP3.LUT R16, R29, 0x86, R28, 0xfe, !PT ;  /* 0x000000861d107812 */ /* 0x000fe200078efe1c */
[----:B------:R-:W5:Y:S01]  /*bc050*/  LDL.LU R25, [R1+0x8] ;  /* 0x0000080001197983 */ /* 0x000f620000300800 */
[----:B------:R-:W-:Y:S02]  /*bc060*/  LEA R12, P6, R13, R2, 0x1 ;  /* 0x000000020d0c7211 */ /* 0x000fe400078c08ff */
[----:B------:R-:W0:Y:S01]  /*bc070*/  LDC R21, c[0x0][0x248] ;  /* 0x00009200ff157b82 */ /* 0x000e220000000800 */
[----:B------:R-:W-:Y:S01]  /*bc080*/  ISETP.LT.AND P5, PT, R0, UR11, !P0 ;  /* 0x0000000b00007c0c */ /* 0x000fe2000c7a1270 */
[----:B------:R1:W-:Y:S01]  /*bc090*/  @P4 STG.E.U16 desc[UR8][R14.64], R17 ;  /* 0x000000110e004986 */ /* 0x0003e2000c101508 */
[----:B------:R-:W-:Y:S01]  /*bc0a0*/  ISETP.LT.AND P4, PT, R16, UR4, !P0 ;  /* 0x0000000410007c0c */ /* 0x000fe2000c781270 */
[----:B------:R-:W-:Y:S01]  /*bc0b0*/  IMAD R0, R0, UR6, RZ ;  /* 0x0000000600007c24 */ /* 0x000fe2000f8e02ff */
[----:B------:R-:W-:Y:S01]  /*bc0c0*/  PRMT R16, R3, 0x7632, R16 ;  /* 0x0000763203107816 */ /* 0x000fe20000000010 */
[----:B------:R-:W-:Y:S01]  /*bc0d0*/  ULDC UR4, c[0x0][0x22c] ;  /* 0x00008b0000047ab9 */ /* 0x000fe20000000800 */
[----:B------:R-:W-:Y:S01]  /*bc0e0*/  LEA.HI.X.SX32 R13, R13, R20, 0x1, P6 ;  /* 0x000000140d0d7211 */ /* 0x000fe200030f0eff */
[----:B------:R-:W5:Y:S04]  /*bc0f0*/  LDL.LU R3, [R1+0xc] ;  /* 0x00000c0001037983 */ /* 0x000f680000300800 */
[----:B------:R1:W-:Y:S02]  /*bc100*/  @P1 STG.E.U16 desc[UR8][R12.64], R16 ;  /* 0x000000100c001986 */ /* 0x0003e4000c101508 */
[----:B-1----:R-:W-:-:S04]  /*bc110*/  LEA R14, P6, R0, R2, 0x1 ;  /* 0x00000002000e7211 */ /* 0x002fc800078c08ff */
[----:B------:R-:W-:Y:S01]  /*bc120*/  LEA.HI.X.SX32 R15, R0, R20, 0x1, P6 ;  /* 0x00000014000f7211 */ /* 0x000fe200030f0eff */
[----:B------:R-:W-:Y:S01]  /*bc130*/  IMAD R13, R18, 0x2, R0 ;  /* 0x00000002120d7824 */ /* 0x000fe200078e0200 */
[--C-:B------:R-:W-:Y:S01]  /*bc140*/  LOP3.LUT R17, R29, 0x88, R28.reuse, 0xfe, !PT ;  /* 0x000000881d117812 */ /* 0x100fe200078efe1c */
[----:B------:R-:W1:Y:S02]  /*bc150*/  LDC R18, c[0x0][0x248] ;  /* 0x00009200ff127b82 */ /* 0x000e640000000800 */
[----:B------:R-:W-:Y:S02]  /*bc160*/  IMAD R0, R22, 0x2, R13 ;  /* 0x0000000216007824 */ /* 0x000fe400078e020d */
[----:B------:R-:W4:Y:S01]  /*bc170*/  LDL.LU R22, [R1+0x28] ;  /* 0x0000280001167983 */ /* 0x000f220000300800 */
[----:B------:R-:W-:Y:S02]  /*bc180*/  LEA R12, P6, R13, R2, 0x1 ;  /* 0x000000020d0c7211 */ /* 0x000fe400078c08ff */
[----:B------:R-:W-:Y:S01]  /*bc190*/  ISETP.LT.AND P1, PT, R17, UR4, !P0 ;  /* 0x0000000411007c0c */ /* 0x000fe2000c721270 */
[----:B------:R-:W-:Y:S01]  /*bc1a0*/  ULDC UR4, c[0x0][0x22c] ;  /* 0x00008b0000047ab9 */ /* 0x000fe20000000800 */
[----:B------:R-:W-:Y:S01]  /*bc1b0*/  LEA.HI.X.SX32 R13, R13, R20, 0x1, P6 ;  /* 0x000000140d0d7211 */ /* 0x000fe200030f0eff */
[----:B------:R-:W1:Y:S01]  /*bc1c0*/  LDC R17, c[0x0][0x248] ;  /* 0x00009200ff117b82 */ /* 0x000e620000000800 */
[C-C-:B------:R-:W-:Y:S01]  /*bc1d0*/  LOP3.LUT R16, R29.reuse, 0x8c, R28.reuse, 0xfe, !PT ;  /* 0x0000008c1d107812 */ /* 0x140fe200078efe1c */
[----:B---3--:R3:W-:Y:S02]  /*bc1e0*/  @P5 STG.E.U16 desc[UR8][R14.64], R23 ;  /* 0x000000170e005986 */ /* 0x0087e4000c101508 */
[----:B---3--:R-:W-:-:S04]  /*bc1f0*/  LOP3.LUT R14, R29, 0x8a, R28, 0xfe, !PT ;  /* 0x0000008a1d0e7812 */ /* 0x008fc800078efe1c */
[----:B------:R-:W-:Y:S01]  /*bc200*/  ISETP.LT.AND P5, PT, R14, UR4, !P0 ;  /* 0x000000040e007c0c */ /* 0x000fe2000c7a1270 */
[----:B------:R-:W-:Y:S01]  /*bc210*/  ULDC UR4, c[0x0][0x22c] ;  /* 0x00008b0000047ab9 */ /* 0x000fe20000000800 */
[----:B------:R-:W-:-:S04]  /*bc220*/  LEA R14, P6, R0, R2, 0x1 ;  /* 0x00000002000e7211 */ /* 0x000fc800078c08ff */
[----:B------:R-:W-:Y:S01]  /*bc230*/  LEA.HI.X.SX32 R15, R0, R20, 0x1, P6 ;  /* 0x00000014000f7211 */ /* 0x000fe200030f0eff */
[----:B--2---:R0:W-:Y:S01]  /*bc240*/  @P2 STG.E.U16 desc[UR8][R12.64], R7 ;  /* 0x000000070c002986 */ /* 0x0041e2000c101508 */
[----:B------:R-:W-:Y:S01]  /*bc250*/  ISETP.LT.AND P2, PT, R16, UR4, !P0 ;  /* 0x0000000410007c0c */ /* 0x000fe2000c741270 */
[----:B------:R-:W-:Y:S01]  /*bc260*/  ULDC UR4, c[0x0][0x22c] ;  /* 0x00008b0000047ab9 */ /* 0x000fe20000000800 */
[----:B0-----:R-:W-:Y:S02]  /*bc270*/  IMAD R13, R21, 0x2, R0 ;  /* 0x00000002150d7824 */ /* 0x001fe400078e0200 */
[----:B------:R-:W0:Y:S02]  /*bc280*/  LDC R21, c[0x0][0x248] ;  /* 0x00009200ff157b82 */ /* 0x000e240000000800 */
[----:B------:R-:W-:Y:S01]  /*bc290*/  IMAD R0, R19, 0x2, R13 ;  /* 0x0000000213007824 */ /* 0x000fe200078e020d */
[----:B------:R-:W-:-:S05]  /*bc2a0*/  LOP3.LUT R16, R29, 0x90, R28, 0xfe, !PT ;  /* 0x000000901d107812 */ /* 0x000fca00078efe1c */
[----:B------:R-:W2:Y:S01]  /*bc2b0*/  LDC R19, c[0x0][0x248] ;  /* 0x00009200ff137b82 */ /* 0x000ea20000000800 */
[----:B----4-:R3:W-:Y:S01]  /*bc2c0*/  @P3 STG.E.U16 desc[UR8][R14.64], R22 ;  /* 0x000000160e003986 */ /* 0x0107e2000c101508 */
[----:B------:R-:W-:-:S04]  /*bc2d0*/  LEA R12, P3, R13, R2, 0x1 ;  /* 0x000000020d0c7211 */ /* 0x000fc800078608ff */
[----:B------:R-:W-:Y:S02]  /*bc2e0*/  LEA.HI.X.SX32 R13, R13, R20, 0x1, P3 ;  /* 0x000000140d0d7211 */ /* 0x000fe400018f0eff */
[----:B---3--:R-:W-:-:S04]  /*bc2f0*/  LOP3.LUT R14, R29, 0x8e, R28, 0xfe, !PT ;  /* 0x0000008e1d0e7812 */ /* 0x008fc800078efe1c */
[----:B------:R-:W-:Y:S01]  /*bc300*/  ISETP.LT.AND P3, PT, R14, UR4, !P0 ;  /* 0x000000040e007c0c */ /* 0x000fe2000c761270 */
[----:B------:R3:W-:Y:S01]  /*bc310*/  @P4 STG.E.U16 desc[UR8][R12.64], R24 ;  /* 0x000000180c004986 */ /* 0x0007e2000c101508 */
[----:B------:R-:W-:Y:S01]  /*bc320*/  LEA R14, P6, R0, R2, 0x1 ;  /* 0x00000002000e7211 */ /* 0x000fe200078c08ff */
[----:B------:R-:W-:-:S03]  /*bc330*/  ULDC UR4, c[0x0][0x22c] ;  /* 0x00008b0000047ab9 */ /* 0x000fc60000000800 */
[----:B------:R-:W-:Y:S01]  /*bc340*/  LEA.HI.X.SX32 R15, R0, R20, 0x1, P6 ;  /* 0x00000014000f7211 */ /* 0x000fe200030f0eff */
[----:B-1----:R-:W-:Y:S01]  /*bc350*/  IMAD R0, R18, 0x2, R0 ;  /* 0x0000000212007824 */ /* 0x002fe200078e0200 */
[----:B------:R-:W-:Y:S01]  /*bc360*/  ISETP.LT.AND P4, PT, R16, UR4, !P0 ;  /* 0x0000000410007c0c */ /* 0x000fe2000c781270 */
[----:B------:R-:W-:Y:S01]  /*bc370*/  ULDC UR4, c[0x0][0x22c] ;  /* 0x00008b0000047ab9 */ /* 0x000fe20000000800 */
[----:B------:R-:W1:Y:S01]  /*bc380*/  LDC R18, c[0x0][0x248] ;  /* 0x00009200ff127b82 */ /* 0x000e620000000800 */
[----:B------:R4:W-:Y:S01]  /*bc390*/  @P1 STG.E.U16 desc[UR8][R14.64], R27 ;  /* 0x0000001b0e001986 */ /* 0x0009e2000c101508 */
[----:B---3--:R-:W-:Y:S01]  /*bc3a0*/  LOP3.LUT R12, R29, 0x92, R28, 0xfe, !PT ;  /* 0x000000921d0c7812 */ /* 0x008fe200078efe1c */
[----:B------:R-:W-:Y:S01]  /*bc3b0*/  IMAD R13, R17, 0x2, R0 ;  /* 0x00000002110d7824 */ /* 0x000fe200078e0200 */
[----:B------:R-:W-:Y:S02]  /*bc3c0*/  LOP3.LUT R16, R29, 0x94, R28, 0xfe, !PT ;  /* 0x000000941d107812 */ /* 0x000fe400078efe1c */
[----:B------:R-:W-:Y:S01]  /*bc3d0*/  ISETP.LT.AND P1, PT, R12, UR4, !P0 ;  /* 0x000000040c007c0c */ /* 0x000fe2000c721270 */
[----:B------:R-:W-:Y:S01]  /*bc3e0*/  ULDC UR4, c[0x0][0x22c] ;  /* 0x00008b0000047ab9 */ /* 0x000fe20000000800 */
[----:B------:R-:W3:Y:S01]  /*bc3f0*/  LDC R17, c[0x0][0x248] ;  /* 0x00009200ff117b82 */ /* 0x000ee20000000800 */
[----:B----4-:R-:W-:-:S04]  /*bc400*/  LEA R14, P6, R0, R2, 0x1 ;  /* 0x00000002000e7211 */ /* 0x010fc800078c08ff */
[----:B------:R-:W-:Y:S02]  /*bc410*/  LEA.HI.X.SX32 R15, R0, R20, 0x1, P6 ;  /* 0x00000014000f7211 */ /* 0x000fe400030f0eff */
[----:B------:R-:W-:Y:S01]  /*bc420*/  LEA R12, P6, R13, R2, 0x1 ;  /* 0x000000020d0c7211 */ /* 0x000fe200078c08ff */
[----:B0-----:R-:W-:Y:S02]  /*bc430*/  IMAD R0, R21, 0x2, R13 ;  /* 0x0000000215007824 */ /* 0x001fe400078e020d */
[----:B-----5:R0:W-:Y:S01]  /*bc440*/  @P5 STG.E.U16 desc[UR8][R14.64], R26 ;  /* 0x0000001a0e005986 */ /* 0x0201e2000c101508 */
[----:B------:R-:W-:Y:S01]  /*bc450*/  LEA.HI.X.SX32 R13, R13, R20, 0x1, P6 ;  /* 0x000000140d0d7211 */ /* 0x000fe200030f0eff */
[----:B------:R-:W4:Y:S01]  /*bc460*/  LDC R21, c[0x0][0x248] ;  /* 0x00009200ff157b82 */ /* 0x000f220000000800 */
[----:B------:R-:W-:Y:S01]  /*bc470*/  ISETP.LT.AND P6, PT, R16, UR4, !P0 ;  /* 0x0000000410007c0c */ /* 0x000fe2000c7c1270 */
[----:B------:R-:W-:Y:S01]  /*bc480*/  ULDC UR4, c[0x0][0x22c] ;  /* 0x00008b0000047ab9 */ /* 0x000fe20000000800 */
[----:B------:R-:W-:-:S02]  /*bc490*/  PRMT R16, R7, 0x7632, R16 ;  /* 0x0000763207107816 */ /* 0x000fc40000000010 */
[----:B------:R-:W5:Y:S01]  /*bc4a0*/  LDL.LU R7, [R1+0x34d4] ;  /* 0x0034d40001077983 */ /* 0x000f620000300800 */
[----:B0-----:R-:W-:-:S03]  /*bc4b0*/  LEA R14, P5, R0, R2, 0x1 ;  /* 0x00000002000e7211 */ /* 0x001fc600078a08ff */
[----:B------:R0:W-:Y:S01]  /*bc4c0*/  @P2 STG.E.U16 desc[UR8][R12.64], R25 ;  /* 0x000000190c002986 */ /* 0x0001e2000c101508 */
[----:B------:R-:W-:Y:S01]  /*bc4d0*/  LEA.HI.X.SX32 R15, R0, R20, 0x1, P5 ;  /* 0x00000014000f7211 */ /* 0x000fe200028f0eff */
[----:B--2---:R-:W-:Y:S02]  /*bc4e0*/  IMAD R0, R19, 0x2, R0 ;  /* 0x0000000213007824 */ /* 0x004fe400078e0200 */
[----:B------:R-:W2:Y:S02]  /*bc4f0*/  LDC R19, c[0x0][0x248] ;  /* 0x00009200ff137b82 */ /* 0x000ea40000000800 */
[----:B------:R1:W-:Y:S01]  /*bc500*/  @P3 STG.E.U16 desc[UR8][R14.64], R3 ;  /* 0x000000030e003986 */ /* 0x0003e2000c101508 */
[----:B0-----:R-:W-:-:S04]  /*bc510*/  LOP3.LUT R12, R29, 0x96, R28, 0xfe, !PT ;  /* 0x000000961d0c7812 */ /* 0x001fc800078efe1c */
[----:B------:R-:W-:Y:S01]  /*bc520*/  ISETP.LT.AND P2, PT, R12, UR4, !P0 ;  /* 0x000000040c007c0c */ /* 0x000fe2000c741270 */
[----:B------:R-:W-:Y:S01]  /*bc530*/  ULDC UR4, c[0x0][0x22c] ;  /* 0x00008b0000047ab9 */ /* 0x000fe20000000800 */
[C---:B------:R-:W-:Y:S02]  /*bc540*/  LEA R12, P3, R0.reuse, R2, 0x1 ;  /* 0x00000002000c7211 */ /* 0x040fe400078608ff */
[----:B-1----:R-:W-:Y:S02]  /*bc550*/  PRMT R15, R23, 0x7632, R15 ;  /* 0x00007632170f7816 */ /* 0x002fe4000000000f */
[----:B------:R-:W0:Y:S01]  /*bc560*/  LDC R23, c[0x0][0x248] ;  /* 0x00009200ff177b82 */ /* 0x000e220000000800 */
[----:B------:R-:W-:Y:S01]  /*bc570*/  LEA.HI.X.SX32 R13, R0, R20, 0x1, P3 ;  /* 0x00000014000d7211 */ /* 0x000fe200018f0eff */
[----:B------:R-:W-:-:S04]  /*bc580*/  IMAD R0, R18, 0x2, R0 ;  /* 0x0000000212007824 */ /* 0x000fc800078e0200 */
[----:B------:R1:W-:Y:S01]  /*bc590*/  @P4 STG.E.U16 desc[UR8][R12.64], R15 ;  /* 0x0000000f0c004986 */ /* 0x0003e2000c101508 */
[C-C-:B------:R-:W-:Y:S02]  /*bc5a0*/  LOP3.LUT R14, R29.reuse, 0x98, R28.reuse, 0xfe, !PT ;  /* 0x000000981d0e7812 */ /* 0x140fe400078efe1c */
[C---:B-1----:R-:W-:Y:S02]  /*bc5b0*/  LEA R12, P4, R0.reuse, R2, 0x1 ;  /* 0x00000002000c7211 */ /* 0x042fe400078808ff */
[----:B------:R-:W-:Y:S02]  /*bc5c0*/  LOP3.LUT R15, R29, 0x9c, R28, 0xfe, !PT ;  /* 0x0000009c1d0f7812 */ /* 0x000fe400078efe1c */
[----:B------:R-:W-:Y:S01]  /*bc5d0*/  LEA.HI.X.SX32 R13, R0, R20, 0x1, P4 ;  /* 0x00000014000d7211 */ /* 0x000fe200020f0eff */
[----:B---3--:R-:W-:Y:S01]  /*bc5e0*/  IMAD R0, R17, 0x2, R0 ;  /* 0x0000000211007824 */ /* 0x008fe200078e0200 */
[----:B------:R-:W-:Y:S01]  /*bc5f0*/  ISETP.LT.AND P3, PT, R14, UR4, !P0 ;  /* 0x000000040e007c0c */ /* 0x000fe2000c761270 */
[----:B------:R-:W-:Y:S01]  /*bc600*/  ULDC UR4, c[0x0][0x22c] ;  /* 0x00008b0000047ab9 */ /* 0x000fe20000000800 */
[----:B------:R-:W-:Y:S01]  /*bc610*/  ISETP.LT.AND P5, PT, R15, UR5, !P0 ;  /* 0x000000050f007c0c */ /* 0x000fe2000c7a1270 */
[----:B------:R1:W-:Y:S01]  /*bc620*/  @P1 STG.E.U16 desc[UR8][R12.64], R16 ;  /* 0x000000100c001986 */ /* 0x0003e2000c101508 */
[----:B------:R-:W-:Y:S01]  /*bc630*/  LOP3.LUT R14, R29, 0x9a, R28, 0xfe, !PT ;  /* 0x0000009a1d0e7812 */ /* 0x000fe200078efe1c */
[----:B----4-:R-:W-:Y:S01]  /*bc640*/  IMAD R15, R21, 0x2, R0 ;  /* 0x00000002150f7824 */ /* 0x010fe200078e0200 */
[----:B------:R-:W-:Y:S01]  /*bc650*/  PRMT R18, R22, 0x7632, R18 ;  /* 0x0000763216127816 */ /* 0x000fe20000000012 */
[----:B------:R-:W3:Y:S01]  /*bc660*/  LDC R21, c[0x0][0x248] ;  /* 0x00009200ff157b82 */ /* 0x000ee20000000800 */
[----:B------:R-:W-:Y:S01]  /*bc670*/  ISETP.LT.AND P4, PT, R14, UR4, !P0 ;  /* 0x000000040e007c0c */ /* 0x000fe2000c781270 */
[----:B------:R-:W-:Y:S01]  /*bc680*/  ULDC UR4, c[0x0][0x22c] ;  /* 0x00008b0000047ab9 */ /* 0x000fe20000000800 */
[----:B-1----:R-:W-:-:S05]  /*bc690*/  LEA R12, P1, R0, R2, 0x1 ;  /* 0x00000002000c7211 */ /* 0x002fca00078208ff */
[----:B------:R-:W1:Y:S01]  /*bc6a0*/  LDC R22, c[0x0][0x248] ;  /* 0x00009200ff167b82 */ /* 0x000e620000000800 */
[----:B------:R-:W-:Y:S01]  /*bc6b0*/  LEA.HI.X.SX32 R13, R0, R20, 0x1, P1 ;  /* 0x00000014000d7211 */ /* 0x000fe200008f0eff */
[----:B0-----:R-:W-:Y:S01]  /*bc6c0*/  IMAD R0, R23, 0x2, R15 ;  /* 0x0000000217007824 */ /* 0x001fe200078e020f */
[C---:B------:R-:W-:Y:S02]  /*bc6d0*/  LEA R14, P1, R15.reuse, R2, 0x1 ;  /* 0x000000020f0e7211 */ /* 0x040fe400078208ff */
[----:B------:R-:W-:Y:S01]  /*bc6e0*/  PRMT R17, R24, 0x7632, R17 ;  /* 0x0000763218117816 */ /* 0x000fe20000000011 */
[----:B------:R0:W-:Y:S01]  /*bc6f0*/  @P6 STG.E.U16 desc[UR8][R12.64], R18 ;  /* 0x000000120c006986 */ /* 0x0001e2000c101508 */
[----:B------:R-:W-:-:S05]  /*bc700*/  LEA.HI.X.SX32 R15, R15, R20, 0x1, P1 ;  /* 0x000000140f0f7211 */ /* 0x000fca00008f0eff */
[----:B------:R4:W-:Y:S01]  /*bc710*/  @P2 STG.E.U16 desc[UR8][R14.64], R17 ;  /* 0x000000110e002986 */ /* 0x0009e2000c101508 */
[----:B0-----:R-:W-:-:S04]  /*bc720*/  LEA R12, P6, R0, R2, 0x1 ;  /* 0x00000002000c7211 */ /* 0x001fc800078c08ff */
[----:B------:R-:W-:Y:S02]  /*bc730*/  LEA.HI.X.SX32 R13, R0, R20, 0x1, P6 ;  /* 0x00000014000d7211 */ /* 0x000fe400030f0eff */
[----:B----4-:R-:W-:Y:S02]  /*bc740*/  PRMT R15, R27, 0x7632, R15 ;  /* 0x000076321b0f7816 */ /* 0x010fe4000000000f */
[C-C-:B------:R-:W-:Y:S02]  /*bc750*/  LOP3.LUT R16, R29.reuse, 0x9e, R28.reuse, 0xfe, !PT ;  /* 0x0000009e1d107812 */ /* 0x140fe400078efe1c */
[----:B------:R-:W-:Y:S01]  /*bc760*/  LOP3.LUT R14, R29, 0xa0, R28, 0xfe, !PT ;  /* 0x000000a01d0e7812 */ /* 0x000fe200078efe1c */
[----:B------:R2:W-:Y:S01]  /*bc770*/  @P3 STG.E.U16 desc[UR8][R12.64], R15 ;  /* 0x0000000f0c003986 */ /* 0x0005e2000c101508 */
[----:B------:R-:W-:Y:S01]  /*bc780*/  ISETP.LT.AND P1, PT, R16, UR4, !P0 ;  /* 0x0000000410007c0c */ /* 0x000fe2000c721270 */
[----:B------:R-:W-:Y:S01]  /*bc790*/  ULDC UR4, c[0x0][0x22c] ;  /* 0x00008b0000047ab9 */ /* 0x000fe20000000800 */
[----:B------:R-:W-:-:S02]  /*bc7a0*/  PRMT R18, R25, 0x7632, R18 ;  /* 0x0000763219127816 */ /* 0x000fc40000000012 */
[----:B------:R-:W4:Y:S01]  /*bc7b0*/  LDL R25, [R1+0x30] ;  /* 0x0000300001197983 */ /* 0x000f220000100800 */
[----:B------:R-:W-:Y:S01]  /*bc7c0*/  ISETP.LT.AND P2, PT, R14, UR4, !P0 ;  /* 0x000000040e007c0c */ /* 0x000fe2000c741270 */
[----:B------:R-:W-:Y:S01]  /*bc7d0*/  ULDC UR4, c[0x0][0x22c] ;  /* 0x00008b0000047ab9 */ /* 0x000fe20000000800 */
[----:B--2---:R-:W-:Y:S01]  /*bc7e0*/  IMAD R13, R19, 0x2, R0 ;  /* 0x00000002130d7824 */ /* 0x004fe200078e0200 */
[----:B------:R-:W-:Y:S01]  /*bc7f0*/  LOP3.LUT R14, R29, 0xa2, R28, 0xfe, !PT ;  /* 0x000000a21d0e7812 */ /* 0x000fe200078efe1c */
[----:B------:R-:W0:Y:S02]  /*bc800*/  LDC R19, c[0x0][0x248] ;  /* 0x00009200ff137b82 */ /* 0x000e240000000800 */
[----:B-1----:R-:W-:Y:S01]  /*bc810*/  IMAD R0, R22, 0x2, R13 ;  /* 0x0000000216007824 */ /* 0x002fe200078e020d */
[C---:B------:R-:W-:Y:S02]  /*bc820*/  LEA R12, P6, R13.reuse, R2, 0x1 ;  /* 0x000000020d0c7211 */ /* 0x040fe400078c08ff */
[----:B------:R-:W-:Y:S01]  /*bc830*/  ISETP.LT.AND P3, PT, R14, UR4, !P0 ;  /* 0x000000040e007c0c */ /* 0x000fe2000c761270 */
[----:B------:R-:W-:Y:S01]  /*bc840*/  ULDC UR4, c[0x0][0x22c] ;  /* 0x00008b0000047ab9 */ /* 0x000fe20000000800 */
[----:B------:R-:W-:Y:S01]  /*bc850*/  LEA.HI.X.SX32 R13, R13, R20, 0x1, P6 ;  /* 0x000000140d0d7211 */ /* 0x000fe200030f0eff */
[----:B------:R-:W1:Y:S01]  /*bc860*/  LDC R22, c[0x0][0x248] ;  /* 0x00009200ff167b82 */ /* 0x000e620000000800 */
[----:B------:R-:W-:-:S02]  /*bc870*/  LEA R14, P6, R0, R2, 0x1 ;  /* 0x00000002000e7211 */ /* 0x000fc400078c08ff */
[----:B------:R-:W-:Y:S02]  /*bc880*/  PRMT R16, R26, 0x7632, R16 ;  /* 0x000076321a107816 */ /* 0x000fe40000000010 */
[----:B------:R-:W-:-:S03]  /*bc890*/  LEA.HI.X.SX32 R15, R0, R20, 0x1, P6 ;  /* 0x00000014000f7211 */ /* 0x000fc600030f0eff */
[----:B------:R-:W-:Y:S04]  /*bc8a0*/  @P4 STG.E.U16 desc[UR8][R12.64], R16 ;  /* 0x000000100c004986 */ /* 0x000fe8000c101508 */
[----:B------:R2:W-:Y:S02]  /*bc8b0*/  @P5 STG.E.U16 desc[UR8][R14.64], R18 ;  /* 0x000000120e005986 */ /* 0x0005e4000c101508 */
[----:B--2---:R-:W-:Y:S01]  /*bc8c0*/  PRMT R15, R3, 0x7632, R15 ;  /* 0x00007632030f7816 */ /* 0x004fe2000000000f */
[----:B------:R-:W2:Y:S01]  /*bc8d0*/  LDC R18, c[0x0][0x248] ;  /* 0x00009200ff127b82 */ /* 0x000ea20000000800 */
[----:B------:R-:W4:Y:S01]  /*bc8e0*/  LDL R3, [R1+0x34] ;  /* 0x0000340001037983 */ /* 0x000f220000100800 */
[----:B------:R-:W-:Y:S01]  /*bc8f0*/  LOP3.LUT R17, R29, 0xa4, R28, 0xfe, !PT ;  /* 0x000000a41d117812 */ /* 0x000fe200078efe1c */
[----:B---3--:R-:W-:Y:S01]  /*bc900*/  IMAD R13, R21, 0x2, R0 ;  /* 0x00000002150d7824 */ /* 0x008fe200078e0200 */
[----:B------:R-:W-:-:S02]  /*bc910*/  LOP3.LUT R0, R29, 0xa6, R28, 0xfe, !PT ;  /* 0x000000a61d007812 */ /* 0x000fc400078efe1c */
[----:B------:R-:W-:Y:S01]  /*bc920*/  ISETP.LT.AND P4, PT, R17, UR4, !P0 ;  /* 0x0000000411007c0c */ /* 0x000fe2000c781270 */
[----:B------:R-:W-:Y:S01]  /*bc930*/  ULDC UR4, c[0x0][0x22c] ;  /* 0x00008b0000047ab9 */ /* 0x000fe20000000800 */
[----:B------:R-:W3:Y:S01]  /*bc940*/  LDC R21, c[0x0][0x248] ;  /* 0x00009200ff157b82 */ /* 0x000ee20000000800 */
[----:B------:R-:W-:Y:S02]  /*bc950*/  LEA R12, P6, R13, R2, 0x1 ;  /* 0x000000020d0c7211 */ /* 0x000fe400078c08ff */
[----:B------:R-:W-:Y:S01]  /*bc960*/  ISETP.LT.AND P5, PT, R0, UR4, !P0 ;  /* 0x0000000400007c0c */ /* 0x000fe2000c7a1270 */
[----:B0-----:R-:W-:Y:S01]  /*bc970*/  IMAD R0, R19, 0x2, R13 ;  /* 0x0000000213007824 */ /* 0x001fe200078e020d */
[----:B------:R-:W-:Y:S01]  /*bc980*/  LEA.HI.X.SX32 R13, R13, R20, 0x1, P6 ;  /* 0x000000140d0d7211 */ /* 0x000fe200030f0eff */
[----:B------:R-:W-:Y:S02]  /*bc990*/  ULDC UR4, c[0x0][0x22c] ;  /* 0x00008b0000047ab9 */ /* 0x000fe40000000800 */
[----:B------:R-:W0:Y:S01]  /*bc9a0*/  LDC R17, c[0x0][0x248] ;  /* 0x00009200ff117b82 */ /* 0x000e220000000800 */
[----:B------:R-:W-:Y:S01]  /*bc9b0*/  LEA R14, P6, R0, R2, 0x1 ;  /* 0x00000002000e7211 */ /* 0x000fe200078c08ff */
[----:B------:R1:W-:Y:S01]  /*bc9c0*/  @P1 STG.E.U16 desc[UR8][R12.64], R15 ;  /* 0x0000000f0c001986 */ /* 0x0003e2000c101508 */
[----:B------:R-:W-:-:S05]  /*bc9d0*/  LOP3.LUT R16, R29, 0xa8, R28, 0xfe, !PT ;  /* 0x000000a81d107812 */ /* 0x000fca00078efe1c */
[----:B------:R-:W0:Y:S01]  /*bc9e0*/  LDC R19, c[0x0][0x248] ;  /* 0x00009200ff137b82 */ /* 0x000e220000000800 */
[----:B-1----:R-:W-:Y:S01]  /*bc9f0*/  LEA.HI.X.SX32 R15, R0, R20, 0x1, P6 ;  /* 0x00000014000f7211 */ /* 0x002fe200030f0eff */
[----:B------:R-:W-:-:S06]  /*bca00*/  IMAD R0, R22, 0x2, R0 ;  /* 0x0000000216007824 */ /* 0x000fcc00078e0200 */
[----:B------:R-:W1:Y:S01]  /*bca10*/  LDC R22, c[0x0][0x248] ;  /* 0x00009200ff167b82 */ /* 0x000e620000000800 */
[----:B------:R3:W-:Y:S01]  /*bca20*/  @P2 STG.E.U16 desc[UR8][R14.64], R4 ;  /* 0x000000040e002986 */ /* 0x0007e2000c101508 */
[----:B--2---:R-:W-:Y:S01]  /*bca30*/  IMAD R13, R18, 0x2, R0 ;  /* 0x00000002120d7824 */ /* 0x004fe200078e0200 */
[----:B------:R-:W-:Y:S02]  /*bca40*/  LOP3.LUT R12, R29, 0xaa, R28, 0xfe, !PT ;  /* 0x000000aa1d0c7812 */ /* 0x000fe400078efe1c */
[----:B------:R-:W-:Y:S01]  /*bca50*/  ISETP.LT.AND P1, PT, R16, UR4, !P0 ;  /* 0x0000000410007c0c */ /* 0x000fe2000c721270 */
[----:B------:R-:W-:Y:S02]  /*bca60*/  ULDC UR4, c[0x0][0x22c] ;  /* 0x00008b0000047ab9 */ /* 0x000fe40000000800 */
[----:B------:R-:W2:Y:S01]  /*bca70*/  LDC R18, c[0x0][0x248] ;  /* 0x00009200ff127b82 */ /* 0x000ea20000000800 */
[----:B---3--:R-:W-:-:S04]  /*bca80*/  LEA R14, P2, R0, R2, 0x1 ;  /* 0x00000002000e7211 */ /* 0x008fc800078408ff */
[----:B------:R-:W-:Y:S01]  /*bca90*/  LEA.HI.X.SX32 R15, R0, R20, 0x1, P2 ;  /* 0x00000014000f7211 */ /* 0x000fe200010f0eff */
[----:B------:R-:W-:-:S04]  /*bcaa0*/  IMAD R0, R21, 0x2, R13 ;  /* 0x0000000215007824 */ /* 0x000fc800078e020d */
[----:B------:R3:W-:Y:S01]  /*bcab0*/  @P3 STG.E.U16 desc[UR8][R14.64], R5 ;  /* 0x000000050e003986 */ /* 0x0007e2000c101508 */
[----:B------:R-:W-:Y:S01]  /*bcac0*/  ISETP.LT.AND P6, PT, R12, UR4, !P0 ;  /* 0x000000040c007c0c */ /* 0x000fe2000c7c1270 */
[----:B------:R-:W-:Y:S01]  /*bcad0*/  ULDC UR4, c[0x0][0x22c] ;  /* 0x00008b0000047ab9 */ /* 0x000fe20000000800 */
[-C--:B------:R-:W-:Y:S02]  /*bcae0*/  LEA R12, P2, R13, R2.reuse, 0x1 ;  /* 0x000000020d0c7211 */ /* 0x080fe400078408ff */
[----:B------:R-:W-:Y:S02]  /*bcaf0*/  LOP3.LUT R16, R29, 0xac, R28, 0xfe, !PT ;  /* 0x000000ac1d107812 */ /* 0x000fe400078efe1c */
[----:B---3--:R-:W-:-:S04]  /*bcb00*/  LEA R14, P3, R0, R2, 0x1 ;  /* 0x00000002000e7211 */ /* 0x008fc800078608ff */
[-C--:B------:R-:W-:Y:S01]  /*bcb10*/  LEA.HI.X.SX32 R15, R0, R20.reuse, 0x1, P3 ;  /* 0x00000014000f7211 */ /* 0x080fe200018f0eff */
[----:B0-----:R-:W-:Y:S02]  /*bcb20*/  IMAD R0, R17, 0x2, R0 ;  /* 0x0000000211007824 */ /* 0x001fe400078e0200 */
[----:B------:R-:W0:Y:S01]  /*bcb30*/  LDC R17, c[0x0][0x248] ;  /* 0x00009200ff117b82 */ /* 0x000e220000000800 */
[----:B------:R-:W-:Y:S02]  /*bcb40*/  LEA.HI.X.SX32 R13, R13, R20, 0x1, P2 ;  /* 0x000000140d0d7211 */ /* 0x000fe400010f0eff */
[----:B------:R-:W-:Y:S01]  /*bcb50*/  ISETP.LT.AND P2, PT, R16, UR4, !P0 ;  /* 0x0000000410007c0c */ /* 0x000fe2000c741270 */
[----:B------:R-:W-:Y:S01]  /*bcb60*/  ULDC UR4, c[0x0][0x22c] ;  /* 0x00008b0000047ab9 */ /* 0x000fe20000000800 */
[C-C-:B------:R-:W-:Y:S01]  /*bcb70*/  LOP3.LUT R16, R29.reuse, 0xae, R28.reuse, 0xfe, !PT ;  /* 0x000000ae1d107812 */ /* 0x140fe200078efe1c */
[----:B------:R3:W-:Y:S03]  /*bcb80*/  @P4 STG.E.U16 desc[UR8][R12.64], R6 ;  /* 0x000000060c004986 */ /* 0x0007e6000c101508 */
[----:B------:R-:W-:Y:S01]  /*bcb90*/  ISETP.LT.AND P3, PT, R16, UR4, !P0 ;  /* 0x0000000410007c0c */ /* 0x000fe2000c761270 */
[----:B------:R-:W-:Y:S01]  /*bcba0*/  ULDC UR4, c[0x0][0x22c] ;  /* 0x00008b0000047ab9 */ /* 0x000fe20000000800 */
[----:B---3--:R-:W-:Y:S01]  /*bcbb0*/  LOP3.LUT R12, R29, 0xb0, R28, 0xfe, !PT ;  /* 0x000000b01d0c7812 */ /* 0x008fe200078efe1c */
[----:B------:R-:W-:Y:S01]  /*bcbc0*/  IMAD R13, R19, 0x2, R0 ;  /* 0x00000002130d7824 */ /* 0x000fe200078e0200 */
[----:B------:R-:W-:Y:S01]  /*bcbd0*/  LOP3.LUT R16, R29, 0xb2, R28, 0xfe, !PT ;  /* 0x000000b21d107812 */ /* 0x000fe200078efe1c */
[----:B------:R-:W3:Y:S01]  /*bcbe0*/  LDC R19, c[0x0][0x248] ;  /* 0x00009200ff137b82 */ /* 0x000ee20000000800 */
[----:B------:R-:W-:Y:S01]  /*bcbf0*/  ISETP.LT.AND P4, PT, R12, UR4, !P0 ;  /* 0x000000040c007c0c */ /* 0x000fe2000c781270 */
[----:B------:R-:W-:Y:S01]  /*bcc00*/  ULDC UR4, c[0x0][0x22c] ;  /* 0x00008b0000047ab9 */ /* 0x000fe20000000800 */
[----:B------:R-:W-:-:S02]  /*bcc10*/  PRMT R5, R4, 0x7632, R5 ;  /* 0x0000763204057816 */ /* 0x000fc40000000005 */
[----:B------:R-:W-:Y:S01]  /*bcc20*/  LOP3.LUT R4, R29, 0xb8, R28, 0xfe, !PT ;  /* 0x000000b81d047812 */ /* 0x000fe200078efe1c */
[----:B-----5:R5:W-:Y:S02]  /*bcc30*/  @P5 STG.E.U16 desc[UR8][R14.64], R7 ;  /* 0x000000070e005986 */ /* 0x020be4000c101508 */
[----:B-----5:R-:W-:-:S04]  /*bcc40*/  LEA R14, P5, R0, R2, 0x1 ;  /* 0x00000002000e7211 */ /* 0x020fc800078a08ff */
[----:B------:R-:W-:Y:S01]  /*bcc50*/  LEA.HI.X.SX32 R15, R0, R20, 0x1, P5 ;  /* 0x00000014000f7211 */ /* 0x000fe200028f0eff */
[----:B-1----:R-:W-:Y:S01]  /*bcc60*/  IMAD R0, R22, 0x2, R13 ;  /* 0x0000000216007824 */ /* 0x002fe200078e020d */
[----:B------:R-:W-:-:S03]  /*bcc70*/  LEA R12, P5, R13, R2, 0x1 ;  /* 0x000000020d0c7211 */ /* 0x000fc600078a08ff */
[----:B------:R1:W-:Y:S01]  /*bcc80*/  @P1 STG.E.U16 desc[UR8][R14.64], R8 ;  /* 0x000000080e001986 */ /* 0x0003e2000c101508 */
[----:B------:R-:W-:Y:S02]  /*bcc90*/  LEA.HI.X.SX32 R13, R13, R20, 0x1, P5 ;  /* 0x000000140d0d7211 */ /* 0x000fe400028f0eff */
[----:B------:R-:W-:Y:S01]  /*bcca0*/  ISETP.LT.AND P1, PT, R16, UR4, !P0 ;  /* 0x0000000410007c0c */ /* 0x000fe2000c721270 */
[----:B------:R-:W-:Y:S02]  /*bccb0*/  ULDC UR4, c[0x0][0x22c] ;  /* 0x00008b0000047ab9 */ /* 0x000fe40000000800 */
[----:B------:R0:W-:Y:S01]  /*bccc0*/  @P6 STG.E.U16 desc[UR8][R12.64], R9 ;  /* 0x000000090c006986 */ /* 0x0001e2000c101508 */
[C---:B-1----:R-:W-:Y:S02]  /*bccd0*/  LEA R14, P5, R0.reuse, R2, 0x1 ;  /* 0x00000002000e7211 */ /* 0x042fe400078a08ff */
[----:B------:R-:W-:Y:S02]  /*bcce0*/  LOP3.LUT R16, R29, 0xb4, R28, 0xfe, !PT ;  /* 0x000000b41d107812 */ /* 0x000fe400078efe1c */
[----:B------:R-:W-:Y:S01]  /*bccf0*/  LEA.HI.X.SX32 R15, R0, R20, 0x1, P5 ;  /* 0x00000014000f7211 */ /* 0x000fe200028f0eff */
[----:B0-----:R-:W-:Y:S01]  /*bcd00*/  IMAD R13, R17, 0x2, R0 ;  /* 0x00000002110d7824 */ /* 0x001fe200078e0200 */
[----:B------:R-:W-:Y:S01]  /*bcd10*/  ISETP.LT.AND P5, PT, R16, UR4, !P0 ;  /* 0x0000000410007c0c */ /* 0x000fe2000c7a1270 */
[----:B------:R-:W-:-:S02]  /*bcd20*/  ULDC UR4, c[0x0][0x22c] ;  /* 0x00008b0000047ab9 */ /* 0x000fc40000000800 */
[----:B------:R0:W-:Y:S01]  /*bcd30*/  @P2 STG.E.U16 desc[UR8][R14.64], R10 ;  /* 0x0000000a0e002986 */ /* 0x0001e2000c101508 */
[----:B--2---:R-:W-:Y:S01]  /*bcd40*/  IMAD R0, R18, 0x2, R13 ;  /* 0x0000000212007824 */ /* 0x004fe200078e020d */
[C---:B------:R-:W-:Y:S01]  /*bcd50*/  LEA R12, P6, R13.reuse, R2, 0x1 ;  /* 0x000000020d0c7211 */ /* 0x040fe200078c08ff */
[----:B------:R-:W1:Y:S03]  /*bcd60*/  LDC R16, c[0x0][0x248] ;  /* 0x00009200ff107b82 */ /* 0x000e660000000800 */
[----:B------:R-:W-:-:S05]  /*bcd70*/  LEA.HI.X.SX32 R13, R13, R20, 0x1, P6 ;  /* 0x000000140d0d7211 */ /* 0x000fca00030f0eff */
[----:B------:R-:W2:Y:S01]  /*bcd80*/  LDC R17, c[0x0][0x248] ;  /* 0x00009200ff117b82 */ /* 0x000ea20000000800 */
[----:B0-----:R-:W-:-:S04]  /*bcd90*/  LOP3.LUT R14, R29, 0xb6, R28, 0xfe, !PT ;  /* 0x000000b61d0e7812 */ /* 0x001fc800078efe1c */
[----:B------:R-:W-:Y:S01]  /*bcda0*/  ISETP.LT.AND P2, PT, R14, UR4, !P0 ;  /* 0x000000040e007c0c */ /* 0x000fe2000c741270 */
[----:B------:R0:W-:Y:S01]  /*bcdb0*/  @P3 STG.E.U16 desc[UR8][R12.64], R11 ;  /* 0x0000000b0c003986 */ /* 0x0001e2000c101508 */
[----:B------:R-:W-:Y:S01]  /*bcdc0*/  LEA R14, P6, R0, R2, 0x1 ;  /* 0x00000002000e7211 */ /* 0x000fe200078c08ff */
[----:B------:R-:W-:-:S03]  /*bcdd0*/  ULDC UR4, c[0x0][0x22c] ;  /* 0x00008b0000047ab9 */ /* 0x000fc60000000800 */
[----:B------:R-:W-:Y:S01]  /*bcde0*/  LEA.HI.X.SX32 R15, R0, R20, 0x1, P6 ;  /* 0x00000014000f7211 */ /* 0x000fe200030f0eff */
[----:B---3--:R-:W-:-:S04]  /*bcdf0*/  IMAD R0, R19, 0x2, R0 ;  /* 0x0000000213007824 */ /* 0x008fc800078e0200 */
[----:B------:R3:W-:Y:S01]  /*bce00*/  @P4 STG.E.U16 desc[UR8][R14.64], R5 ;  /* 0x000000050e004986 */ /* 0x0007e2000c101508 */
[----:B------:R-:W-:Y:S01]  /*bce10*/  ISETP.LT.AND P3, PT, R4, UR4, !P0 ;  /* 0x0000000404007c0c */ /* 0x000fe2000c761270 */
[----:B------:R-:W-:Y:S01]  /*bce20*/  ULDC UR4, c[0x0][0x22c] ;  /* 0x00008b0000047ab9 */ /* 0x000fe20000000800 */
[C-C-:B------:R-:W-:Y:S02]  /*bce30*/  LOP3.LUT R4, R29.reuse, 0xba, R28.reuse, 0xfe, !PT ;  /* 0x000000ba1d047812 */ /* 0x140fe400078efe1c */
[----:B0-----:R-:W-:Y:S01]  /*bce40*/  LEA R12, P6, R0, R2, 0x1 ;  /* 0x00000002000c7211 */ /* 0x001fe200078c08ff */
[----:B---3--:R-:W0:Y:S01]  /*bce50*/  LDC R15, c[0x0][0x248] ;  /* 0x00009200ff0f7b82 */ /* 0x008e220000000800 */
[----:B------:R-:W-:Y:S02]  /*bce60*/  LOP3.LUT R14, R29, 0xbc, R28, 0xfe, !PT ;  /* 0x000000bc1d0e7812 */ /* 0x000fe400078efe1c */
[----:B------:R-:W-:Y:S01]  /*bce70*/  ISETP.LT.AND P4, PT, R4, UR4, !P0 ;  /* 0x0000000404007c0c */ /* 0x000fe2000c781270 */
[----:B------:R-:W-:Y:S01]  /*bce80*/  ULDC UR4, c[0x0][0x22c] ;  /* 0x00008b0000047ab9 */ /* 0x000fe20000000800 */
[----:B------:R-:W-:Y:S01]  /*bce90*/  LEA.HI.X.SX32 R13, R0, R20, 0x1, P6 ;  /* 0x00000014000d7211 */ /* 0x000fe200030f0eff */
[----:B-1----:R-:W-:Y:S01]  /*bcea0*/  IMAD R0, R16, 0x2, R0 ;  /* 0x0000000210007824 */ /* 0x002fe200078e0200 */
[----:B------:R-:W-:Y:S01]  /*bceb0*/  PRMT R5, R5, 0x7632, R5 ;  /* 0x0000763205057816 */ /* 0x000fe20000000005 */
[----:B------:R-:W1:Y:S01]  /*bcec0*/  LDC R16, c[0x0][0x248] ;  /* 0x00009200ff107b82 */ /* 0x000e620000000800 */
[----:B------:R-:W-:Y:S01]  /*bced0*/  ISETP.LT.AND P6, PT, R14, UR4, !P0 ;  /* 0x000000040e007c0c */ /* 0x000fe2000c7c1270 */
[----:B------:R-:W-:Y:S01]  /*bcee0*/  ULDC UR4, c[0x0][0x22c] ;  /* 0x00008b0000047ab9 */ /* 0x000fe20000000800 */
[----:B------:R-:W-:Y:S01]  /*bcef0*/  PRMT R9, R6, 0x7632, R9 ;  /* 0x0000763206097816 */ /* 0x000fe20000000009 */
[----:B------:R2:W-:Y:S01]  /*bcf00*/  @P1 STG.E.U16 desc[UR8][R12.64], R5 ;  /* 0x000000050c001986 */ /* 0x0005e2000c101508 */
[----:B------:R-:W-:-:S03]  /*bcf10*/  LEA R6, P1, R0, R2, 0x1 ;  /* 0x0000000200067211 */ /* 0x000fc600078208ff */
[----:B------:R-:W3:Y:S01]  /*bcf20*/  LDC R14, c[0x0][0x248] ;  /* 0x00009200ff0e7b82 */ /* 0x000ee20000000800 */
[----:B------:R-:W-:Y:S02]  /*bcf30*/  PRMT R8, R7, 0x7632, R8 ;  /* 0x0000763207087816 */ /* 0x000fe40000000008 */
[----:B------:R-:W-:Y:S01]  /*bcf40*/  LEA.HI.X.SX32 R7, R0, R20, 0x1, P1 ;  /* 0x0000001400077211 */ /* 0x000fe200008f0eff */
[----:B--2---:R-:W-:-:S04]  /*bcf50*/  IMAD R5, R17, 0x2, R0 ;  /* 0x0000000211057824 */ /* 0x004fc800078e0200 */
[----:B------:R-:W2:Y:S01]  /*bcf60*/  LDC R13, c[0x0][0x248] ;  /* 0x00009200ff0d7b82 */ /* 0x000ea20000000800 */
[----:B------:R-:W-:Y:S02]  /*bcf70*/  LOP3.LUT R12, R29, 0xbe, R28, 0xfe, !PT ;  /* 0x000000be1d0c7812 */ /* 0x000fe400078efe1c */
[----:B------:R-:W-:Y:S01]  /*bcf80*/  LEA R4, P1, R5, R2, 0x1 ;  /* 0x0000000205047211 */ /* 0x000fe200078208ff */
[----:B0-----:R-:W-:-:S03]  /*bcf90*/  IMAD R0, R15, 0x2, R5 ;  /* 0x000000020f007824 */ /* 0x001fc600078e0205 */
[----:B------:R-:W-:Y:S01]  /*bcfa0*/  LEA.HI.X.SX32 R5, R5, R20, 0x1, P1 ;  /* 0x0000001405057211 */ /* 0x000fe200008f0eff */
[----:B------:R0:W-:Y:S01]  /*bcfb0*/  @P5 STG.E.U16 desc[UR8][R6.64], R9 ;  /* 0x0000000906005986 */ /* 0x0001e2000c101508 */
[----:B------:R-:W-:Y:S01]  /*bcfc0*/  ISETP.LT.AND P1, PT, R12, UR4, !P0 ;  /* 0x000000040c007c0c */ /* 0x000fe2000c721270 */
[----:B------:R-:W-:Y:S01]  /*bcfd0*/  ULDC UR4, c[0x0][0x22c] ;  /* 0x00008b0000047ab9 */ /* 0x000fe20000000800 */
[----:B------:R-:W5:Y:S01]  /*bcfe0*/  LDC R12, c[0x0][0x248] ;  /* 0x00009200ff0c7b82 */ /* 0x000f620000000800 */
[----:B------:R1:W-:Y:S07]  /*bcff0*/  @P2 STG.E.U16 desc[UR8][R4.64], R8 ;  /* 0x0000000804002986 */ /* 0x0003ee000c101508 */
[----:B------:R-:W4:Y:S01]  /*bd000*/  LDC R15, c[0x0][0x248] ;  /* 0x00009200ff0f7b82 */ /* 0x000f220000000800 */
[----:B0-----:R-:W-:-:S04]  /*bd010*/  LEA R6, P5, R0, R2, 0x1 ;  /* 0x0000000200067211 */ /* 0x001fc800078a08ff */
[----:B------:R-:W-:Y:S01]  /*bd020*/  LEA.HI.X.SX32 R7, R0, R20, 0x1, P5 ;  /* 0x0000001400077211 */ /* 0x000fe200028f0eff */
[----:B---3--:R-:W-:Y:S01]  /*bd030*/  IMAD R0, R14, 0x2, R0 ;  /* 0x000000020e007824 */ /* 0x008fe200078e0200 */
[----:B-1----:R-:W-:Y:S02]  /*bd040*/  PRMT R5, R8, 0x7632, R5 ;  /* 0x0000763208057816 */ /* 0x002fe40000000005 */
[----:B------:R-:W-:-:S03]  /*bd050*/  LOP3.LUT R4, R29, 0xc0, R28, 0xfe, !PT ;  /* 0x000000c01d047812 */ /* 0x000fc600078efe1c */
[----:B------:R0:W-:Y:S01]  /*bd060*/  @P3 STG.E.U16 desc[UR8][R6.64], R5 ;  /* 0x0000000506003986 */ /* 0x0001e2000c101508 */
[----:B------:R-:W-:Y:S01]  /*bd070*/  ISETP.LT.AND P2, PT, R4, UR4, !P0 ;  /* 0x0000000404007c0c */ /* 0x000fe2000c741270 */
[----:B------:R-:W-:Y:S01]  /*bd080*/  ULDC UR4, c[0x0][0x22c] ;  /* 0x00008b0000047ab9 */ /* 0x000fe20000000800 */
[----:B------:R-:W-:Y:S02]  /*bd090*/  LOP3.LUT R4, R29, 0xc2, R28, 0xfe, !PT ;  /* 0x000000c21d047812 */ /* 0x000fe400078efe1c */
[----:B------:R-:W-:Y:S02]  /*bd0a0*/  PRMT R9, R9, 0x7632, R9 ;  /* 0x0000763209097816 */ /* 0x000fe40000000009 */
[----:B0-----:R-:W-:Y:S01]  /*bd0b0*/  LEA R6, P3, R0, R2, 0x1 ;  /* 0x0000000200067211 */ /* 0x001fe200078608ff */
[----:B--2---:R-:W-:-:S03]  /*bd0c0*/  IMAD R5, R13, 0x2, R0 ;  /* 0x000000020d057824 */ /* 0x004fc600078e0200 */
[----:B------:R-:W-:Y:S01]  /*bd0d0*/  LEA.HI.X.SX32 R7, R0, R20, 0x1, P3 ;  /* 0x0000001400077211 */ /* 0x000fe200018f0eff */
[----:B------:R-:W-:Y:S01]  /*bd0e0*/  IMAD R0, R16, 0x2, R5 ;  /* 0x0000000210007824 */ /* 0x000fe200078e0205 */
[----:B------:R-:W-:Y:S01]  /*bd0f0*/  ISETP.LT.AND P3, PT, R4, UR4, !P0 ;  /* 0x0000000404007c0c */ /* 0x000fe2000c761270 */
[----:B------:R-:W-:Y:S01]  /*bd100*/  ULDC UR4, c[0x0][0x22c] ;  /* 0x00008b0000047ab9 */ /* 0x000fe20000000800 */
[C---:B------:R-:W-:Y:S01]  /*bd110*/  LEA R4, P5, R5.reuse, R2, 0x1 ;  /* 0x0000000205047211 */ /* 0x040fe200078a08ff */
[----:B-----5:R-:W-:Y:S01]  /*bd120*/  IMAD R8, R12, 0x2, R0 ;  /* 0x000000020c087824 */ /* 0x020fe200078e0200 */
[----:B------:R0:W-:Y:S02]  /*bd130*/  @P4 STG.E.U16 desc[UR8][R6.64], R9 ;  /* 0x0000000906004986 */ /* 0x0001e4000c101508 */
[----:B------:R-:W-:Y:S02]  /*bd140*/  LEA.HI.X.SX32 R5, R5, R20, 0x1, P5 ;  /* 0x0000001405057211 */ /* 0x000fe400028f0eff */
[----:B------:R-:W-:-:S02]  /*bd150*/  PRMT R13, R11, 0x7632, R13 ;  /* 0x000076320b0d7816 */ /* 0x000fc4000000000d */
[----:B0-----:R-:W-:Y:S02]  /*bd160*/  PRMT R9, R10, 0x7632, R9 ;  /* 0x000076320a097816 */ /* 0x001fe40000000009 */
[-C--:B------:R-:W-:Y:S02]  /*bd170*/  LEA R6, P4, R0, R2.reuse, 0x1 ;  /* 0x0000000200067211 */ /* 0x080fe400078808ff */
[----:B------:R-:W-:Y:S02]  /*bd180*/  LEA R10, P5, R8, R2, 0x1 ;  /* 0x00000002080a7211 */ /* 0x000fe400078a08ff */
[-C--:B------:R-:W-:Y:S02]  /*bd190*/  LEA.HI.X.SX32 R7, R0, R20.reuse, 0x1, P4 ;  /* 0x0000001400077211 */ /* 0x080fe400020f0eff */
[----:B------:R-:W-:Y:S01]  /*bd1a0*/  LEA.HI.X.SX32 R11, R8, R20, 0x1, P5 ;  /* 0x00000014080b7211 */ /* 0x000fe200028f0eff */
[----:B------:R-:W-:Y:S04]  /*bd1b0*/  @P6 STG.E.U16 desc[UR8][R4.64], R9 ;  /* 0x0000000904006986 */ /* 0x000fe8000c101508 */
[----:B------:R0:W-:Y:S04]  /*bd1c0*/  @P1 STG.E.U16 desc[UR8][R6.64], R13 ;  /* 0x0000000d06001986 */ /* 0x0001e8000c101508 */
[----:B----4-:R1:W-:Y:S01]  /*bd1d0*/  @P2 STG.E.U16 desc[UR8][R10.64], R25 ;  /* 0x000000190a002986 */ /* 0x0103e2000c101508 */
[----:B------:R-:W-:Y:S01]  /*bd1e0*/  IMAD R12, R15, 0x2, R8 ;  /* 0x000000020f0c7824 */ /* 0x000fe200078e0208 */
[----:B0-----:R-:W-:-:S02]  /*bd1f0*/  LOP3.LUT R6, R29, 0xe2, R28, 0xfe, !PT ;  /* 0x000000e21d067812 */ /* 0x001fc400078efe1c */
[----:B-1----:R-:W-:-:S05]  /*bd200*/  LOP3.LUT R10, R29, 0xde, R28, 0xfe, !PT ;  /* 0x000000de1d0a7812 */ /* 0x002fca00078efe1c */
[----:B------:R-:W-:Y:S01]  /*bd210*/  STL [R1+0x34d0], R10 ;  /* 0x0034d00a01007387 */ /* 0x000fe20000100800 */
[----:B------:R-:W-:-:S03]  /*bd220*/  LEA R8, P4, R12, R2, 0x1 ;  /* 0x000000020c087211 */ /* 0x000fc600078808ff */
[----:B------:R0:W-:Y:S01]  /*bd230*/  STL [R1+0x34cc], R6 ;  /* 0x0034cc0601007387 */ /* 0x0001e20000100800 */
[----:B------:R-:W-:Y:S01]  /*bd240*/  LEA.HI.X.SX32 R9, R12, R20, 0x1, P4 ;  /* 0x000000140c097211 */ /* 0x000fe200020f0eff */
[----:B0-----:R-:W-:-:S05]  /*bd250*/  IMAD.MOV.U32 R6, RZ, RZ, R29 ;  /* 0x000000ffff067224 */ /* 0x001fca00078e001d */
[C-C-:B------:R-:W-:Y:S01]  /*bd260*/  LOP3.LUT R5, R6.reuse, 0xe4, R28.reuse, 0xfe, !PT ;  /* 0x000000e406057812 */ /* 0x140fe200078efe1c */
[----:B------:R0:W-:Y:S01]  /*bd270*/  @P3 STG.E.U16 desc[UR8][R8.64], R3 ;  /* 0x0000000308003986 */ /* 0x0001e2000c101508 */
[----:B------:R-:W-:-:S03]  /*bd280*/  LOP3.LUT R10, R6, 0xf2, R28, 0xfe, !PT ;  /* 0x000000f2060a7812 */ /* 0x000fc600078efe1c */
[----:B------:R1:W-:Y:S04]  /*bd290*/  STL [R1+0x34c8], R5 ;  /* 0x0034c80501007387 */ /* 0x0003e80000100800 */
[----:B------:R2:W-:Y:S01]  /*bd2a0*/  STL [R1], R10 ;  /* 0x0000000a01007387 */ /* 0x0005e20000100800 */
[C-C-:B0-----:R-:W-:Y:S02]  /*bd2b0*/  LOP3.LUT R3, R6.reuse, 0xf6, R28.reuse, 0xfe, !PT ;  /* 0x000000f606037812 */ /* 0x141fe400078efe1c */
[C-C-:B-1----:R-:W-:Y:S02]  /*bd2c0*/  LOP3.LUT R5, R6.reuse, 0xf4, R28.reuse, 0xfe, !PT ;  /* 0x000000f406057812 */ /* 0x142fe400078efe1c */
[----:B--2---:R-:W-:-:S03]  /*bd2d0*/  LOP3.LUT R10, R6, 0xf8, R28, 0xfe, !PT ;  /* 0x000000f8060a7812 */ /* 0x004fc600078efe1c */
[----:B------:R0:W-:Y:S04]  /*bd2e0*/  STL [R1+0x4], R5 ;  /* 0x0000040501007387 */ /* 0x0001e80000100800 */
[----:B------:R1:W-:Y:S01]  /*bd2f0*/  STL [R1+0x8], R3 ;  /* 0x0000080301007387 */ /* 0x0003e20000100800 */
[----:B0-----:R-:W-:-:S03]  /*bd300*/  LOP3.LUT R5, R6, 0xfa, R28, 0xfe, !PT ;  /* 0x000000fa06057812 */ /* 0x001fc600078efe1c */
[----:B------:R0:W-:Y:S01]  /*bd310*/  STL [R1+0xc], R10 ;  /* 0x00000c0a01007387 */ /* 0x0001e20000100800 */
[----:B-1----:R-:W-:-:S03]  /*bd320*/  LOP3.LUT R3, R6, 0xfc, R28, 0xfe, !PT ;  /* 0x000000fc06037812 */ /* 0x002fc600078efe1c */
[----:B------:R1:W-:Y:S04]  /*bd330*/  STL [R1+0x10], R5 ;  /* 0x0000100501007387 */ /* 0x0003e80000100800 */
[----:B------:R2:W-:Y:S01]  /*bd340*/  STL [R1+0x14], R3 ;  /* 0x0000140301007387 */ /* 0x0005e20000100800 */
[C-C-:B0-----:R-:W-:Y:S02]  /*bd350*/  LOP3.LUT R10, R6.reuse, 0xfe, R28.reuse, 0xfe, !PT ;  /* 0x000000fe060a7812 */ /* 0x141fe400078efe1c */
[----:B-1----:R-:W-:-:S03]  /*bd360*/  LOP3.LUT R5, R6, 0x100, R28, 0xfe, !PT ;  /* 0x0000010006057812 */ /* 0x002fc600078efe1c */
[----:B------:R0:W-:Y:S01]  /*bd370*/  STL [R1+0x18], R10 ;  /* 0x0000180a01007387 */ /* 0x0001e20000100800 */
[----:B--2---:R-:W-:-:S03]  /*bd380*/  LOP3.LUT R3, R6, 0x102, R28, 0xfe, !PT ;  /* 0x0000010206037812 */ /* 0x004fc600078efe1c */
        /* <DEDUP_REMOVED lines=215> */
[----:B--2---:R-:W-:-:S05]  /*be100*/  LOP3.LUT R3, R6, 0x1da, R28, 0xfe, !PT ;  /* 0x000001da06037812 */ /* 0x004fca00078efe1c */
[----:B------:R1:W-:Y:S01]  /*be110*/  STL [R1+0x34c0], R3 ;  /* 0x0034c00301007387 */ /* 0x0003e20000100800 */
[----:B0-----:R-:W-:-:S03]  /*be120*/  LOP3.LUT R10, R6, 0x1dc, R28, 0xfe, !PT ;  /* 0x000001dc060a7812 */ /* 0x001fc600078efe1c */
[----:B------:R0:W-:Y:S01]  /*be130*/  STL [R1+0x2ec], R5 ;  /* 0x0002ec0501007387 */ /* 0x0001e20000100800 */
[----:B-1----:R-:W-:-:S03]  /*be140*/  LOP3.LUT R3, R6, 0x1de, R28, 0xfe, !PT ;  /* 0x000001de06037812 */ /* 0x002fc600078efe1c */
[----:B------:R1:W-:Y:S01]  /*be150*/  STL [R1+0x2f4], R10 ;  /* 0x0002f40a01007387 */ /* 0x0003e20000100800 */
[----:B0-----:R-:W-:-:S03]  /*be160*/  LOP3.LUT R5, R6, 0x1e0, R28, 0xfe, !PT ;  /* 0x000001e006057812 */ /* 0x001fc600078efe1c */
[----:B------:R0:W-:Y:S01]  /*be170*/  STL [R1+0x2f8], R3 ;  /* 0x0002f80301007387 */ /* 0x0001e20000100800 */
[----:B-1----:R-:W-:-:S03]  /*be180*/  LOP3.LUT R10, R6, 0x1e2, R28, 0xfe, !PT ;  /* 0x000001e2060a7812 */ /* 0x002fc600078efe1c */
[----:B------:R1:W-:Y:S01]  /*be190*/  STL [R1+0x2fc], R5 ;  /* 0x0002fc0501007387 */ /* 0x0003e20000100800 */
[----:B0-----:R-:W-:-:S03]  /*be1a0*/  LOP3.LUT R3, R6, 0x1e4, R28, 0xfe, !PT ;  /* 0x000001e406037812 */ /* 0x001fc600078efe1c */
[----:B------:R0:W-:Y:S04]  /*be1b0*/  STL [R1+0x300], R10 ;  /* 0x0003000a01007387 */ /* 0x0001e80000100800 */
[----:B------:R2:W-:Y:S01]  /*be1c0*/  STL [R1+0x304], R3 ;  /* 0x0003040301007387 */ /* 0x0005e20000100800 */
[C-C-:B-1----:R-:W-:Y:S02]  /*be1d0*/  LOP3.LUT R5, R6.reuse, 0x1e6, R28.reuse, 0xfe, !PT ;  /* 0x000001e606057812 */ /* 0x142fe400078efe1c */
[----:B0-----:R-:W-:-:S03]  /*be1e0*/  LOP3.LUT R10, R6, 0x1e8, R28, 0xfe, !PT ;  /* 0x000001e8060a7812 */ /* 0x001fc600078efe1c */
[----:B------:R0:W-:Y:S01]  /*be1f0*/  STL [R1+0x308], R5 ;  /* 0x0003080501007387 */ /* 0x0001e20000100800 */
[----:B--2---:R-:W-:-:S03]  /*be200*/  LOP3.LUT R3, R6, 0x1ea, R28, 0xfe, !PT ;  /* 0x000001ea06037812 */ /* 0x004fc600078efe1c */
[----:B------:R1:W-:Y:S01]  /*be210*/  STL [R1+0x30c], R10 ;  /* 0x00030c0a01007387 */ /* 0x0003e20000100800 */
[----:B0-----:R-:W-:-:S03]  /*be220*/  LOP3.LUT R5, R6, 0x1ec, R28, 0xfe, !PT ;  /* 0x000001ec06057812 */ /* 0x001fc600078efe1c */
[----:B-1----:R-:W2:Y:S04]  /*be230*/  LDL.LU R10, [R1+0x38] ;  /* 0x00003800010a7983 */ /* 0x002ea80000300800 */
[----:B------:R0:W-:Y:S04]  /*be240*/  STL [R1+0x310], R3 ;  /* 0x0003100301007387 */ /* 0x0001e80000100800 */
[----:B------:R1:W-:Y:S01]  /*be250*/  STL [R1+0x314], R5 ;  /* 0x0003140501007387 */ /* 0x0003e20000100800 */
[C-C-:B0-----:R-:W-:Y:S02]  /*be260*/  LOP3.LUT R3, R6.reuse, 0x1ee, R28.reuse, 0xfe, !PT ;  /* 0x000001ee06037812 */ /* 0x141fe400078efe1c */
[----:B-1----:R-:W-:-:S03]  /*be270*/  LOP3.LUT R5, R6, 0x1f0, R28, 0xfe, !PT ;  /* 0x000001f006057812 */ /* 0x002fc600078efe1c */
[----:B------:R0:W-:Y:S04]  /*be280*/  STL [R1+0x318], R3 ;  /* 0x0003180301007387 */ /* 0x0001e80000100800 */
[----:B------:R1:W-:Y:S01]  /*be290*/  STL [R1+0x31c], R5 ;  /* 0x00031c0501007387 */ /* 0x0003e20000100800 */
[C-C-:B0-----:R-:W-:Y:S02]  /*be2a0*/  LOP3.LUT R3, R6.reuse, 0x1f2, R28.reuse, 0xfe, !PT ;  /* 0x000001f206037812 */ /* 0x141fe400078efe1c */
[----:B-1----:R-:W-:-:S03]  /*be2b0*/  LOP3.LUT R5, R6, 0x1f4, R28, 0xfe, !PT ;  /* 0x000001f406057812 */ /* 0x002fc600078efe1c */
[----:B------:R0:W-:Y:S01]  /*be2c0*/  STL [R1+0x320], R3 ;  /* 0x0003200301007387 */ /* 0x0001e20000100800 */
[----:B------:R-:W-:-:S03]  /*be2d0*/  LOP3.LUT R25, R29, 0x1fe, R28, 0xfe, !PT ;  /* 0x000001fe1d197812 */ /* 0x000fc600078efe1c */
[----:B------:R1:W-:Y:S01]  /*be2e0*/  STL [R1+0x324], R5 ;  /* 0x0003240501007387 */ /* 0x0003e20000100800 */
[C-C-:B------:R-:W-:Y:S02]  /*be2f0*/  LOP3.LUT R26, R29.reuse, 0xc4, R28.reuse, 0xfe, !PT ;  /* 0x000000c41d1a7812 */ /* 0x140fe400078efe1c */
[C-C-:B0-----:R-:W-:Y:S02]  /*be300*/  LOP3.LUT R3, R6.reuse, 0x1f6, R28.reuse, 0xfe, !PT ;  /* 0x000001f606037812 */ /* 0x141fe400078efe1c */
[C-C-:B------:R-:W-:Y:S02]  /*be310*/  LOP3.LUT R24, R29.reuse, 0xc6, R28.reuse, 0xfe, !PT ;  /* 0x000000c61d187812 */ /* 0x140fe400078efe1c */
[--C-:B-1----:R-:W-:Y:S01]  /*be320*/  LOP3.LUT R5, R6, 0x1f8, R28.reuse, 0xfe, !PT ;  /* 0x000001f806057812 */ /* 0x102fe200078efe1c */
[----:B------:R0:W-:Y:S01]  /*be330*/  STL [R1+0x328], R3 ;  /* 0x0003280301007387 */ /* 0x0001e20000100800 */
[C-C-:B------:R-:W-:Y:S02]  /*be340*/  LOP3.LUT R27, R29.reuse, 0xc8, R28.reuse, 0xfe, !PT ;  /* 0x000000c81d1b7812 */ /* 0x140fe400078efe1c */
[----:B------:R-:W-:-:S02]  /*be350*/  LOP3.LUT R13, R29, 0xca, R28, 0xfe, !PT ;  /* 0x000000ca1d0d7812 */ /* 0x000fc400078efe1c */
[C-C-:B------:R-:W-:Y:S02]  /*be360*/  LOP3.LUT R15, R29.reuse, 0xcc, R28.reuse, 0xfe, !PT ;  /* 0x000000cc1d0f7812 */ /* 0x140fe400078efe1c */
[C-C-:B------:R-:W-:Y:S02]  /*be370*/  LOP3.LUT R14, R29.reuse, 0xce, R28.reuse, 0xfe, !PT ;  /* 0x000000ce1d0e7812 */ /* 0x140fe400078efe1c */
[C-C-:B------:R-:W-:Y:S02]  /*be380*/  LOP3.LUT R23, R29.reuse, 0xd0, R28.reuse, 0xfe, !PT ;  /* 0x000000d01d177812 */ /* 0x140fe400078efe1c */
[C-C-:B------:R-:W-:Y:S02]  /*be390*/  LOP3.LUT R21, R29.reuse, 0xd2, R28.reuse, 0xfe, !PT ;  /* 0x000000d21d157812 */ /* 0x140fe400078efe1c */
[C-C-:B------:R-:W-:Y:S02]  /*be3a0*/  LOP3.LUT R18, R29.reuse, 0xd4, R28.reuse, 0xfe, !PT ;  /* 0x000000d41d127812 */ /* 0x140fe400078efe1c */
[----:B------:R-:W-:-:S02]  /*be3b0*/  LOP3.LUT R16, R29, 0xd6, R28, 0xfe, !PT ;  /* 0x000000d61d107812 */ /* 0x000fc400078efe1c */
[C-C-:B------:R-:W-:Y:S02]  /*be3c0*/  LOP3.LUT R8, R29.reuse, 0xd8, R28.reuse, 0xfe, !PT ;  /* 0x000000d81d087812 */ /* 0x140fe400078efe1c */
[C-C-:B------:R-:W-:Y:S02]  /*be3d0*/  LOP3.LUT R7, R29.reuse, 0xda, R28.reuse, 0xfe, !PT ;  /* 0x000000da1d077812 */ /* 0x140fe400078efe1c */
[C-C-:B------:R-:W-:Y:S02]  /*be3e0*/  LOP3.LUT R11, R29.reuse, 0xdc, R28.reuse, 0xfe, !PT ;  /* 0x000000dc1d0b7812 */ /* 0x140fe400078efe1c */
[--C-:B------:R-:W-:Y:S02]  /*be3f0*/  LOP3.LUT R9, R29, 0xe0, R28.reuse, 0xfe, !PT ;  /* 0x000000e01d097812 */ /* 0x100fe400078efe1c */
[C-C-:B------:R-:W-:Y:S02]  /*be400*/  LOP3.LUT R0, R6.reuse, 0xe6, R28.reuse, 0xfe, !PT ;  /* 0x000000e606007812 */ /* 0x140fe400078efe1c */
[----:B------:R-:W-:-:S02]  /*be410*/  LOP3.LUT R4, R6, 0xe8, R28, 0xfe, !PT ;  /* 0x000000e806047812 */ /* 0x000fc400078efe1c */
[C-C-:B------:R-:W-:Y:S02]  /*be420*/  LOP3.LUT R17, R6.reuse, 0xea, R28.reuse, 0xfe, !PT ;  /* 0x000000ea06117812 */ /* 0x140fe400078efe1c */
[C-C-:B------:R-:W-:Y:S02]  /*be430*/  LOP3.LUT R19, R6.reuse, 0xec, R28.reuse, 0xfe, !PT ;  /* 0x000000ec06137812 */ /* 0x140fe400078efe1c */
[C-C-:B------:R-:W-:Y:S02]  /*be440*/  LOP3.LUT R22, R6.reuse, 0xee, R28.reuse, 0xfe, !PT ;  /* 0x000000ee06167812 */ /* 0x140fe400078efe1c */
[C-C-:B------:R-:W-:Y:S02]  /*be450*/  LOP3.LUT R29, R6.reuse, 0xf0, R28.reuse, 0xfe, !PT ;  /* 0x000000f0061d7812 */ /* 0x140fe400078efe1c */
[C-C-:B0-----:R-:W-:Y:S02]  /*be460*/  LOP3.LUT R3, R6.reuse, 0x1fa, R28.reuse, 0xfe, !PT ;  /* 0x000001fa06037812 */ /* 0x141fe400078efe1c */
[----:B------:R-:W-:Y:S01]  /*be470*/  LOP3.LUT R28, R6, 0x1fc, R28, 0xfe, !PT ;  /* 0x000001fc061c7812 */ /* 0x000fe200078efe1c */
[----:B------:R0:W-:Y:S04]  /*be480*/  STL [R1+0x32c], R5 ;  /* 0x00032c0501007387 */ /* 0x0001e80000100800 */
[----:B------:R-:W3:Y:S04]  /*be490*/  LDL.LU R6, [R1+0x50] ;  /* 0x0000500001067983 */ /* 0x000ee80000300800 */
[----:B------:R-:W-:Y:S01]  /*be4a0*/  STL [R1+0x330], R3 ;  /* 0x0003300301007387 */ /* 0x000fe20000100800 */
[----:B0-----:R-:W0:Y:S03]  /*be4b0*/  LDC R5, c[0x0][0x248] ;  /* 0x00009200ff057b82 */ /* 0x001e260000000800 */
[----:B------:R1:W-:Y:S04]  /*be4c0*/  STL [R1+0x34c4], R28 ;  /* 0x0034c41c01007387 */ /* 0x0003e80000100800 */
[----:B-1----:R-:W4:Y:S01]  /*be4d0*/  LDL.LU R28, [R1+0x3c] ;  /* 0x00003c00011c7983 */ /* 0x002f220000300800 */
[----:B------:R-:W-:Y:S01]  /*be4e0*/  ISETP.LT.AND P1, PT, R25, UR4, !P0 ;  /* 0x0000000419007c0c */ /* 0x000fe2000c721270 */
[----:B------:R-:W-:Y:S01]  /*be4f0*/  ULDC UR4, c[0x0][0x22c] ;  /* 0x00008b0000047ab9 */ /* 0x000fe20000000800 */
[----:B------:R-:W1:Y:S01]  /*be500*/  LDC R25, c[0x0][0x248] ;  /* 0x00009200ff197b82 */ /* 0x000e620000000800 */
[----:B------:R-:W-:Y:S01]  /*be510*/  ISETP.LT.AND P6, PT, R26, UR4, !P0 ;  /* 0x000000041a007c0c */ /* 0x000fe2000c7c1270 */
[----:B------:R-:W-:-:S06]  /*be520*/  ULDC UR4, c[0x0][0x22c] ;  /* 0x00008b0000047ab9 */ /* 0x000fcc0000000800 */
[----:B------:R-:W5:Y:S01]  /*be530*/  LDC R26, c[0x0][0x248] ;  /* 0x00009200ff1a7b82 */ /* 0x000f620000000800 */
[----:B------:R-:W-:Y:S01]  /*be540*/  ISETP.LT.AND P2, PT, R24, UR4, !P0 ;  /* 0x0000000418007c0c */ /* 0x000fe2000c741270 */
[----:B0-----:R-:W-:Y:S01]  /*be550*/  IMAD R24, R5, 0x2, R12 ;  /* 0x0000000205187824 */ /* 0x001fe200078e020c */
[----:B------:R-:W-:Y:S01]  /*be560*/  ULDC UR4, c[0x0][0x22c] ;  /* 0x00008b0000047ab9 */ /* 0x000fe20000000800 */
[----:B------:R-:W3:Y:S01]  /*be570*/  LDL.LU R5, [R1+0x54] ;  /* 0x0000540001057983 */ /* 0x000ee20000300800 */
[----:B------:R-:W-:Y:S01]  /*be580*/  ISETP.LT.AND P4, PT, R27, UR4, !P0 ;  /* 0x000000041b007c0c */ /* 0x000fe2000c781270 */
[----:B------:R-:W-:Y:S01]  /*be590*/  ULDC UR4, c[0x0][0x22c] ;  /* 0x00008b0000047ab9 */ /* 0x000fe20000000800 */
[C---:B------:R-:W-:Y:S01]  /*be5a0*/  LEA R12, P3, R24.reuse, R2, 0x1 ;  /* 0x00000002180c7211 */ /* 0x040fe200078608ff */
[----:B------:R-:W0:Y:S01]  /*be5b0*/  LDC R27, c[0x0][0x248] ;  /* 0x00009200ff1b7b82 */ /* 0x000e220000000800 */
[----:B------:R-:W-:Y:S01]  /*be5c0*/  ISETP.LT.AND P5, PT, R13, UR4, !P0 ;  /* 0x000000040d007c0c */ /* 0x000fe2000c7a1270 */
[----:B------:R-:W-:Y:S01]  /*be5d0*/  ULDC UR4, c[0x0][0x22c] ;  /* 0x00008b0000047ab9 */ /* 0x000fe20000000800 */
[----:B------:R-:W-:Y:S01]  /*be5e0*/  LEA.HI.X.SX32 R13, R24, R20, 0x1, P3 ;  /* 0x00000014180d7211 */ /* 0x000fe200018f0eff */
[----:B------:R-:W3:Y:S01]  /*be5f0*/  LDL.LU R3, [R1+0x5c] ;  /* 0x00005c0001037983 */ /* 0x000ee20000300800 */
[----:B------:R-:W-:Y:S01]  /*be600*/  ISETP.LT.AND P3, PT, R15, UR4, !P0 ;  /* 0x000000040f007c0c */ /* 0x000fe2000c761270 */
[----:B------:R-:W-:Y:S01]  /*be610*/  ULDC UR4, c[0x0][0x22c] ;  /* 0x00008b0000047ab9 */ /* 0x000fe20000000800 */
[----:B-1----:R-:W-:-:S02]  /*be620*/  IMAD R24, R25, 0x2, R24 ;  /* 0x0000000219187824 */ /* 0x002fc400078e0218 */
[----:B------:R-:W1:Y:S02]  /*be630*/  LDC R25, c[0x0][0x248] ;  /* 0x00009200ff197b82 */ /* 0x000e640000000800 */
[----:B-----5:R-:W-:-:S06]  /*be640*/  IMAD R15, R26, 0x2, R24 ;  /* 0x000000021a0f7824 */ /* 0x020fcc00078e0218 */
[----:B------:R-:W5:Y:S01]  /*be650*/  LDC R26, c[0x0][0x248] ;  /* 0x00009200ff1a7b82 */ /* 0x000f620000000800 */
[----:B--2---:R2:W-:Y:S02]  /*be660*/  @P6 STG.E.U16 desc[UR8][R12.64], R10 ;  /* 0x0000000a0c006986 */ /* 0x0045e4000c101508 */
[----:B--2---:R-:W-:-:S04]  /*be670*/  LEA R12, P6, R24, R2, 0x1 ;  /* 0x00000002180c7211 */ /* 0x004fc800078c08ff */
[----:B------:R-:W-:Y:S01]  /*be680*/  LEA.HI.X.SX32 R13, R24, R20, 0x1, P6 ;  /* 0x00000014180d7211 */ /* 0x000fe200030f0eff */
[----:B0-----:R-:W-:Y:S02]  /*be690*/  IMAD R24, R27, 0x2, R15 ;  /* 0x000000021b187824 */ /* 0x001fe400078e020f */
[----:B------:R-:W0:Y:S02]  /*be6a0*/  LDC R27, c[0x0][0x248] ;  /* 0x00009200ff1b7b82 */ /* 0x000e240000000800 */
[----:B----4-:R2:W-:Y:S02]  /*be6b0*/  @P2 STG.E.U16 desc[UR8][R12.64], R28 ;  /* 0x0000001c0c002986 */ /* 0x0105e4000c101508 */
[----:B--2---:R-:W-:-:S04]  /*be6c0*/  LEA R12, P2, R15, R2, 0x1 ;  /* 0x000000020f0c7211 */ /* 0x004fc800078408ff */
[----:B------:R-:W-:-:S05]  /*be6d0*/  LEA.HI.X.SX32 R13, R15, R20, 0x1, P2 ;  /* 0x000000140f0d7211 */ /* 0x000fca00010f0eff */
[----:B---3--:R1:W-:Y:S02]  /*be6e0*/  @P4 STG.E.U16 desc[UR8][R12.64], R6 ;  /* 0x000000060c004986 */ /* 0x0083e4000c101508 */
[----:B-1----:R-:W-:Y:S02]  /*be6f0*/  IMAD R12, R25, 0x2, R24 ;  /* 0x00000002190c7824 */ /* 0x002fe400078e0218 */
[----:B------:R-:W2:Y:S02]  /*be700*/  LDL.LU R25, [R1+0x30] ;  /* 0x0000300001197983 */ /* 0x000ea40000300800 */
[----:B-----5:R-:W-:Y:S02]  /*be710*/  IMAD R13, R26, 0x2, R12 ;  /* 0x000000021a0d7824 */ /* 0x020fe400078e020c */
[----:B------:R-:W3:Y:S01]  /*be720*/  LDL.LU R26, [R1+0x58] ;  /* 0x00005800011a7983 */ /* 0x000ee20000300800 */
[----:B------:R-:W-:Y:S01]  /*be730*/  ISETP.LT.AND P2, PT, R14, UR4, !P0 ;  /* 0x000000040e007c0c */ /* 0x000fe2000c741270 */
[----:B------:R-:W-:-:S02]  /*be740*/  ULDC UR4, c[0x0][0x22c] ;  /* 0x00008b0000047ab9 */ /* 0x000fc40000000800 */
[----:B------:R-:W-:Y:S01]  /*be750*/  ISETP.LT.AND P4, PT, R23, UR4, !P0 ;  /* 0x0000000417007c0c */ /* 0x000fe2000c781270 */
[----:B------:R-:W-:Y:S01]  /*be760*/  ULDC UR4, c[0x0][0x22c] ;  /* 0x00008b0000047ab9 */ /* 0x000fe20000000800 */
[----:B------:R-:W1:Y:S01]  /*be770*/  LDC R23, c[0x0][0x248] ;  /* 0x00009200ff177b82 */ /* 0x000e620000000800 */
[----:B------:R-:W-:-:S04]  /*be780*/  LEA R14, P6, R24, R2, 0x1 ;  /* 0x00000002180e7211 */ /* 0x000fc800078c08ff */
[----:B------:R-:W-:-:S03]  /*be790*/  LEA.HI.X.SX32 R15, R24, R20, 0x1, P6 ;  /* 0x00000014180f7211 */ /* 0x000fc600030f0eff */
[----:B------:R-:W4:Y:S02]  /*be7a0*/  LDC R24, c[0x0][0x248] ;  /* 0x00009200ff187b82 */ /* 0x000f240000000800 */
[----:B------:R5:W-:Y:S01]  /*be7b0*/  @P5 STG.E.U16 desc[UR8][R14.64], R5 ;  /* 0x000000050e005986 */ /* 0x000be2000c101508 */
[----:B------:R-:W-:Y:S01]  /*be7c0*/  ISETP.LT.AND P5, PT, R21, UR4, !P0 ;  /* 0x0000000415007c0c */ /* 0x000fe2000c7a1270 */
[----:B------:R-:W-:Y:S01]  /*be7d0*/  ULDC UR4, c[0x0][0x22c] ;  /* 0x00008b0000047ab9 */ /* 0x000fe20000000800 */
[----:B-----5:R-:W-:-:S04]  /*be7e0*/  LEA R14, P6, R12, R2, 0x1 ;  /* 0x000000020c0e7211 */ /* 0x020fc800078c08ff */
[----:B------:R-:W-:Y:S01]  /*be7f0*/  LEA.HI.X.SX32 R15, R12, R20, 0x1, P6 ;  /* 0x000000140c0f7211 */ /* 0x000fe200030f0eff */
[----:B-1----:R-:W-:Y:S01]  /*be800*/  IMAD R21, R23, 0x2, R13 ;  /* 0x0000000217157824 */ /* 0x002fe200078e020d */
[C---:B------:R-:W-:Y:S01]  /*be810*/  LEA R12, P6, R13.reuse, R2, 0x1 ;  /* 0x000000020d0c7211 */ /* 0x040fe200078c08ff */
[----:B------:R-:W1:Y:S03]  /*be820*/  LDC R23, c[0x0][0x248] ;  /* 0x00009200ff177b82 */ /* 0x000e660000000800 */
[----:B------:R-:W-:Y:S01]  /*be830*/  LEA.HI.X.SX32 R13, R13, R20, 0x1, P6 ;  /* 0x000000140d0d7211 */ /* 0x000fe200030f0eff */
[----:B---3--:R3:W-:Y:S01]  /*be840*/  @P3 STG.E.U16 desc[UR8][R14.64], R26 ;  /* 0x0000001a0e003986 */ /* 0x0087e2000c101508 */
[----:B------:R-:W-:Y:S01]  /*be850*/  ISETP.LT.AND P3, PT, R18, UR4, !P0 ;  /* 0x0000000412007c0c */ /* 0x000fe2000c761270 */
[----:B0-----:R-:W-:Y:S01]  /*be860*/  IMAD R18, R27, 0x2, R21 ;  /* 0x000000021b127824 */ /* 0x001fe200078e0215 */
[----:B------:R-:W-:Y:S01]  /*be870*/  ULDC UR4, c[0x0][0x22c] ;  /* 0x00008b0000047ab9 */ /* 0x000fe20000000800 */
[----:B------:R-:W5:Y:S04]  /*be880*/  LDL.LU R27, [R1+0x34] ;  /* 0x00003400011b7983 */ /* 0x000f680000300800 */
[----:B------:R2:W-:Y:S01]  /*be890*/  @P2 STG.E.U16 desc[UR8][R12.64], R3 ;  /* 0x000000030c002986 */ /* 0x0005e2000c101508 */
[----:B------:R-:W-:Y:S01]  /*be8a0*/  ISETP.LT.AND P2, PT, R16, UR4, !P0 ;  /* 0x0000000410007c0c */ /* 0x000fe2000c741270 */
[----:B------:R-:W-:Y:S01]  /*be8b0*/  ULDC UR4, c[0x0][0x22c] ;  /* 0x00008b0000047ab9 */ /* 0x000fe20000000800 */
[----:B------:R-:W-:-:S02]  /*be8c0*/  PRMT R16, R10, 0x7632, R16 ;  /* 0x000076320a107816 */ /* 0x000fc40000000010 */
[----:B------:R-:W5:Y:S01]  /*be8d0*/  LDL.LU R10, [R1+0x34d0] ;  /* 0x0034d000010a7983 */ /* 0x000f620000300800 */
[----:B---3--:R-:W-:-:S04]  /*be8e0*/  LEA R14, P6, R21, R2, 0x1 ;  /* 0x00000002150e7211 */ /* 0x008fc800078c08ff */
[----:B------:R-:W-:Y:S02]  /*be8f0*/  LEA.HI.X.SX32 R15, R21, R20, 0x1, P6 ;  /* 0x00000014150f7211 */ /* 0x000fe400030f0eff */
[----:B--2---:R-:W-:Y:S01]  /*be900*/  PRMT R13, R25, 0x7632, R13 ;  /* 0x00007632190d7816 */ /* 0x004fe2000000000d */
[----:B------:R-:W0:Y:S01]  /*be910*/  LDC R21, c[0x0][0x248] ;  /* 0x00009200ff157b82 */ /* 0x000e220000000800 */
[----:B------:R-:W-:-:S07]  /*be920*/  LEA R12, P6, R18, R2, 0x1 ;  /* 0x00000002120c7211 */ /* 0x000fce00078c08ff */
[----:B------:R-:W2:Y:S01]  /*be930*/  LDC R25, c[0x0][0x248] ;  /* 0x00009200ff197b82 */ /* 0x000ea20000000800 */
[----:B------:R3:W-:Y:S01]  /*be940*/  @P4 STG.E.U16 desc[UR8][R14.64], R13 ;  /* 0x0000000d0e004986 */ /* 0x0007e2000c101508 */
[----:B------:R-:W-:Y:S01]  /*be950*/  ISETP.LT.AND P4, PT, R8, UR4, !P0 ;  /* 0x0000000408007c0c */ /* 0x000fe2000c781270 */
[----:B----4-:R-:W-:Y:S01]  /*be960*/  IMAD R8, R24, 0x2, R18 ;  /* 0x0000000218087824 */ /* 0x010fe200078e0212 */
[----:B------:R-:W-:Y:S01]  /*be970*/  ULDC UR4, c[0x0][0x22c] ;  /* 0x00008b0000047ab9 */ /* 0x000fe20000000800 */
[----:B---3--:R-:W-:-:S03]  /*be980*/  LEA.HI.X.SX32 R13, R18, R20, 0x1, P6 ;  /* 0x00000014120d7211 */ /* 0x008fc600030f0eff */
[----:B------:R-:W3:Y:S01]  /*be990*/  LDC R18, c[0x0][0x248] ;  /* 0x00009200ff127b82 */ /* 0x000ee20000000800 */
[----:B-----5:R-:W-:-:S05]  /*be9a0*/  PRMT R14, R27, 0x7632, R14 ;  /* 0x000076321b0e7816 */ /* 0x020fca000000000e */
[----:B------:R4:W-:Y:S01]  /*be9b0*/  @P5 STG.E.U16 desc[UR8][R12.64], R14 ;  /* 0x0000000e0c005986 */ /* 0x0009e2000c101508 */
[----:B------:R-:W-:Y:S01]  /*be9c0*/  ISETP.LT.AND P5, PT, R7, UR4, !P0 ;  /* 0x0000000407007c0c */ /* 0x000fe2000c7a1270 */
[----:B-1----:R-:W-:Y:S01]  /*be9d0*/  IMAD R7, R23, 0x2, R8 ;  /* 0x0000000217077824 */ /* 0x002fe200078e0208 */
[----:B------:R-:W-:Y:S01]  /*be9e0*/  ULDC UR4, c[0x0][0x22c] ;  /* 0x00008b0000047ab9 */ /* 0x000fe20000000800 */
[----:B------:R-:W1:Y:S01]  /*be9f0*/  LDC R23, c[0x0][0x248] ;  /* 0x00009200ff177b82 */ /* 0x000e620000000800 */
[----:B----4-:R-:W-:-:S04]  /*bea00*/  LEA R12, P6, R8, R2, 0x1 ;  /* 0x00000002080c7211 */ /* 0x010fc800078c08ff */
[----:B------:R-:W-:Y:S02]  /*bea10*/  LEA.HI.X.SX32 R13, R8, R20, 0x1, P6 ;  /* 0x00000014080d7211 */ /* 0x000fe400030f0eff */
[C---:B------:R-:W-:Y:S02]  /*bea20*/  LEA R14, P6, R7.reuse, R2, 0x1 ;  /* 0x00000002070e7211 */ /* 0x040fe400078c08ff */
[----:B------:R-:W-:Y:S02]  /*bea30*/  PRMT R8, R28, 0x7632, R8 ;  /* 0x000076321c087816 */ /* 0x000fe40000000008 */
[----:B------:R-:W-:Y:S01]  /*bea40*/  LEA.HI.X.SX32 R15, R7, R20, 0x1, P6 ;  /* 0x00000014070f7211 */ /* 0x000fe200030f0eff */
[----:B--2---:R-:W-:Y:S01]  /*bea50*/  IMAD R7, R25, 0x2, R7 ;  /* 0x0000000219077824 */ /* 0x004fe200078e0207 */
[----:B------:R2:W-:Y:S04]  /*bea60*/  @P3 STG.E.U16 desc[UR8][R12.64], R16 ;  /* 0x000000100c003986 */ /* 0x0005e8000c101508 */
[----:B------:R4:W-:Y:S01]  /*bea70*/  @P2 STG.E.U16 desc[UR8][R14.64], R8 ;  /* 0x000000080e002986 */ /* 0x0009e2000c101508 */
[----:B------:R-:W-:Y:S01]  /*bea80*/  ISETP.LT.AND P6, PT, R11, UR4, !P0 ;  /* 0x000000040b007c0c */ /* 0x000fe2000c7c1270 */
[----:B0-----:R-:W-:Y:S01]  /*bea90*/  IMAD R11, R21, 0x2, R7 ;  /* 0x00000002150b7824 */ /* 0x001fe200078e0207 */
[----:B------:R-:W-:Y:S01]  /*beaa0*/  ULDC UR4, c[0x0][0x22c] ;  /* 0x00008b0000047ab9 */ /* 0x000fe20000000800 */
[----:B------:R-:W5:Y:S01]  /*beab0*/  LDL.LU R28, [R1+0x90] ;  /* 0x00009000011c7983 */ /* 0x000f620000300800 */
[C---:B--2---:R-:W-:Y:S01]  /*beac0*/  LEA R12, P2, R7.reuse, R2, 0x1 ;  /* 0x00000002070c7211 */ /* 0x044fe200078408ff */
[----:B------:R-:W0:Y:S03]  /*bead0*/  LDC R16, c[0x0][0x248] ;  /* 0x00009200ff107b82 */ /* 0x000e260000000800 */
[----:B------:R-:W-:-:S02]  /*beae0*/  LEA.HI.X.SX32 R13, R7, R20, 0x1, P2 ;  /* 0x00000014070d7211 */ /* 0x000fc400010f0eff */
[----:B------:R-:W-:Y:S02]  /*beaf0*/  PRMT R7, R6, 0x7632, R7 ;  /* 0x0000763206077816 */ /* 0x000fe40000000007 */
[----:B------:R-:W2:Y:S01]  /*beb00*/  LDL.LU R6, [R1+0x34cc] ;  /* 0x0034cc0001067983 */ /* 0x000ea20000300800 */
[----:B------:R-:W-:Y:S01]  /*beb10*/  ISETP.LT.AND P2, PT, R10, UR4, !P0 ;  /* 0x000000040a007c0c */ /* 0x000fe2000c741270 */
[----:B------:R-:W-:Y:S01]  /*beb20*/  ULDC UR4, c[0x0][0x22c] ;  /* 0x00008b0000047ab9 */ /* 0x000fe20000000800 */
[----:B------:R-:W-:Y:S01]  /*beb30*/  PRMT R10, R5, 0x7632, R10 ;  /* 0x00007632050a7816 */ /* 0x000fe2000000000a */
[----:B----4-:R-:W4:Y:S01]  /*beb40*/  LDC R15, c[0x0][0x248] ;  /* 0x00009200ff0f7b82 */ /* 0x010f220000000800 */
[----:B------:R-:W4:Y:S01]  /*beb50*/  LDL.LU R5, [R1+0x34c8] ;  /* 0x0034c80001057983 */ /* 0x000f220000300800 */
[----:B------:R-:W-:-:S03]  /*beb60*/  LEA R8, P3, R11, R2, 0x1 ;  /* 0x000000020b087211 */ /* 0x000fc600078608ff */
[----:B------:R3:W-:Y:S01]  /*beb70*/  @P4 STG.E.U16 desc[UR8][R12.64], R7 ;  /* 0x000000070c004986 */ /* 0x0007e2000c101508 */
[----:B------:R-:W-:Y:S01]  /*beb80*/  ISETP.LT.AND P4, PT, R9, UR4, !P0 ;  /* 0x0000000409007c0c */ /* 0x000fe2000c781270 */
[----:B------:R-:W-:Y:S01]  /*beb90*/  ULDC UR4, c[0x0][0x22c] ;  /* 0x00008b0000047ab9 */ /* 0x000fe20000000800 */
[----:B------:R-:W-:Y:S01]  /*beba0*/  LEA.HI.X.SX32 R9, R11, R20, 0x1, P3 ;  /* 0x000000140b097211 */ /* 0x000fe200018f0eff */
[----:B------:R-:W5:Y:S01]  /*bebb0*/  LDL.LU R21, [R1] ;  /* 0x0000000001157983 */ /* 0x000f620000300800 */
[----:B------:R-:W4:Y:S03]  /*bebc0*/  LDC R14, c[0x0][0x248] ;  /* 0x00009200ff0e7b82 */ /* 0x000f260000000800 */
[----:B------:R1:W-:Y:S01]  /*bebd0*/  @P5 STG.E.U16 desc[UR8][R8.64], R10 ;  /* 0x0000000a08005986 */ /* 0x0003e2000c101508 */
[----:B---3--:R-:W-:-:S03]  /*bebe0*/  PRMT R13, R26, 0x7632, R13 ;  /* 0x000076321a0d7816 */ /* 0x008fc6000000000d */
[----:B------:R-:W3:Y:S01]  /*bebf0*/  LDL.LU R26, [R1+0x4] ;  /* 0x00000400011a7983 */ /* 0x000ee20000300800 */
[----:B-1----:R-:W-:-:S03]  /*bec00*/  PRMT R10, R3, 0x7632, R10 ;  /* 0x00007632030a7816 */ /* 0x002fc6000000000a */
[----:B------:R-:W3:Y:S01]  /*bec10*/  LDL.LU R3, [R1+0x94] ;  /* 0x0000940001037983 */ /* 0x000ee20000300800 */
[----:B------:R-:W-:-:S03]  /*bec20*/  IMAD R7, R18, 0x2, R11 ;  /* 0x0000000212077824 */ /* 0x000fc600078e020b */
[----:B------:R-:W3:Y:S01]  /*bec30*/  LDL.LU R27, [R1+0xc] ;  /* 0x00000c00011b7983 */ /* 0x000ee20000300800 */
[----:B0-----:R-:W-:Y:S02]  /*bec40*/  IMAD R12, R16, 0x2, R7 ;  /* 0x00000002100c7824 */ /* 0x001fe400078e0207 */
[----:B------:R-:W0:Y:S01]  /*bec50*/  LDC R16, c[0x0][0x248] ;  /* 0x00009200ff107b82 */ /* 0x000e220000000800 */
[----:B------:R-:W-:Y:S01]  /*bec60*/  LEA R8, P5, R7, R2, 0x1 ;  /* 0x0000000207087211 */ /* 0x000fe200078a08ff */
[----:B------:R-:W-:Y:S01]  /*bec70*/  IMAD R11, R23, 0x2, R12 ;  /* 0x00000002170b7824 */ /* 0x000fe200078e020c */
[----:B------:R-:W3:Y:S02]  /*bec80*/  LDL.LU R24, [R1+0x9c] ;  /* 0x00009c0001187983 */ /* 0x000ee40000300800 */
[----:B------:R-:W-:Y:S02]  /*bec90*/  LEA.HI.X.SX32 R9, R7, R20, 0x1, P5 ;  /* 0x0000001407097211 */ /* 0x000fe400028f0eff */
[----:B------:R-:W3:Y:S04]  /*beca0*/  LDL.LU R18, [R1+0x218] ;  /* 0x0002180001127983 */ /* 0x000ee80000300800 */
[----:B------:R1:W-:Y:S04]  /*becb0*/  @P6 STG.E.U16 desc[UR8][R8.64], R13 ;  /* 0x0000000d08006986 */ /* 0x0003e8000c101508 */
[----:B------:R-:W3:Y:S04]  /*becc0*/  LDL.LU R25, [R1+0x21c] ;  /* 0x00021c0001197983 */ /* 0x000ee80000300800 */
[----:B------:R-:W3:Y:S01]  /*becd0*/  LDL.LU R23, [R1+0x214] ;  /* 0x0002140001177983 */ /* 0x000ee20000300800 */
[C---:B-1----:R-:W-:Y:S01]  /*bece0*/  LEA R8, P6, R11.reuse, R2, 0x1 ;  /* 0x000000020b087211 */ /* 0x042fe200078c08ff */
[----:B------:R-:W1:Y:S03]  /*becf0*/  LDC R13, c[0x0][0x248] ;  /* 0x00009200ff0d7b82 */ /* 0x000e660000000800 */
[----:B------:R-:W-:-:S02]  /*bed00*/  LEA.HI.X.SX32 R9, R11, R20, 0x1, P6 ;  /* 0x000000140b097211 */ /* 0x000fc400030f0eff */
[----:B--2---:R-:W-:Y:S01]  /*bed10*/  ISETP.LT.AND P3, PT, R6, UR4, !P0 ;  /* 0x0000000406007c0c */ /* 0x004fe2000c761270 */
[----:B------:R-:W-:Y:S01]  /*bed20*/  ULDC UR4, c[0x0][0x22c] ;  /* 0x00008b0000047ab9 */ /* 0x000fe20000000800 */
[----:B------:R-:W-:-:S04]  /*bed30*/  LEA R6, P5, R12, R2, 0x1 ;  /* 0x000000020c067211 */ /* 0x000fc800078a08ff */
[----:B------:R-:W-:Y:S02]  /*bed40*/  LEA.HI.X.SX32 R7, R12, R20, 0x1, P5 ;  /* 0x000000140c077211 */ /* 0x000fe400028f0eff */
[----:B----4-:R-:W-:Y:S01]  /*bed50*/  ISETP.LT.AND P5, PT, R5, UR4, !P0 ;  /* 0x0000000405007c0c */ /* 0x010fe2000c7a1270 */
[----:B------:R-:W-:Y:S01]  /*bed60*/  IMAD R5, R15, 0x2, R11 ;  /* 0x000000020f057824 */ /* 0x000fe200078e020b */
[----:B------:R-:W-:Y:S01]  /*bed70*/  ULDC UR4, c[0x0][0x22c] ;  /* 0x00008b0000047ab9 */ /* 0x000fe20000000800 */
[----:B------:R2:W-:Y:S01]  /*bed80*/  @P2 STG.E.U16 desc[UR8][R6.64], R10 ;  /* 0x0000000a06002986 */ /* 0x0005e2000c101508 */
[----:B------:R-:W-:Y:S01]  /*bed90*/  ISETP.LT.AND P2, PT, R0, UR4, !P0 ;  /* 0x0000000400007c0c */ /* 0x000fe2000c741270 */
[----:B------:R-:W-:Y:S01]  /*beda0*/  IMAD R0, R14, 0x2, R5 ;  /* 0x000000020e007824 */ /* 0x000fe200078e0205 */
[----:B------:R-:W-:Y:S01]  /*bedb0*/  ULDC UR4, c[0x0][0x22c] ;  /* 0x00008b0000047ab9 */ /* 0x000fe20000000800 */
[----:B-----5:R0:W-:Y:S01]  /*bedc0*/  @P4 STG.E.U16 desc[UR8][R8.64], R28 ;  /* 0x0000001c08004986 */ /* 0x0201e2000c101508 */
[----:B------:R-:W4:Y:S03]  /*bedd0*/  LDC R11, c[0x0][0x248] ;  /* 0x00009200ff0b7b82 */ /* 0x000f260000000800 */
[----:B------:R-:W5:Y:S05]  /*bede0*/  LDL.LU R15, [R1+0x210] ;  /* 0x00021000010f7983 */ /* 0x000f6a0000300800 */
[----:B--2---:R-:W2:Y:S01]  /*bedf0*/  LDC R10, c[0x0][0x248] ;  /* 0x00009200ff0a7b82 */ /* 0x004ea20000000800 */
[----:B0-----:R-:W-:-:S02]  /*bee00*/  IMAD R8, R16, 0x2, R0 ;  /* 0x0000000210087824 */ /* 0x001fc400078e0200 */
[----:B------:R-:W4:Y:S01]  /*bee10*/  LDL.LU R16, [R1+0x98] ;  /* 0x0000980001107983 */ /* 0x000f220000300800 */
[----:B------:R-:W-:-:S04]  /*bee20*/  LEA R6, P4, R5, R2, 0x1 ;  /* 0x0000000205067211 */ /* 0x000fc800078808ff */
[----:B------:R-:W0:Y:S01]  /*bee30*/  LDC R9, c[0x0][0x248] ;  /* 0x00009200ff097b82 */ /* 0x000e220000000800 */
[----:B------:R-:W-:Y:S02]  /*bee40*/  LEA.HI.X.SX32 R7, R5, R20, 0x1, P4 ;  /* 0x0000001405077211 */ /* 0x000fe400020f0eff */
[----:B------:R-:W-:Y:S01]  /*bee50*/  ISETP.LT.AND P4, PT, R4, UR4, !P0 ;  /* 0x0000000404007c0c */ /* 0x000fe2000c781270 */
[----:B------:R-:W-:Y:S02]  /*bee60*/  ULDC UR4, c[0x0][0x22c] ;  /* 0x00008b0000047ab9 */ /* 0x000fe40000000800 */
[----:B---3--:R3:W-:Y:S01]  /*bee70*/  @P3 STG.E.U16 desc[UR8][R6.64], R3 ;  /* 0x0000000306003986 */ /* 0x0087e2000c101508 */
[----:B------:R-:W-:Y:S01]  /*bee80*/  ISETP.LT.AND P3, PT, R17, UR4, !P0 ;  /* 0x0000000411007c0c */ /* 0x000fe2000c761270 */
[----:B------:R-:W-:Y:S01]  /*bee90*/  ULDC UR4, c[0x0][0x22c] ;  /* 0x00008b0000047ab9 */ /* 0x000fe20000000800 */
[----:B------:R-:W0:Y:S01]  /*beea0*/  LDC R12, c[0x0][0x248] ;  /* 0x00009200ff0c7b82 */ /* 0x000e220000000800 */
[----:B------:R-:W5:Y:S01]  /*beeb0*/  LDL.LU R17, [R1+0x8] ;  /* 0x0000080001117983 */ /* 0x000f620000300800 */
[----:B------:R-:W-:-:S03]  /*beec0*/  LEA R4, P6, R0, R2, 0x1 ;  /* 0x0000000200047211 */ /* 0x000fc600078c08ff */
[----:B------:R-:W5:Y:S01]  /*beed0*/  LDL.LU R14, [R1+0x10] ;  /* 0x00001000010e7983 */ /* 0x000f620000300800 */
[----:B------:R-:W-:Y:S02]  /*beee0*/  LEA.HI.X.SX32 R5, R0, R20, 0x1, P6 ;  /* 0x0000001400057211 */ /* 0x000fe400030f0eff */
[----:B---3--:R-:W-:Y:S01]  /*beef0*/  LEA R6, P6, R8, R2, 0x1 ;  /* 0x0000000208067211 */ /* 0x008fe200078c08ff */
[----:B--2---:R-:W-:Y:S02]  /*bef00*/  IMAD R0, R10, 0x2, R8 ;  /* 0x000000020a007824 */ /* 0x004fe400078e0208 */
[----:B------:R-:W2:Y:S01]  /*bef10*/  LDC R10, c[0x0][0x248] ;  /* 0x00009200ff0a7b82 */ /* 0x000ea20000000800 */
[----:B------:R-:W-:-:S07]  /*bef20*/  LEA.HI.X.SX32 R7, R8, R20, 0x1, P6 ;  /* 0x0000001408077211 */ /* 0x000fce00030f0eff */
[----:B------:R-:W3:Y:S01]  /*bef30*/  LDC R8, c[0x0][0x248] ;  /* 0x00009200ff087b82 */ /* 0x000ee20000000800 */
[----:B----4-:R4:W-:Y:S04]  /*bef40*/  @P5 STG.E.U16 desc[UR8][R4.64], R16 ;  /* 0x0000001004005986 */ /* 0x0109e8000c101508 */
[----:B------:R1:W-:Y:S01]  /*bef50*/  @P2 STG.E.U16 desc[UR8][R6.64], R24 ;  /* 0x0000001806002986 */ /* 0x0003e2000c101508 */
[----:B------:R-:W-:Y:S01]  /*bef60*/  ISETP.LT.AND P5, PT, R19, UR4, !P0 ;  /* 0x0000000413007c0c */ /* 0x000fe2000c7a1270 */
[----:B------:R-:W-:Y:S01]  /*bef70*/  ULDC UR4, c[0x0][0x22c] ;  /* 0x00008b0000047ab9 */ /* 0x000fe20000000800 */
[----:B----4-:R-:W-:Y:S01]  /*bef80*/  LEA R4, P2, R0, R2, 0x1 ;  /* 0x0000000200047211 */ /* 0x010fe200078408ff */
[----:B-1----:R-:W-:-:S03]  /*bef90*/  IMAD R7, R11, 0x2, R0 ;  /* 0x000000020b077824 */ /* 0x002fc600078e0200 */
[----:B------:R-:W-:Y:S01]  /*befa0*/  LEA.HI.X.SX32 R5, R0, R20, 0x1, P2 ;  /* 0x0000001400057211 */ /* 0x000fe200010f0eff */
[----:B------:R-:W1:Y:S01]  /*befb0*/  LDC R11, c[0x0][0x248] ;  /* 0x00009200ff0b7b82 */ /* 0x000e620000000800 */
[----:B------:R-:W-:Y:S01]  /*befc0*/  IMAD R0, R13, 0x2, R7 ;  /* 0x000000020d007824 */ /* 0x000fe200078e0207 */
[C---:B------:R-:W-:Y:S02]  /*befd0*/  LEA R6, P6, R7.reuse, R2, 0x1 ;  /* 0x0000000207067211 */ /* 0x040fe400078c08ff */
[----:B-----5:R4:W-:Y:S01]  /*befe0*/  @P4 STG.E.U16 desc[UR8][R4.64], R15 ;  /* 0x0000000f04004986 */ /* 0x0209e2000c101508 */
[----:B------:R-:W-:Y:S01]  /*beff0*/  ISETP.LT.AND P2, PT, R22, UR4, !P0 ;  /* 0x0000000416007c0c */ /* 0x000fe2000c741270 */
[----:B------:R-:W-:Y:S01]  /*bf000*/  ULDC UR4, c[0x0][0x22c] ;  /* 0x00008b0000047ab9 */ /* 0x000fe20000000800 */
[----:B------:R-:W-:Y:S01]  /*bf010*/  LEA.HI.X.SX32 R7, R7, R20, 0x1, P6 ;  /* 0x0000001407077211 */ /* 0x000fe200030f0eff */
[----:B------:R-:W5:Y:S01]  /*bf020*/  LDC R13, c[0x0][0x248] ;  /* 0x00009200ff0d7b82 */ /* 0x000f620000000800 */
[----:B------:R-:W-:Y:S01]  /*bf030*/  ISETP.LT.AND P4, PT, R29, UR4, !P0 ;  /* 0x000000041d007c0c */ /* 0x000fe2000c781270 */
[----:B------:R-:W-:Y:S01]  /*bf040*/  ULDC UR4, c[0x0][0x22c] ;  /* 0x00008b0000047ab9 */ /* 0x000fe20000000800 */
[C---:B----4-:R-:W-:Y:S01]  /*bf050*/  LEA R4, P6, R0.reuse, R2, 0x1 ;  /* 0x0000000200047211 */ /* 0x050fe200078c08ff */
[----:B------:R0:W-:Y:S03]  /*bf060*/  @P3 STG.E.U16 desc[UR8][R6.64], R23 ;  /* 0x0000001706003986 */ /* 0x0001e6000c101508 */
[----:B------:R-:W-:-:S02]  /*bf070*/  LEA.HI.X.SX32 R5, R0, R20, 0x1, P6 ;  /* 0x0000001400057211 */ /* 0x000fc400030f0eff */
[----:B------:R-:W-:Y:S01]  /*bf080*/  ISETP.LT.AND P3, PT, R21, UR4, !P0 ;  /* 0x0000000415007c0c */ /* 0x000fe2000c761270 */
[----:B------:R-:W-:Y:S01]  /*bf090*/  ULDC UR4, c[0x0][0x22c] ;  /* 0x00008b0000047ab9 */ /* 0x000fe20000000800 */
[----:B------:R-:W4:Y:S04]  /*bf0a0*/  LDL.LU R21, [R1+0x14] ;  /* 0x0000140001157983 */ /* 0x000f280000300800 */
[----:B------:R2:W-:Y:S01]  /*bf0b0*/  @P5 STG.E.U16 desc[UR8][R4.64], R18 ;  /* 0x0000001204005986 */ /* 0x0005e2000c101508 */
[----:B------:R-:W-:Y:S01]  /*bf0c0*/  ISETP.LT.AND P5, PT, R26, UR4, !P0 ;  /* 0x000000041a007c0c */ /* 0x000fe2000c7a1270 */
[----:B---3--:R-:W-:Y:S01]  /*bf0d0*/  IMAD R0, R8, 0x2, R0 ;  /* 0x0000000208007824 */ /* 0x008fe200078e0200 */
[----:B------:R-:W-:Y:S01]  /*bf0e0*/  ULDC UR4, c[0x0][0x22c] ;  /* 0x00008b0000047ab9 */ /* 0x000fe20000000800 */
[----:B------:R-:W3:Y:S02]  /*bf0f0*/  LDL.LU R26, [R1+0x18] ;  /* 0x00001800011a7983 */ /* 0x000ee40000300800 */
[----:B0-----:R-:W-:-:S02]  /*bf100*/  IMAD R7, R9, 0x2, R0 ;  /* 0x0000000209077824 */ /* 0x001fc400078e0200 */
[----:B------:R-:W0:Y:S01]  /*bf110*/  LDC R9, c[0x0][0x248] ;  /* 0x00009200ff097b82 */ /* 0x000e220000000800 */
[----:B--2---:R-:W-:Y:S01]  /*bf120*/  LEA R4, P6, R0, R2, 0x1 ;  /* 0x0000000200047211 */ /* 0x004fe200078c08ff */
[----:B------:R-:W-:-:S03]  /*bf130*/  IMAD R8, R12, 0x2, R7 ;  /* 0x000000020c087824 */ /* 0x000fc600078e0207 */
[----:B------:R-:W-:-:S03]  /*bf140*/  LEA.HI.X.SX32 R5, R0, R20, 0x1, P6 ;  /* 0x0000001400057211 */ /* 0x000fc600030f0eff */
[----:B------:R-:W2:Y:S01]  /*bf150*/  LDC R12, c[0x0][0x248] ;  /* 0x00009200ff0c7b82 */ /* 0x000ea20000000800 */
[C---:B------:R-:W-:Y:S02]  /*bf160*/  LEA R6, P6, R7.reuse, R2, 0x1 ;  /* 0x0000000207067211 */ /* 0x040fe400078c08ff */
[----:B------:R-:W-:Y:S01]  /*bf170*/  PRMT R0, R28, 0x7632, R0 ;  /* 0x000076321c007816 */ /* 0x000fe20000000000 */
[----:B------:R1:W-:Y:S01]  /*bf180*/  @P2 STG.E.U16 desc[UR8][R4.64], R25 ;  /* 0x0000001904002986 */ /* 0x0003e2000c101508 */
[----:B------:R-:W-:Y:S02]  /*bf190*/  LEA.HI.X.SX32 R7, R7, R20, 0x1, P6 ;  /* 0x0000001407077211 */ /* 0x000fe400030f0eff */
[----:B------:R-:W-:Y:S01]  /*bf1a0*/  ISETP.LT.AND P2, PT, R17, UR4, !P0 ;  /* 0x0000000411007c0c */ /* 0x000fe2000c741270 */
[----:B------:R-:W-:Y:S01]  /*bf1b0*/  ULDC UR4, c[0x0][0x22c] ;  /* 0x00008b0000047ab9 */ /* 0x000fe20000000800 */
[----:B------:R-:W2:Y:S04]  /*bf1c0*/  LDL.LU R28, [R1+0x34c4] ;  /* 0x0034c400011c7983 */ /* 0x000ea80000300800 */
[----:B------:R5:W-:Y:S01]  /*bf1d0*/  @P4 STG.E.U16 desc[UR8][R6.64], R0 ;  /* 0x0000000006004986 */ /* 0x000be2000c101508 */
[----:B-1----:R-:W-:-:S04]  /*bf1e0*/  LEA R4, P6, R8, R2, 0x1 ;  /* 0x0000000208047211 */ /* 0x002fc800078c08ff */
[----:B------:R-:W-:Y:S02]  /*bf1f0*/  LEA.HI.X.SX32 R5, R8, R20, 0x1, P6 ;  /* 0x0000001408057211 */ /* 0x000fe400030f0eff */
[----:B------:R-:W-:Y:S01]  /*bf200*/  ISETP.LT.AND P6, PT, R27, UR4, !P0 ;  /* 0x000000041b007c0c */ /* 0x000fe2000c7c1270 */
[----:B------:R-:W-:Y:S01]  /*bf210*/  ULDC UR4, c[0x0][0x22c] ;  /* 0x00008b0000047ab9 */ /* 0x000fe20000000800 */
[----:B-----5:R-:W-:Y:S02]  /*bf220*/  PRMT R6, R3, 0x7632, R6 ;  /* 0x0000763203067816 */ /* 0x020fe40000000006 */
[----:B------:R-:W5:Y:S04]  /*bf230*/  LDL.LU R3, [R1+0x34c0] ;  /* 0x0034c00001037983 */ /* 0x000f680000300800 */
[----:B------:R-:W2:Y:S01]  /*bf240*/  LDL.LU R27, [R1+0x1c] ;  /* 0x00001c00011b7983 */ /* 0x000ea20000300800 */
[----:B------:R-:W-:Y:S01]  /*bf250*/  IMAD R0, R10, 0x2, R8 ;  /* 0x000000020a007824 */ /* 0x000fe200078e0208 */
[----:B------:R-:W-:Y:S01]  /*bf260*/  PRMT R7, R16, 0x7632, R7 ;  /* 0x0000763210077816 */ /* 0x000fe20000000007 */
[----:B------:R-:W1:Y:S01]  /*bf270*/  LDC R10, c[0x0][0x248] ;  /* 0x00009200ff0a7b82 */ /* 0x000e620000000800 */
[----:B------:R0:W-:Y:S01]  /*bf280*/  @P3 STG.E.U16 desc[UR8][R4.64], R6 ;  /* 0x0000000604003986 */ /* 0x0001e2000c101508 */
[----:B------:R-:W-:Y:S01]  /*bf290*/  IMAD R8, R11, 0x2, R0 ;  /* 0x000000020b087824 */ /* 0x000fe200078e0200 */
[----:B------:R-:W-:Y:S01]  /*bf2a0*/  ISETP.LT.AND P4, PT, R14, UR4, !P0 ;  /* 0x000000040e007c0c */ /* 0x000fe2000c781270 */
[----:B------:R-:W-:-:S04]  /*bf2b0*/  ULDC UR4, c[0x0][0x22c] ;  /* 0x00008b0000047ab9 */ /* 0x000fc80000000800 */
[----:B------:R-:W2:Y:S01]  /*bf2c0*/  LDC R11, c[0x0][0x248] ;  /* 0x00009200ff0b7b82 */ /* 0x000ea20000000800 */
[----:B0-----:R-:W-:-:S07]  /*bf2d0*/  LEA R4, P3, R0, R2, 0x1 ;  /* 0x0000000200047211 */ /* 0x001fce00078608ff */
[----:B------:R-:W0:Y:S01]  /*bf2e0*/  LDC R14, c[0x0][0x248] ;  /* 0x00009200ff0e7b82 */ /* 0x000e220000000800 */
[----:B------:R-:W-:Y:S02]  /*bf2f0*/  LEA.HI.X.SX32 R5, R0, R20, 0x1, P3 ;  /* 0x0000001400057211 */ /* 0x000fe400018f0eff */
[----:B------:R-:W-:-:S03]  /*bf300*/  LEA R6, P3, R8, R2, 0x1 ;  /* 0x0000000208067211 */ /* 0x000fc600078608ff */
[----:B------:R1:W-:Y:S01]  /*bf310*/  @P5 STG.E.U16 desc[UR8][R4.64], R7 ;  /* 0x0000000704005986 */ /* 0x0003e2000c101508 */
[----:B------:R-:W-:Y:S01]  /*bf320*/  IMAD R0, R9, 0x2, R8 ;  /* 0x0000000209007824 */ /* 0x000fe200078e0208 */
[----:B-1----:R-:W-:Y:S02]  /*bf330*/  LEA.HI.X.SX32 R7, R8, R20, 0x1, P3 ;  /* 0x0000001408077211 */ /* 0x002fe400018f0eff */
[----:B------:R-:W-:-:S05]  /*bf340*/  PRMT R4, R24, 0x7632, R4 ;  /* 0x0000763218047816 */ /* 0x000fca0000000004 */
[----:B------:R1:W-:Y:S02]  /*bf350*/  @P2 STG.E.U16 desc[UR8][R6.64], R4 ;  /* 0x0000000406002986 */ /* 0x0003e4000c101508 */
[----:B-1----:R-:W-:Y:S01]  /*bf360*/  LEA R4, P2, R0, R2, 0x1 ;  /* 0x0000000200047211 */ /* 0x002fe200078408ff */
[----:B------:R-:W-:Y:S01]  /*bf370*/  IMAD R7, R10, 0x2, R0 ;  /* 0x000000020a077824 */ /* 0x000fe200078e0200 */
[----:B----4-:R-:W-:Y:S01]  /*bf380*/  ISETP.LT.AND P5, PT, R21, UR4, !P0 ;  /* 0x0000000415007c0c */ /* 0x010fe2000c7a1270 */
[----:B------:R-:W-:Y:S01]  /*bf390*/  ULDC UR4, c[0x0][0x22c] ;  /* 0x00008b0000047ab9 */ /* 0x000fe20000000800 */
[----:B------:R-:W4:Y:S01]  /*bf3a0*/  LDL.LU R21, [R1+0x20] ;  /* 0x0000200001157983 */ /* 0x000f220000300800 */
[----:B------:R-:W-:Y:S01]  /*bf3b0*/  LEA.HI.X.SX32 R5, R0, R20, 0x1, P2 ;  /* 0x0000001400057211 */ /* 0x000fe200010f0eff */
[----:B------:R-:W1:Y:S01]  /*bf3c0*/  LDC R10, c[0x0][0x248] ;  /* 0x00009200ff0a7b82 */ /* 0x000e620000000800 */
[----:B---3--:R-:W-:Y:S01]  /*bf3d0*/  ISETP.LT.AND P3, PT, R26, UR4, !P0 ;  /* 0x000000041a007c0c */ /* 0x008fe2000c761270 */
[----:B------:R-:W-:Y:S01]  /*bf3e0*/  ULDC UR4, c[0x0][0x22c] ;  /* 0x00008b0000047ab9 */ /* 0x000fe20000000800 */
[----:B------:R-:W3:Y:S01]  /*bf3f0*/  LDL.LU R26, [R1+0x24] ;  /* 0x00002400011a7983 */ /* 0x000ee20000300800 */
[----:B------:R-:W-:-:S03]  /*bf400*/  LEA R6, P2, R7, R2, 0x1 ;  /* 0x0000000207067211 */ /* 0x000fc600078408ff */
[----:B------:R-:W5:Y:S01]  /*bf410*/  LDL.LU R24, [R1+0x28] ;  /* 0x0000280001187983 */ /* 0x000f620000300800 */
[----:B------:R-:W-:Y:S01]  /*bf420*/  IMAD R0, R13, 0x2, R7 ;  /* 0x000000020d007824 */ /* 0x000fe200078e0207 */
[----:B------:R-:W-:Y:S01]  /*bf430*/  LEA.HI.X.SX32 R7, R7, R20, 0x1, P2 ;  /* 0x0000001407077211 */ /* 0x000fe200010f0eff */
[----:B------:R-:W1:Y:S01]  /*bf440*/  LDC R13, c[0x0][0x248] ;  /* 0x00009200ff0d7b82 */ /* 0x000e620000000800 */
[----:B------:R-:W5:Y:S01]  /*bf450*/  LDL.LU R22, [R1+0xa0] ;  /* 0x0000a00001167983 */ /* 0x000f620000300800 */
[----:B--2---:R-:W-:Y:S01]  /*bf460*/  ISETP.LT.AND P2, PT, R27, UR4, !P0 ;  /* 0x000000041b007c0c */ /* 0x004fe2000c741270 */
[----:B------:R-:W-:Y:S02]  /*bf470*/  ULDC UR4, c[0x0][0x22c] ;  /* 0x00008b0000047ab9 */ /* 0x000fe40000000800 */
[----:B------:R-:W2:Y:S01]  /*bf480*/  LDL.LU R27, [R1+0x2c] ;  /* 0x00002c00011b7983 */ /* 0x000ea20000300800 */
[----:B------:R-:W-:Y:S02]  /*bf490*/  PRMT R9, R15, 0x7632, R9 ;  /* 0x000076320f097816 */ /* 0x000fe40000000009 */
[----:B------:R-:W-:Y:S01]  /*bf4a0*/  PRMT R8, R23, 0x7632, R8 ;  /* 0x0000763217087816 */ /* 0x000fe20000000008 */
[----:B------:R-:W2:Y:S04]  /*bf4b0*/  LDL.LU R19, [R1+0xa4] ;  /* 0x0000a40001137983 */ /* 0x000ea80000300800 */
[----:B------:R0:W-:Y:S04]  /*bf4c0*/  @P6 STG.E.U16 desc[UR8][R4.64], R9 ;  /* 0x0000000904006986 */ /* 0x0001e8000c101508 */
[----:B------:R1:W-:Y:S01]  /*bf4d0*/  @P4 STG.E.U16 desc[UR8][R6.64], R8 ;  /* 0x0000000806004986 */ /* 0x0003e2000c101508 */
[----:B0-----:R-:W-:-:S02]  /*bf4e0*/  LEA R4, P6, R0, R2, 0x1 ;  /* 0x0000000200047211 */ /* 0x001fc400078c08ff */
[----:B-1----:R-:W-:Y:S02]  /*bf4f0*/  PRMT R6, R18, 0x7632, R6 ;  /* 0x0000763212067816 */ /* 0x002fe40000000006 */
[----:B------:R-:W-:Y:S01]  /*bf500*/  LEA.HI.X.SX32 R5, R0, R20, 0x1, P6 ;  /* 0x0000001400057211 */ /* 0x000fe200030f0eff */
[----:B------:R-:W-:Y:S01]  /*bf510*/  IMAD R0, R12, 0x2, R0 ;  /* 0x000000020c007824 */ /* 0x000fe200078e0200 */
[----:B------:R-:W-:Y:S01]  /*bf520*/  PRMT R7, R25, 0x7632, R7 ;  /* 0x0000763219077816 */ /* 0x000fe20000000007 */
[----:B------:R-:W0:Y:S02]  /*bf530*/  LDC R12, c[0x0][0x248] ;  /* 0x00009200ff0c7b82 */ /* 0x000e240000000800 */
[----:B------:R1:W-:Y:S02]  /*bf540*/  @P5 STG.E.U16 desc[UR8][R4.64], R6 ;  /* 0x0000000604005986 */ /* 0x0003e4000c101508 */
[----:B-1----:R-:W-:Y:S01]  /*bf550*/  LEA R4, P6, R0, R2, 0x1 ;  /* 0x0000000200047211 */ /* 0x002fe200078c08ff */
[----:B------:R-:W-:-:S03]  /*bf560*/  IMAD R6, R11, 0x2, R0 ;  /* 0x000000020b067824 */ /* 0x000fc600078e0200 */
[----:B------:R-:W1:Y:S01]  /*bf570*/  LDC R11, c[0x0][0x248] ;  /* 0x00009200ff0b7b82 */ /* 0x000e620000000800 */
[----:B------:R-:W-:Y:S02]  /*bf580*/  LEA.HI.X.SX32 R5, R0, R20, 0x1, P6 ;  /* 0x0000001400057211 */ /* 0x000fe400030f0eff */
[----:B------:R-:W-:-:S03]  /*bf590*/  LEA R8, P6, R6, R2, 0x1 ;  /* 0x0000000206087211 */ /* 0x000fc600078c08ff */
[----:B------:R-:W-:Y:S01]  /*bf5a0*/  @P3 STG.E.U16 desc[UR8][R4.64], R7 ;  /* 0x0000000704003986 */ /* 0x000fe2000c101508 */
[----:B------:R-:W-:Y:S02]  /*bf5b0*/  LEA.HI.X.SX32 R9, R6, R20, 0x1, P6 ;  /* 0x0000001406097211 */ /* 0x000fe400030f0eff */
[----:B----4-:R-:W-:Y:S01]  /*bf5c0*/  ISETP.LT.AND P4, PT, R21, UR4, !P0 ;  /* 0x0000000415007c0c */ /* 0x010fe2000c781270 */
[----:B------:R-:W-:Y:S02]  /*bf5d0*/  ULDC UR4, c[0x0][0x22c] ;  /* 0x00008b0000047ab9 */ /* 0x000fe40000000800 */
[----:B---3--:R-:W-:Y:S01]  /*bf5e0*/  ISETP.LT.AND P5, PT, R26, UR4, !P0 ;  /* 0x000000041a007c0c */ /* 0x008fe2000c7a1270 */
[----:B------:R-:W-:Y:S01]  /*bf5f0*/  ULDC UR4, c[0x0][0x22c] ;  /* 0x00008b0000047ab9 */ /* 0x000fe20000000800 */
[----:B------:R-:W3:Y:S04]  /*bf600*/  LDL.LU R26, [R1+0x140] ;  /* 0x00014000011a7983 */ /* 0x000ee80000300800 */
[----:B------:R-:W4:Y:S04]  /*bf610*/  LDL.LU R17, [R1+0xa8] ;  /* 0x0000a80001117983 */ /* 0x000f280000300800 */
[----:B------:R-:W3:Y:S04]  /*bf620*/  LDL.LU R29, [R1+0x144] ;  /* 0x00014400011d7983 */ /* 0x000ee80000300800 */
[----:B------:R-:W3:Y:S04]  /*bf630*/  LDL.LU R16, [R1+0xac] ;  /* 0x0000ac0001107983 */ /* 0x000ee80000300800 */
[----:B------:R-:W3:Y:S04]  /*bf640*/  LDL.LU R25, [R1+0x148] ;  /* 0x0001480001197983 */ /* 0x000ee80000300800 */
[----:B------:R-:W3:Y:S01]  /*bf650*/  LDL.LU R23, [R1+0xb0] ;  /* 0x0000b00001177983 */ /* 0x000ee20000300800 */
[----:B-----5:R-:W-:Y:S01]  /*bf660*/  ISETP.LT.AND P3, PT, R24, UR4, !P0 ;  /* 0x0000000418007c0c */ /* 0x020fe2000c761270 */
[----:B------:R-:W-:-:S02]  /*bf670*/  ULDC UR4, c[0x0][0x22c] ;  /* 0x00008b0000047ab9 */ /* 0x000fc40000000800 */
[----:B------:R-:W5:Y:S04]  /*bf680*/  LDL.LU R24, [R1+0x14c] ;  /* 0x00014c0001187983 */ /* 0x000f680000300800 */
[----:B------:R0:W-:Y:S04]  /*bf690*/  @P2 STG.E.U16 desc[UR8][R8.64], R22 ;  /* 0x0000001608002986 */ /* 0x0001e8000c101508 */
[----:B------:R-:W5:Y:S01]  /*bf6a0*/  LDL.LU R18, [R1+0xb4] ;  /* 0x0000b40001127983 */ /* 0x000f620000300800 */
[----:B------:R-:W-:Y:S02]  /*bf6b0*/  IMAD R0, R14, 0x2, R6 ;  /* 0x000000020e007824 */ /* 0x000fe400078e0206 */
[----:B------:R-:W5:Y:S01]  /*bf6c0*/  LDC R14, c[0x0][0x248] ;  /* 0x00009200ff0e7b82 */ /* 0x000f620000000800 */
[----:B--2---:R-:W-:-:S07]  /*bf6d0*/  ISETP.LT.AND P2, PT, R27, UR4, !P0 ;  /* 0x000000041b007c0c */ /* 0x004fce000c741270 */
[----:B0-----:R-:W0:Y:S01]  /*bf6e0*/  LDC R8, c[0x0][0x248] ;  /* 0x00009200ff087b82 */ /* 0x001e220000000800 */
[----:B------:R-:W2:Y:S01]  /*bf6f0*/  LDL.LU R27, [R1+0x150] ;  /* 0x00015000011b7983 */ /* 0x000ea20000300800 */
[C---:B------:R-:W-:Y:S01]  /*bf700*/  LEA R4, P6, R0.reuse, R2, 0x1 ;  /* 0x0000000200047211 */ /* 0x040fe200078c08ff */
[----:B------:R-:W-:Y:S02]  /*bf710*/  ULDC UR4, c[0x0][0x22c] ;  /* 0x00008b0000047ab9 */ /* 0x000fe40000000800 */
[----:B------:R-:W2:Y:S01]  /*bf720*/  LDL.LU R15, [R1+0x154] ;  /* 0x00015400010f7983 */ /* 0x000ea20000300800 */
[----:B------:R-:W-:Y:S01]  /*bf730*/  LEA.HI.X.SX32 R5, R0, R20, 0x1, P6 ;  /* 0x0000001400057211 */ /* 0x000fe200030f0eff */
[----:B------:R-:W-:Y:S01]  /*bf740*/  IMAD R0, R10, 0x2, R0 ;  /* 0x000000020a007824 */ /* 0x000fe200078e0200 */
[----:B------:R-:W2:Y:S01]  /*bf750*/  LDC R9, c[0x0][0x248] ;  /* 0x00009200ff097b82 */ /* 0x000ea20000000800 */
[----:B------:R-:W2:Y:S04]  /*bf760*/  LDL.LU R21, [R1+0xb8] ;  /* 0x0000b80001157983 */ /* 0x000ea80000300800 */
[----:B------:R1:W-:Y:S01]  /*bf770*/  @P4 STG.E.U16 desc[UR8][R4.64], R19 ;  /* 0x0000001304004986 */ /* 0x0003e2000c101508 */
[----:B------:R-:W-:-:S02]  /*bf780*/  LEA R6, P4, R0, R2, 0x1 ;  /* 0x0000000200067211 */ /* 0x000fc400078808ff */
[----:B------:R-:W2:Y:S02]  /*bf790*/  LDC R10, c[0x0][0x248] ;  /* 0x00009200ff0a7b82 */ /* 0x000ea40000000800 */
[----:B------:R-:W-:Y:S01]  /*bf7a0*/  LEA.HI.X.SX32 R7, R0, R20, 0x1, P4 ;  /* 0x0000001400077211 */ /* 0x000fe200020f0eff */
[----:B-1----:R-:W-:-:S05]  /*bf7b0*/  IMAD R5, R11, 0x2, R0 ;  /* 0x000000020b057824 */ /* 0x002fca00078e0200 */
[----:B------:R-:W1:Y:S01]  /*bf7c0*/  LDC R11, c[0x0][0x248] ;  /* 0x00009200ff0b7b82 */ /* 0x000e620000000800 */
[----:B------:R-:W-:Y:S01]  /*bf7d0*/  IMAD R0, R13, 0x2, R5 ;  /* 0x000000020d007824 */ /* 0x000fe200078e0205 */
[----:B------:R-:W-:-:S04]  /*bf7e0*/  LEA R4, P6, R5, R2, 0x1 ;  /* 0x0000000205047211 */ /* 0x000fc800078c08ff */
[----:B------:R-:W-:Y:S02]  /*bf7f0*/  LEA.HI.X.SX32 R5, R5, R20, 0x1, P6 ;  /* 0x0000001405057211 */ /* 0x000fe400030f0eff */
[----:B------:R-:W1:Y:S01]  /*bf800*/  LDC R13, c[0x0][0x248] ;  /* 0x00009200ff0d7b82 */ /* 0x000e620000000800 */
[----:B----4-:R4:W-:Y:S01]  /*bf810*/  @P5 STG.E.U16 desc[UR8][R6.64], R17 ;  /* 0x0000001106005986 */ /* 0x0109e2000c101508 */
[----:B---3--:R-:W-:Y:S01]  /*bf820*/  ISETP.LT.AND P4, PT, R26, UR4, !P0 ;  /* 0x000000041a007c0c */ /* 0x008fe2000c781270 */
[----:B------:R-:W-:Y:S02]  /*bf830*/  ULDC UR4, c[0x0][0x22c] ;  /* 0x00008b0000047ab9 */ /* 0x000fe40000000800 */
[----:B------:R-:W3:Y:S01]  /*bf840*/  LDL.LU R26, [R1+0xbc] ;  /* 0x0000bc00011a7983 */ /* 0x000ee20000300800 */
[----:B----4-:R-:W-:-:S04]  /*bf850*/  LEA R6, P6, R0, R2, 0x1 ;  /* 0x0000000200067211 */ /* 0x010fc800078c08ff */
[----:B------:R-:W-:Y:S01]  /*bf860*/  LEA.HI.X.SX32 R7, R0, R20, 0x1, P6 ;  /* 0x0000001400077211 */ /* 0x000fe200030f0eff */
[----:B0-----:R-:W-:Y:S01]  /*bf870*/  IMAD R0, R8, 0x2, R0 ;  /* 0x0000000208007824 */ /* 0x001fe200078e0200 */
[----:B------:R-:W-:Y:S01]  /*bf880*/  @P3 STG.E.U16 desc[UR8][R4.64], R16 ;  /* 0x0000001004003986 */ /* 0x000fe2000c101508 */
[----:B------:R-:W-:Y:S01]  /*bf890*/  ISETP.LT.AND P5, PT, R29, UR4, !P0 ;  /* 0x000000041d007c0c */ /* 0x000fe2000c7a1270 */
[----:B------:R-:W-:Y:S01]  /*bf8a0*/  ULDC UR4, c[0x0][0x22c] ;  /* 0x00008b0000047ab9 */ /* 0x000fe20000000800 */
[----:B------:R-:W0:Y:S01]  /*bf8b0*/  LDC R8, c[0x0][0x248] ;  /* 0x00009200ff087b82 */ /* 0x000e220000000800 */
[----:B------:R4:W-:Y:S01]  /*bf8c0*/  @P2 STG.E.U16 desc[UR8][R6.64], R23 ;  /* 0x0000001706002986 */ /* 0x0009e2000c101508 */
[----:B------:R-:W-:Y:S01]  /*bf8d0*/  ISETP.LT.AND P3, PT, R25, UR4, !P0 ;  /* 0x0000000419007c0c */ /* 0x000fe2000c761270 */
[----:B------:R-:W-:Y:S02]  /*bf8e0*/  ULDC UR4, c[0x0][0x22c] ;  /* 0x00008b0000047ab9 */ /* 0x000fe40000000800 */
[----:B------:R-:W3:Y:S01]  /*bf8f0*/  LDL.LU R25, [R1+0x158] ;  /* 0x0001580001197983 */ /* 0x000ee20000300800 */
[----:B----4-:R-:W-:-:S04]  /*bf900*/  LEA R6, P2, R0, R2, 0x1 ;  /* 0x0000000200067211 */ /* 0x010fc800078408ff */
[----:B------:R-:W-:Y:S02]  /*bf910*/  LEA.HI.X.SX32 R7, R0, R20, 0x1, P2 ;  /* 0x0000001400077211 */ /* 0x000fe400010f0eff */
[----:B-----5:R-:W-:Y:S01]  /*bf920*/  ISETP.LT.AND P2, PT, R24, UR4, !P0 ;  /* 0x0000000418007c0c */ /* 0x020fe2000c741270 */
[----:B------:R-:W-:Y:S01]  /*bf930*/  ULDC UR4, c[0x0][0x22c] ;  /* 0x00008b0000047ab9 */ /* 0x000fe20000000800 */
[----:B------:R-:W4:Y:S04]  /*bf940*/  LDL.LU R24, [R1+0x15c] ;  /* 0x00015c0001187983 */ /* 0x000f280000300800 */
[----:B------:R5:W-:Y:S01]  /*bf950*/  @P4 STG.E.U16 desc[UR8][R6.64], R18 ;  /* 0x0000001206004986 */ /* 0x000be2000c101508 */
[----:B--2---:R-:W-:Y:S01]  /*bf960*/  ISETP.LT.AND P4, PT, R27, UR4, !P0 ;  /* 0x000000041b007c0c */ /* 0x004fe2000c781270 */
[----:B------:R-:W-:Y:S01]  /*bf970*/  IMAD R5, R10, 0x2, R0 ;  /* 0x000000020a057824 */ /* 0x000fe200078e0200 */
[----:B------:R-:W-:Y:S01]  /*bf980*/  ULDC UR4, c[0x0][0x22c] ;  /* 0x00008b0000047ab9 */ /* 0x000fe20000000800 */
[----:B------:R-:W2:Y:S01]  /*bf990*/  LDL.LU R27, [R1+0x160] ;  /* 0x00016000011b7983 */ /* 0x000ea20000300800 */
[----:B------:R-:W0:Y:S02]  /*bf9a0*/  LDC R10, c[0x0][0x248] ;  /* 0x00009200ff0a7b82 */ /* 0x000e240000000800 */
[----:B------:R-:W-:Y:S01]  /*bf9b0*/  LEA R4, P6, R5, R2, 0x1 ;  /* 0x0000000205047211 */ /* 0x000fe200078c08ff */
[----:B------:R-:W-:-:S03]  /*bf9c0*/  IMAD R0, R12, 0x2, R5 ;  /* 0x000000020c007824 */ /* 0x000fc600078e0205 */
[----:B------:R-:W-:Y:S02]  /*bf9d0*/  LEA.HI.X.SX32 R5, R5, R20, 0x1, P6 ;  /* 0x0000001405057211 */ /* 0x000fe400030f0eff */
[C---:B-----5:R-:W-:Y:S01]  /*bf9e0*/  LEA R6, P6, R0.reuse, R2, 0x1 ;  /* 0x0000000200067211 */ /* 0x060fe200078c08ff */
[----:B------:R-:W5:Y:S02]  /*bf9f0*/  LDC R12, c[0x0][0x248] ;  /* 0x00009200ff0c7b82 */ /* 0x000f640000000800 */
[----:B------:R1:W-:Y:S01]  /*bfa00*/  @P5 STG.E.U16 desc[UR8][R4.64], R21 ;  /* 0x0000001504005986 */ /* 0x0003e2000c101508 */
[----:B------:R-:W-:Y:S02]  /*bfa10*/  LEA.HI.X.SX32 R7, R0, R20, 0x1, P6 ;  /* 0x0000001400077211 */ /* 0x000fe400030f0eff */
[----:B------:R-:W-:Y:S01]  /*bfa20*/  ISETP.LT.AND P5, PT, R15, UR4, !P0 ;  /* 0x000000040f007c0c */ /* 0x000fe2000c7a1270 */
[----:B------:R-:W-:Y:S01]  /*bfa30*/  ULDC UR4, c[0x0][0x22c] ;  /* 0x00008b0000047ab9 */ /* 0x000fe20000000800 */
[----:B------:R-:W5:Y:S01]  /*bfa40*/  LDL.LU R15, [R1+0x164] ;  /* 0x00016400010f7983 */ /* 0x000f620000300800 */
[----:B-1----:R-:W-:-:S02]  /*bfa50*/  IMAD R5, R11, 0x2, R0 ;  /* 0x000000020b057824 */ /* 0x002fc400078e0200 */
[----:B------:R-:W1:Y:S03]  /*bfa60*/  LDC R11, c[0x0][0x248] ;  /* 0x00009200ff0b7b82 */ /* 0x000e660000000800 */
[----:B------:R-:W-:Y:S01]  /*bfa70*/  LEA R4, P6, R5, R2, 0x1 ;  /* 0x0000000205047211 */ /* 0x000fe200078c08ff */
[----:B------:R-:W-:-:S03]  /*bfa80*/  IMAD R0, R9, 0x2, R5 ;  /* 0x0000000209007824 */ /* 0x000fc600078e0205 */
[----:B------:R-:W-:Y:S01]  /*bfa90*/  LEA.HI.X.SX32 R5, R5, R20, 0x1, P6 ;  /* 0x0000001405057211 */ /* 0x000fe200030f0eff */
[----:B---3--:R3:W-:Y:S02]  /*bfaa0*/  @P3 STG.E.U16 desc[UR8][R6.64], R26 ;  /* 0x0000001a06003986 */ /* 0x0087e4000c101508 */
[----:B---3--:R-:W-:Y:S02]  /*bfab0*/  PRMT R7, R22, 0x7632, R7 ;  /* 0x0000763216077816 */ /* 0x008fe40000000007 */
[----:B------:R-:W-:-:S03]  /*bfac0*/  LEA R6, P6, R0, R2, 0x1 ;  /* 0x0000000200067211 */ /* 0x000fc600078c08ff */
[----:B------:R3:W-:Y:S01]  /*bfad0*/  @P2 STG.E.U16 desc[UR8][R4.64], R7 ;  /* 0x0000000704002986 */ /* 0x0007e2000c101508 */
[----:B------:R-:W-:Y:S01]  /*bfae0*/  ISETP.LT.AND P3, PT, R25, UR4, !P0 ;  /* 0x0000000419007c0c */ /* 0x000fe2000c761270 */
[----:B------:R-:W-:Y:S02]  /*bfaf0*/  ULDC UR4, c[0x0][0x22c] ;  /* 0x00008b0000047ab9 */ /* 0x000fe40000000800 */
[----:B------:R-:W5:Y:S01]  /*bfb00*/  LDL.LU R25, [R1+0x168] ;  /* 0x0001680001197983 */ /* 0x000f620000300800 */
[----:B---3--:R-:W-:Y:S02]  /*bfb10*/  LEA.HI.X.SX32 R7, R0, R20, 0x1, P6 ;  /* 0x0000001400077211 */ /* 0x008fe400030f0eff */
[----:B------:R-:W-:Y:S02]  /*bfb20*/  PRMT R4, R19, 0x7632, R4 ;  /* 0x0000763213047816 */ /* 0x000fe40000000004 */
[----:B----4-:R-:W-:Y:S01]  /*bfb30*/  ISETP.LT.AND P2, PT, R24, UR4, !P0 ;  /* 0x0000000418007c0c */ /* 0x010fe2000c741270 */
[----:B------:R-:W-:Y:S01]  /*bfb40*/  ULDC UR4, c[0x0][0x22c] ;  /* 0x00008b0000047ab9 */ /* 0x000fe20000000800 */
[----:B------:R-:W3:Y:S04]  /*bfb50*/  LDL.LU R24, [R1+0x16c] ;  /* 0x00016c0001187983 */ /* 0x000ee80000300800 */
[----:B------:R4:W-:Y:S01]  /*bfb60*/  @P4 STG.E.U16 desc[UR8][R6.64], R4 ;  /* 0x0000000406004986 */ /* 0x0009e2000c101508 */
[----:B--2---:R-:W-:Y:S01]  /*bfb70*/  ISETP.LT.AND P4, PT, R27, UR4, !P0 ;  /* 0x000000041b007c0c */ /* 0x004fe2000c781270 */
[----:B0-----:R-:W-:-:S02]  /*bfb80*/  IMAD R0, R8, 0x2, R0 ;  /* 0x0000000208007824 */ /* 0x001fc400078e0200 */
[----:B------:R-:W2:Y:S01]  /*bfb90*/  LDL.LU R27, [R1+0x170] ;  /* 0x00017000011b7983 */ /* 0x000ea20000300800 */
[----:B------:R-:W-:Y:S01]  /*bfba0*/  PRMT R9, R17, 0x7632, R9 ;  /* 0x0000763211097816 */ /* 0x000fe20000000009 */
[----:B------:R-:W-:Y:S01]  /*bfbb0*/  ULDC UR4, c[0x0][0x22c] ;  /* 0x00008b0000047ab9 */ /* 0x000fe20000000800 */
[----:B------:R-:W-:Y:S02]  /*bfbc0*/  IMAD R8, R10, 0x2, R0 ;  /* 0x000000020a087824 */ /* 0x000fe400078e0200 */
[----:B------:R-:W0:Y:S01]  /*bfbd0*/  LDC R10, c[0x0][0x248] ;  /* 0x00009200ff0a7b82 */ /* 0x000e220000000800 */
[----:B----4-:R-:W-:-:S04]  /*bfbe0*/  LEA R4, P6, R0, R2, 0x1 ;  /* 0x0000000200047211 */ /* 0x010fc800078c08ff */
[----:B------:R-:W-:Y:S02]  /*bfbf0*/  LEA.HI.X.SX32 R5, R0, R20, 0x1, P6 ;  /* 0x0000001400057211 */ /* 0x000fe400030f0eff */
[----:B------:R-:W-:Y:S02]  /*bfc00*/  LEA R6, P6, R8, R2, 0x1 ;  /* 0x0000000208067211 */ /* 0x000fe400078c08ff */
[----:B------:R-:W-:Y:S01]  /*bfc10*/  PRMT R0, R16, 0x7632, R0 ;  /* 0x0000763210007816 */ /* 0x000fe20000000000 */
[----:B------:R5:W-:Y:S01]  /*bfc20*/  @P5 STG.E.U16 desc[UR8][R4.64], R9 ;  /* 0x0000000904005986 */ /* 0x000be2000c101508 */
[----:B------:R-:W-:-:S05]  /*bfc30*/  LEA.HI.X.SX32 R7, R8, R20, 0x1, P6 ;  /* 0x0000001408077211 */ /* 0x000fca00030f0eff */
[----:B------:R4:W-:Y:S01]  /*bfc40*/  @P3 STG.E.U16 desc[UR8][R6.64], R0 ;  /* 0x0000000006003986 */ /* 0x0009e2000c101508 */
[----:B-----5:R-:W-:Y:S01]  /*bfc50*/  IMAD R4, R12, 0x2, R8 ;  /* 0x000000020c047824 */ /* 0x020fe200078e0208 */
[----:B------:R-:W-:Y:S01]  /*bfc60*/  ISETP.LT.AND P6, PT, R15, UR4, !P0 ;  /* 0x000000040f007c0c */ /* 0x000fe2000c7c1270 */
[----:B------:R-:W-:Y:S01]  /*bfc70*/  ULDC UR4, c[0x0][0x22c] ;  /* 0x00008b0000047ab9 */ /* 0x000fe20000000800 */
[----:B------:R-:W-:Y:S01]  /*bfc80*/  PRMT R5, R23, 0x7632, R5 ;  /* 0x0000763217057816 */ /* 0x000fe20000000005 */
[----:B------:R-:W5:Y:S01]  /*bfc90*/  LDC R8, c[0x0][0x248] ;  /* 0x00009200ff087b82 */ /* 0x000f620000000800 */
[----:B----4-:R-:W-:Y:S01]  /*bfca0*/  LEA R6, P3, R4, R2, 0x1 ;  /* 0x0000000204067211 */ /* 0x010fe200078608ff */
[----:B-1----:R-:W-:-:S03]  /*bfcb0*/  IMAD R0, R11, 0x2, R4 ;  /* 0x000000020b007824 */ /* 0x002fc600078e0204 */
[----:B------:R-:W-:Y:S02]  /*bfcc0*/  LEA.HI.X.SX32 R7, R4, R20, 0x1, P3 ;  /* 0x0000001404077211 */ /* 0x000fe400018f0eff */
[C---:B------:R-:W-:Y:S01]  /*bfcd0*/  LEA R4, P5, R0.reuse, R2, 0x1 ;  /* 0x0000000200047211 */ /* 0x040fe200078a08ff */
[----:B------:R-:W1:Y:S02]  /*bfce0*/  LDC R9, c[0x0][0x248] ;  /* 0x00009200ff097b82 */ /* 0x000e640000000800 */
[----:B------:R4:W-:Y:S06]  /*bfcf0*/  @P2 STG.E.U16 desc[UR8][R6.64], R5 ;  /* 0x0000000506002986 */ /* 0x0009ec000c101508 */
[----:B------:R-:W1:Y:S01]  /*bfd00*/  LDC R11, c[0x0][0x248] ;  /* 0x00009200ff0b7b82 */ /* 0x000e620000000800 */
[----:B----4-:R-:W-:-:S07]  /*bfd10*/  LEA.HI.X.SX32 R5, R0, R20, 0x1, P5 ;  /* 0x0000001400057211 */ /* 0x010fce00028f0eff */
[----:B------:R-:W4:Y:S01]  /*bfd20*/  LDC R12, c[0x0][0x248] ;  /* 0x00009200ff0c7b82 */ /* 0x000f220000000800 */
[----:B------:R-:W-:Y:S01]  /*bfd30*/  ISETP.LT.AND P3, PT, R25, UR4, !P0 ;  /* 0x0000000419007c0c */ /* 0x000fe2000c761270 */
[----:B------:R-:W-:Y:S01]  /*bfd40*/  ULDC UR4, c[0x0][0x22c] ;  /* 0x00008b0000047ab9 */ /* 0x000fe20000000800 */
[----:B------:R-:W4:Y:S01]  /*bfd50*/  LDL.LU R25, [R1+0x174] ;  /* 0x0001740001197983 */ /* 0x000f220000300800 */
[----:B---3--:R-:W-:Y:S01]  /*bfd60*/  ISETP.LT.AND P2, PT, R24, UR4, !P0 ;  /* 0x0000000418007c0c */ /* 0x008fe2000c741270 */
[----:B------:R-:W-:Y:S02]  /*bfd70*/  ULDC UR4, c[0x0][0x22c] ;  /* 0x00008b0000047ab9 */ /* 0x000fe40000000800 */
[----:B------:R-:W3:Y:S04]  /*bfd80*/  LDL.LU R24, [R1+0x178] ;  /* 0x0001780001187983 */ /* 0x000ee80000300800 */
[----:B------:R-:W3:Y:S01]  /*bfd90*/  LDL.LU R22, [R1+0xc0] ;  /* 0x0000c00001167983 */ /* 0x000ee20000300800 */
[----:B--2---:R-:W-:Y:S01]  /*bfda0*/  ISETP.LT.AND P5, PT, R27, UR4, !P0 ;  /* 0x000000041b007c0c */ /* 0x004fe2000c7a1270 */
[----:B0-----:R-:W-:-:S02]  /*bfdb0*/  IMAD R6, R10, 0x2, R0 ;  /* 0x000000020a067824 */ /* 0x001fc400078e0200 */
[----:B------:R-:W2:Y:S01]  /*bfdc0*/  LDL.LU R27, [R1+0x17c] ;  /* 0x00017c00011b7983 */ /* 0x000ea20000300800 */
[----:B------:R-:W-:Y:S01]  /*bfdd0*/  PRMT R0, R18, 0x7632, R0 ;  /* 0x0000763212007816 */ /* 0x000fe20000000000 */
[----:B------:R-:W-:Y:S01]  /*bfde0*/  ULDC UR4, c[0x0][0x22c] ;  /* 0x00008b0000047ab9 */ /* 0x000fe20000000800 */
[----:B------:R-:W-:Y:S01]  /*bfdf0*/  PRMT R7, R21, 0x7632, R7 ;  /* 0x0000763215077816 */ /* 0x000fe20000000007 */
[----:B------:R-:W2:Y:S01]  /*bfe00*/  LDL.LU R17, [R1+0xc4] ;  /* 0x0000c40001117983 */ /* 0x000ea20000300800 */
[----:B------:R-:W0:Y:S03]  /*bfe10*/  LDC R10, c[0x0][0x248] ;  /* 0x00009200ff0a7b82 */ /* 0x000e260000000800 */
[----:B------:R1:W-:Y:S02]  /*bfe20*/  @P4 STG.E.U16 desc[UR8][R4.64], R0 ;  /* 0x0000000004004986 */ /* 0x0003e4000c101508 */
[----:B-1----:R-:W-:Y:S01]  /*bfe30*/  LEA R4, P4, R6, R2, 0x1 ;  /* 0x0000000206047211 */ /* 0x002fe200078808ff */
[----:B-----5:R-:W-:-:S03]  /*bfe40*/  IMAD R0, R8, 0x2, R6 ;  /* 0x0000000208007824 */ /* 0x020fc600078e0206 */
[----:B------:R-:W-:Y:S01]  /*bfe50*/  LEA.HI.X.SX32 R5, R6, R20, 0x1, P4 ;  /* 0x0000001406057211 */ /* 0x000fe200020f0eff */
[----:B------:R-:W-:Y:S01]  /*bfe60*/  IMAD R9, R9, 0x2, R0 ;  /* 0x0000000209097824 */ /* 0x000fe200078e0200 */
[-C--:B------:R-:W-:Y:S02]  /*bfe70*/  LEA R6, P4, R0, R2.reuse, 0x1 ;  /* 0x0000000200067211 */ /* 0x080fe400078808ff */
[----:B------:R-:W-:Y:S01]  /*bfe80*/  PRMT R8, R26, 0x7632, R8 ;  /* 0x000076321a087816 */ /* 0x000fe20000000008 */
[----:B------:R1:W-:Y:S04]  /*bfe90*/  @P6 STG.E.U16 desc[UR8][R4.64], R7 ;  /* 0x0000000704006986 */ /* 0x0003e8000c101508 */
[----:B------:R-:W5:Y:S04]  /*bfea0*/  LDL.LU R26, [R1+0x180] ;  /* 0x00018000011a7983 */ /* 0x000f680000300800 */
[----:B------:R-:W5:Y:S01]  /*bfeb0*/  LDL.LU R16, [R1+0xc8] ;  /* 0x0000c80001107983 */ /* 0x000f620000300800 */
[----:B-1----:R-:W-:-:S03]  /*bfec0*/  LEA R4, P6, R9, R2, 0x1 ;  /* 0x0000000209047211 */ /* 0x002fc600078c08ff */
[----:B------:R-:W5:Y:S01]  /*bfed0*/  LDL.LU R19, [R1+0x184] ;  /* 0x0001840001137983 */ /* 0x000f620000300800 */
[-C--:B------:R-:W-:Y:S01]  /*bfee0*/  LEA.HI.X.SX32 R7, R0, R20.reuse, 0x1, P4 ;  /* 0x0000001400077211 */ /* 0x080fe200020f0eff */
[----:B------:R-:W-:Y:S01]  /*bfef0*/  IMAD R0, R11, 0x2, R9 ;  /* 0x000000020b007824 */ /* 0x000fe200078e0209 */
[----:B------:R-:W-:Y:S01]  /*bff00*/  LEA.HI.X.SX32 R5, R9, R20, 0x1, P6 ;  /* 0x0000001409057211 */ /* 0x000fe200030f0eff */
[----:B------:R-:W5:Y:S01]  /*bff10*/  LDL.LU R21, [R1+0xcc] ;  /* 0x0000cc0001157983 */ /* 0x000f620000300800 */
[----:B------:R-:W1:Y:S03]  /*bff20*/  LDC R9, c[0x0][0x248] ;  /* 0x00009200ff097b82 */ /* 0x000e660000000800 */
[----:B------:R0:W-:Y:S05]  /*bff30*/  @P3 STG.E.U16 desc[UR8][R6.64], R8 ;  /* 0x0000000806003986 */ /* 0x0001ea000c101508 */
[----:B------:R-:W1:Y:S08]  /*bff40*/  LDC R11, c[0x0][0x248] ;  /* 0x00009200ff0b7b82 */ /* 0x000e700000000800 */
[----:B0-----:R-:W0:Y:S01]  /*bff50*/  LDC R8, c[0x0][0x248] ;  /* 0x00009200ff087b82 */ /* 0x001e220000000800 */
[----:B----4-:R-:W-:Y:S01]  /*bff60*/  ISETP.LT.AND P4, PT, R25, UR4, !P0 ;  /* 0x0000000419007c0c */ /* 0x010fe2000c781270 */
[----:B------:R-:W-:-:S02]  /*bff70*/  ULDC UR4, c[0x0][0x22c] ;  /* 0x00008b0000047ab9 */ /* 0x000fc40000000800 */
[----:B---3--:R-:W-:Y:S01]  /*bff80*/  ISETP.LT.AND P3, PT, R24, UR4, !P0 ;  /* 0x0000000418007c0c */ /* 0x008fe2000c761270 */
[----:B------:R-:W-:Y:S01]  /*bff90*/  ULDC UR4, c[0x0][0x22c] ;  /* 0x00008b0000047ab9 */ /* 0x000fe20000000800 */
[----:B------:R-:W3:Y:S04]  /*bffa0*/  LDL.LU R24, [R1+0x188] ;  /* 0x0001880001187983 */ /* 0x000ee80000300800 */
[----:B------:R4:W-:Y:S01]  /*bffb0*/  @P2 STG.E.U16 desc[UR8][R4.64], R22 ;  /* 0x0000001604002986 */ /* 0x0009e2000c101508 */
[----:B------:R-:W-:-:S03]  /*bffc0*/  LEA R6, P2, R0, R2, 0x1 ;  /* 0x0000000200067211 */ /* 0x000fc600078408ff */
[----:B------:R-:W3:Y:S01]  /*bffd0*/  LDL.LU R25, [R1+0xd0] ;  /* 0x0000d00001197983 */ /* 0x000ee20000300800 */
[----:B------:R-:W-:Y:S02]  /*bffe0*/  LEA.HI.X.SX32 R7, R0, R20, 0x1, P2 ;  /* 0x0000001400077211 */ /* 0x000fe400010f0eff */
[----:B--2---:R-:W-:Y:S01]  /*bfff0*/  ISETP.LT.AND P2, PT, R27, UR4, !P0 ;  /* 0x000000041b007c0c */ /* 0x004fe2000c741270 */
[----:B------:R-:W-:Y:S01]  /*c0000*/  ULDC UR4, c[0x0][0x22c] ;  /* 0x00008b0000047ab9 */ /* 0x000fe20000000800 */
[----:B------:R-:W2:Y:S01]  /*c0010*/  LDL.LU R27, [R1+0x18c] ;  /* 0x00018c00011b7983 */ /* 0x000ea20000300800 */
[----:B----4-:R-:W-:-:S03]  /*c0020*/  IMAD R5, R10, 0x2, R0 ;  /* 0x000000020a057824 */ /* 0x010fc600078e0200 */
[----:B------:R-:W4:Y:S01]  /*c0030*/  LDL.LU R23, [R1+0xd4] ;  /* 0x0000d40001177983 */ /* 0x000f220000300800 */
[----:B------:R-:W1:Y:S01]  /*c0040*/  LDC R10, c[0x0][0x248] ;  /* 0x00009200ff0a7b82 */ /* 0x000e620000000800 */
[----:B------:R-:W-:Y:S01]  /*c0050*/  IMAD R0, R13, 0x2, R5 ;  /* 0x000000020d007824 */ /* 0x000fe200078e0205 */
[C---:B------:R-:W-:Y:S01]  /*c0060*/  LEA R4, P6, R5.reuse, R2, 0x1 ;  /* 0x0000000205047211 */ /* 0x040fe200078c08ff */
[----:B------:R0:W-:Y:S03]  /*c0070*/  @P5 STG.E.U16 desc[UR8][R6.64], R17 ;  /* 0x0000001106005986 */ /* 0x0001e6000c101508 */
[----:B------:R-:W-:Y:S01]  /*c0080*/  LEA.HI.X.SX32 R5, R5, R20, 0x1, P6 ;  /* 0x0000001405057211 */ /* 0x000fe200030f0eff */
[----:B------:R-:W4:Y:S01]  /*c0090*/  LDL.LU R29, [R1+0x190] ;  /* 0x00019000011d7983 */ /* 0x000f220000300800 */
[----:B------:R-:W4:Y:S03]  /*c00a0*/  LDC R13, c[0x0][0x248] ;  /* 0x00009200ff0d7b82 */ /* 0x000f260000000800 */
[----:B------:R-:W4:Y:S01]  /*c00b0*/  LDL.LU R15, [R1+0x194] ;  /* 0x00019400010f7983 */ /* 0x000f220000300800 */
[----:B0-----:R-:W-:-:S03]  /*c00c0*/  LEA R6, P6, R0, R2, 0x1 ;  /* 0x0000000200067211 */ /* 0x001fc600078c08ff */
[----:B------:R-:W4:Y:S01]  /*c00d0*/  LDL.LU R18, [R1+0xd8] ;  /* 0x0000d80001127983 */ /* 0x000f220000300800 */
[----:B------:R-:W-:Y:S01]  /*c00e0*/  LEA.HI.X.SX32 R7, R0, R20, 0x1, P6 ;  /* 0x0000001400077211 */ /* 0x000fe200030f0eff */
[----:B------:R-:W-:Y:S01]  /*c00f0*/  IMAD R0, R8, 0x2, R0 ;  /* 0x0000000208007824 */ /* 0x000fe200078e0200 */
[----:B-----5:R-:W-:Y:S01]  /*c0100*/  ISETP.LT.AND P5, PT, R26, UR4, !P0 ;  /* 0x000000041a007c0c */ /* 0x020fe2000c7a1270 */
[----:B------:R-:W-:Y:S01]  /*c0110*/  ULDC UR4, c[0x0][0x22c] ;  /* 0x00008b0000047ab9 */ /* 0x000fe20000000800 */
[----:B------:R-:W5:Y:S04]  /*c0120*/  LDL.LU R26, [R1+0xdc] ;  /* 0x0000dc00011a7983 */ /* 0x000f680000300800 */
[----:B------:R-:W-:Y:S01]  /*c0130*/  @P4 STG.E.U16 desc[UR8][R4.64], R16 ;  /* 0x0000001004004986 */ /* 0x000fe2000c101508 */
[----:B------:R-:W-:Y:S01]  /*c0140*/  ISETP.LT.AND P4, PT, R19, UR4, !P0 ;  /* 0x0000000413007c0c */ /* 0x000fe2000c781270 */
[----:B------:R-:W-:-:S02]  /*c0150*/  ULDC UR4, c[0x0][0x22c] ;  /* 0x00008b0000047ab9 */ /* 0x000fc40000000800 */
[----:B------:R0:W-:Y:S02]  /*c0160*/  @P3 STG.E.U16 desc[UR8][R6.64], R21 ;  /* 0x0000001506003986 */ /* 0x0001e4000c101508 */
[----:B0-----:R-:W-:-:S04]  /*c0170*/  LEA R6, P6, R0, R2, 0x1 ;  /* 0x0000000200067211 */ /* 0x001fc800078c08ff */
[----:B------:R-:W-:Y:S02]  /*c0180*/  LEA.HI.X.SX32 R7, R0, R20, 0x1, P6 ;  /* 0x0000001400077211 */ /* 0x000fe400030f0eff */
[----:B---3--:R-:W-:Y:S01]  /*c0190*/  ISETP.LT.AND P3, PT, R24, UR4, !P0 ;  /* 0x0000000418007c0c */ /* 0x008fe2000c761270 */
[----:B------:R-:W-:Y:S01]  /*c01a0*/  ULDC UR4, c[0x0][0x22c] ;  /* 0x00008b0000047ab9 */ /* 0x000fe20000000800 */
[----:B------:R-:W3:Y:S04]  /*c01b0*/  LDL.LU R24, [R1+0x198] ;  /* 0x0001980001187983 */ /* 0x000ee80000300800 */
[----:B------:R-:W3:Y:S04]  /*c01c0*/  LDL.LU R19, [R1+0x19c] ;  /* 0x00019c0001137983 */ /* 0x000ee80000300800 */
[----:B------:R0:W-:Y:S01]  /*c01d0*/  @P2 STG.E.U16 desc[UR8][R6.64], R25 ;  /* 0x0000001906002986 */ /* 0x0001e2000c101508 */
[----:B--2---:R-:W-:Y:S01]  /*c01e0*/  ISETP.LT.AND P2, PT, R27, UR4, !P0 ;  /* 0x000000041b007c0c */ /* 0x004fe2000c741270 */
[----:B-1----:R-:W-:-:S02]  /*c01f0*/  IMAD R5, R9, 0x2, R0 ;  /* 0x0000000209057824 */ /* 0x002fc400078e0200 */
[----:B------:R-:W2:Y:S01]  /*c0200*/  LDL.LU R27, [R1+0x1a0] ;  /* 0x0001a000011b7983 */ /* 0x000ea20000300800 */
[----:B------:R-:W1:Y:S01]  /*c0210*/  LDC R9, c[0x0][0x248] ;  /* 0x00009200ff097b82 */ /* 0x000e620000000800 */
[----:B------:R-:W-:Y:S01]  /*c0220*/  ULDC UR4, c[0x0][0x22c] ;  /* 0x00008b0000047ab9 */ /* 0x000fe20000000800 */
[----:B------:R-:W-:Y:S01]  /*c0230*/  IMAD R0, R12, 0x2, R5 ;  /* 0x000000020c007824 */ /* 0x000fe200078e0205 */
[----:B------:R-:W-:-:S03]  /*c0240*/  LEA R4, P6, R5, R2, 0x1 ;  /* 0x0000000205047211 */ /* 0x000fc600078c08ff */
[----:B------:R-:W-:Y:S01]  /*c0250*/  IMAD R8, R10, 0x2, R0 ;  /* 0x000000020a087824 */ /* 0x000fe200078e0200 */
[----:B------:R-:W-:Y:S01]  /*c0260*/  LEA.HI.X.SX32 R5, R5, R20, 0x1, P6 ;  /* 0x0000001405057211 */ /* 0x000fe200030f0eff */
[----:B------:R-:W2:Y:S01]  /*c0270*/  LDC R10, c[0x0][0x248] ;  /* 0x00009200ff0a7b82 */ /* 0x000ea20000000800 */
[----:B0-----:R-:W-:-:S03]  /*c0280*/  LEA R6, P6, R0, R2, 0x1 ;  /* 0x0000000200067211 */ /* 0x001fc600078c08ff */
[----:B----4-:R0:W-:Y:S01]  /*c0290*/  @P5 STG.E.U16 desc[UR8][R4.64], R23 ;  /* 0x0000001704005986 */ /* 0x0101e2000c101508 */
[----:B------:R-:W-:-:S03]  /*c02a0*/  LEA.HI.X.SX32 R7, R0, R20, 0x1, P6 ;  /* 0x0000001400077211 */ /* 0x000fc600030f0eff */
[----:B------:R-:W4:Y:S01]  /*c02b0*/  LDC R12, c[0x0][0x248] ;  /* 0x00009200ff0c7b82 */ /* 0x000f220000000800 */
[C---:B0-----:R-:W-:Y:S01]  /*c02c0*/  LEA R4, P6, R8.reuse, R2, 0x1 ;  /* 0x0000000208047211 */ /* 0x041fe200078c08ff */
[----:B-1----:R-:W-:Y:S01]  /*c02d0*/  IMAD R0, R9, 0x2, R8 ;  /* 0x0000000209007824 */ /* 0x002fe200078e0208 */
[----:B------:R0:W-:Y:S01]  /*c02e0*/  @P4 STG.E.U16 desc[UR8][R6.64], R18 ;  /* 0x0000001206004986 */ /* 0x0001e2000c101508 */
[----:B------:R-:W-:Y:S01]  /*c02f0*/  ISETP.LT.AND P5, PT, R29, UR4, !P0 ;  /* 0x000000041d007c0c */ /* 0x000fe2000c7a1270 */
[----:B------:R-:W-:Y:S01]  /*c0300*/  ULDC UR4, c[0x0][0x22c] ;  /* 0x00008b0000047ab9 */ /* 0x000fe20000000800 */
[----:B------:R-:W-:Y:S02]  /*c0310*/  LEA.HI.X.SX32 R5, R8, R20, 0x1, P6 ;  /* 0x0000001408057211 */ /* 0x000fe400030f0eff */
[----:B------:R-:W1:Y:S03]  /*c0320*/  LDC R9, c[0x0][0x248] ;  /* 0x00009200ff097b82 */ /* 0x000e660000000800 */
[----:B-----5:R5:W-:Y:S01]  /*c0330*/  @P3 STG.E.U16 desc[UR8][R4.64], R26 ;  /* 0x0000001a04003986 */ /* 0x020be2000c101508 */
[C---:B0-----:R-:W-:Y:S01]  /*c0340*/  LEA R6, P3, R0.reuse, R2, 0x1 ;  /* 0x0000000200067211 */ /* 0x041fe200078608ff */
[--C-:B------:R-:W-:Y:S01]  /*c0350*/  IMAD R8, R11, 0x2, R0.reuse ;  /* 0x000000020b087824 */ /* 0x100fe200078e0200 */
[----:B------:R-:W-:Y:S01]  /*c0360*/  ISETP.LT.AND P6, PT, R15, UR4, !P0 ;  /* 0x000000040f007c0c */ /* 0x000fe2000c7c1270 */
[----:B------:R-:W-:Y:S01]  /*c0370*/  ULDC UR4, c[0x0][0x22c] ;  /* 0x00008b0000047ab9 */ /* 0x000fe20000000800 */
[----:B------:R-:W-:Y:S01]  /*c0380*/  LEA.HI.X.SX32 R7, R0, R20, 0x1, P3 ;  /* 0x0000001400077211 */ /* 0x000fe200018f0eff */
[----:B------:R-:W4:Y:S01]  /*c0390*/  LDL.LU R15, [R1+0x1a4] ;  /* 0x0001a400010f7983 */ /* 0x000f220000300800 */
[----:B------:R-:W-:Y:S01]  /*c03a0*/  PRMT R0, R22, 0x7632, R0 ;  /* 0x0000763216007816 */ /* 0x000fe20000000000 */
[----:B------:R-:W0:Y:S01]  /*c03b0*/  LDC R11, c[0x0][0x248] ;  /* 0x00009200ff0b7b82 */ /* 0x000e220000000800 */
[----:B-----5:R-:W-:-:S03]  /*c03c0*/  LEA R4, P4, R8, R2, 0x1 ;  /* 0x0000000208047211 */ /* 0x020fc600078808ff */
[----:B------:R5:W-:Y:S01]  /*c03d0*/  @P2 STG.E.U16 desc[UR8][R6.64], R0 ;  /* 0x0000000006002986 */ /* 0x000be2000c101508 */
[----:B------:R-:W-:Y:S02]  /*c03e0*/  LEA.HI.X.SX32 R5, R8, R20, 0x1, P4 ;  /* 0x0000001408057211 */ /* 0x000fe400020f0eff */
[----:B---3--:R-:W-:Y:S01]  /*c03f0*/  ISETP.LT.AND P3, PT, R24, UR4, !P0 ;  /* 0x0000000418007c0c */ /* 0x008fe2000c761270 */
[----:B------:R-:W-:Y:S01]  /*c0400*/  ULDC UR4, c[0x0][0x22c] ;  /* 0x00008b0000047ab9 */ /* 0x000fe20000000800 */
[----:B------:R-:W3:Y:S01]  /*c0410*/  LDL.LU R24, [R1+0x1a8] ;  /* 0x0001a80001187983 */ /* 0x000ee20000300800 */
[----:B------:R-:W-:Y:S01]  /*c0420*/  ISETP.LT.AND P2, PT, R19, UR4, !P0 ;  /* 0x0000000413007c0c */ /* 0x000fe2000c741270 */
[----:B------:R-:W-:Y:S02]  /*c0430*/  ULDC UR4, c[0x0][0x22c] ;  /* 0x00008b0000047ab9 */ /* 0x000fe40000000800 */
[----:B--2---:R-:W-:Y:S01]  /*c0440*/  ISETP.LT.AND P4, PT, R27, UR4, !P0 ;  /* 0x000000041b007c0c */ /* 0x004fe2000c781270 */
[----:B-----5:R-:W-:Y:S01]  /*c0450*/  IMAD R0, R10, 0x2, R8 ;  /* 0x000000020a007824 */ /* 0x020fe200078e0208 */
[----:B------:R-:W2:Y:S01]  /*c0460*/  LDL.LU R27, [R1+0x1ac] ;  /* 0x0001ac00011b7983 */ /* 0x000ea20000300800 */
[----:B------:R-:W-:Y:S01]  /*c0470*/  PRMT R6, R17, 0x7632, R6 ;  /* 0x0000763211067816 */ /* 0x000fe20000000006 */
[----:B------:R-:W-:-:S04]  /*c0480*/  ULDC UR4, c[0x0][0x22c] ;  /* 0x00008b0000047ab9 */ /* 0x000fc80000000800 */
[----:B------:R5:W-:Y:S01]  /*c0490*/  @P5 STG.E.U16 desc[UR8][R4.64], R6 ;  /* 0x0000000604005986 */ /* 0x000be2000c101508 */
[----:B------:R-:W-:Y:S02]  /*c04a0*/  PRMT R10, R16, 0x7632, R10 ;  /* 0x00007632100a7816 */ /* 0x000fe4000000000a */
[----:B------:R-:W-:Y:S02]  /*c04b0*/  PRMT R7, R21, 0x7632, R7 ;  /* 0x0000763215077816 */ /* 0x000fe40000000007 */
[----:B------:R-:W2:Y:S01]  /*c04c0*/  LDL.LU R21, [R1+0x1b0] ;  /* 0x0001b00001157983 */ /* 0x000ea20000300800 */
[----:B-----5:R-:W-:Y:S01]  /*c04d0*/  LEA R4, P5, R0, R2, 0x1 ;  /* 0x0000000200047211 */ /* 0x020fe200078a08ff */
[----:B-1----:R-:W-:-:S03]  /*c04e0*/  IMAD R6, R9, 0x2, R0 ;  /* 0x0000000209067824 */ /* 0x002fc600078e0200 */
[----:B------:R-:W-:Y:S01]  /*c04f0*/  LEA.HI.X.SX32 R5, R0, R20, 0x1, P5 ;  /* 0x0000001400057211 */ /* 0x000fe200028f0eff */
[----:B------:R-:W-:Y:S01]  /*c0500*/  IMAD R0, R13, 0x2, R6 ;  /* 0x000000020d007824 */ /* 0x000fe200078e0206 */
[C---:B------:R-:W-:Y:S01]  /*c0510*/  LEA R8, P5, R6.reuse, R2, 0x1 ;  /* 0x0000000206087211 */ /* 0x040fe200078a08ff */
[----:B------:R-:W1:Y:S02]  /*c0520*/  LDC R13, c[0x0][0x248] ;  /* 0x00009200ff0d7b82 */ /* 0x000e640000000800 */
[----:B------:R5:W-:Y:S01]  /*c0530*/  @P6 STG.E.U16 desc[UR8][R4.64], R10 ;  /* 0x0000000a04006986 */ /* 0x000be2000c101508 */
[----:B------:R-:W-:-:S05]  /*c0540*/  LEA.HI.X.SX32 R9, R6, R20, 0x1, P5 ;  /* 0x0000001406097211 */ /* 0x000fca00028f0eff */
[----:B------:R0:W-:Y:S01]  /*c0550*/  @P3 STG.E.U16 desc[UR8][R8.64], R7 ;  /* 0x0000000708003986 */ /* 0x0001e2000c101508 */
[C---:B-----5:R-:W-:Y:S01]  /*c0560*/  LEA R4, P6, R0.reuse, R2, 0x1 ;  /* 0x0000000200047211 */ /* 0x060fe200078c08ff */
[----:B------:R-:W5:Y:S01]  /*c0570*/  LDC R10, c[0x0][0x248] ;  /* 0x00009200ff0a7b82 */ /* 0x000f620000000800 */
[----:B----4-:R-:W-:Y:S01]  /*c0580*/  ISETP.LT.AND P5, PT, R15, UR4, !P0 ;  /* 0x000000040f007c0c */ /* 0x010fe2000c7a1270 */
[----:B------:R-:W-:Y:S01]  /*c0590*/  ULDC UR4, c[0x0][0x22c] ;  /* 0x00008b0000047ab9 */ /* 0x000fe20000000800 */
[----:B------:R-:W-:Y:S01]  /*c05a0*/  LEA.HI.X.SX32 R5, R0, R20, 0x1, P6 ;  /* 0x0000001400057211 */ /* 0x000fe200030f0eff */
[--C-:B0-----:R-:W-:Y:S01]  /*c05b0*/  IMAD R7, R11, 0x2, R0.reuse ;  /* 0x000000020b077824 */ /* 0x101fe200078e0200 */
[----:B------:R-:W-:-:S03]  /*c05c0*/  PRMT R0, R25, 0x7632, R0 ;  /* 0x0000763219007816 */ /* 0x000fc60000000000 */
[----:B------:R-:W0:Y:S02]  /*c05d0*/  LDC R11, c[0x0][0x248] ;  /* 0x00009200ff0b7b82 */ /* 0x000e240000000800 */
[----:B------:R4:W-:Y:S06]  /*c05e0*/  @P2 STG.E.U16 desc[UR8][R4.64], R0 ;  /* 0x0000000004002986 */ /* 0x0009ec000c101508 */
[----:B------:R-:W5:Y:S01]  /*c05f0*/  LDC R9, c[0x0][0x248] ;  /* 0x00009200ff097b82 */ /* 0x000f620000000800 */
[----:B---3--:R-:W-:Y:S01]  /*c0600*/  ISETP.LT.AND P3, PT, R24, UR4, !P0 ;  /* 0x0000000418007c0c */ /* 0x008fe2000c761270 */
[----:B------:R-:W-:Y:S01]  /*c0610*/  ULDC UR4, c[0x0][0x22c] ;  /* 0x00008b0000047ab9 */ /* 0x000fe20000000800 */
[----:B------:R-:W3:Y:S04]  /*c0620*/  LDL.LU R24, [R1+0x1b4] ;  /* 0x0001b40001187983 */ /* 0x000ee80000300800 */
[----:B------:R-:W5:Y:S01]  /*c0630*/  LDL.LU R25, [R1+0x1b8] ;  /* 0x0001b80001197983 */ /* 0x000f620000300800 */
[----:B--2---:R-:W-:-:S02]  /*c0640*/  ISETP.LT.AND P2, PT, R27, UR4, !P0 ;  /* 0x000000041b007c0c */ /* 0x004fc4000c741270 */
[----:B------:R-:W-:Y:S01]  /*c0650*/  LEA R6, P6, R7, R2, 0x1 ;  /* 0x0000000207067211 */ /* 0x000fe200078c08ff */
[----:B------:R-:W2:Y:S01]  /*c0660*/  LDL.LU R27, [R1+0x1bc] ;  /* 0x0001bc00011b7983 */ /* 0x000ea20000300800 */
[----:B----4-:R-:W-:Y:S01]  /*c0670*/  IMAD R0, R12, 0x2, R7 ;  /* 0x000000020c007824 */ /* 0x010fe200078e0207 */
[----:B------:R-:W-:Y:S01]  /*c0680*/  PRMT R4, R23, 0x7632, R4 ;  /* 0x0000763217047816 */ /* 0x000fe20000000004 */
[----:B------:R-:W-:Y:S01]  /*c0690*/  ULDC UR4, c[0x0][0x22c] ;  /* 0x00008b0000047ab9 */ /* 0x000fe20000000800 */
[----:B------:R-:W4:Y:S01]  /*c06a0*/  LDL.LU R22, [R1+0xe0] ;  /* 0x0000e00001167983 */ /* 0x000f220000300800 */
[----:B------:R-:W-:Y:S01]  /*c06b0*/  LEA.HI.X.SX32 R7, R7, R20, 0x1, P6 ;  /* 0x0000001407077211 */ /* 0x000fe200030f0eff */
[----:B-1----:R-:W-:Y:S01]  /*c06c0*/  IMAD R8, R13, 0x2, R0 ;  /* 0x000000020d087824 */ /* 0x002fe200078e0200 */
[----:B------:R-:W1:Y:S01]  /*c06d0*/  LDC R12, c[0x0][0x248] ;  /* 0x00009200ff0c7b82 */ /* 0x000e620000000800 */
[----:B------:R-:W2:Y:S04]  /*c06e0*/  LDL.LU R19, [R1+0xe4] ;  /* 0x0000e40001137983 */ /* 0x000ea80000300800 */
[----:B------:R0:W-:Y:S03]  /*c06f0*/  @P4 STG.E.U16 desc[UR8][R6.64], R4 ;  /* 0x0000000406004986 */ /* 0x0001e6000c101508 */
[----:B------:R-:W1:Y:S01]  /*c0700*/  LDC R13, c[0x0][0x248] ;  /* 0x00009200ff0d7b82 */ /* 0x000e620000000800 */
[----:B0-----:R-:W-:-:S02]  /*c0710*/  LEA R4, P4, R0, R2, 0x1 ;  /* 0x0000000200047211 */ /* 0x001fc400078808ff */
[----:B------:R-:W-:Y:S02]  /*c0720*/  PRMT R7, R18, 0x7632, R7 ;  /* 0x0000763212077816 */ /* 0x000fe40000000007 */
[----:B------:R-:W-:Y:S02]  /*c0730*/  LEA.HI.X.SX32 R5, R0, R20, 0x1, P4 ;  /* 0x0000001400057211 */ /* 0x000fe400020f0eff */
[----:B------:R-:W-:Y:S02]  /*c0740*/  LEA R6, P6, R8, R2, 0x1 ;  /* 0x0000000208067211 */ /* 0x000fe400078c08ff */
[----:B------:R-:W-:Y:S01]  /*c0750*/  PRMT R0, R26, 0x7632, R0 ;  /* 0x000076321a007816 */ /* 0x000fe20000000000 */
[----:B------:R0:W-:Y:S01]  /*c0760*/  @P5 STG.E.U16 desc[UR8][R4.64], R7 ;  /* 0x0000000704005986 */ /* 0x0001e2000c101508 */
[----:B------:R-:W-:Y:S01]  /*c0770*/  ISETP.LT.AND P4, PT, R21, UR4, !P0 ;  /* 0x0000000415007c0c */ /* 0x000fe2000c781270 */
[----:B------:R-:W-:Y:S02]  /*c0780*/  ULDC UR4, c[0x0][0x22c] ;  /* 0x00008b0000047ab9 */ /* 0x000fe40000000800 */
[----:B------:R-:W2:Y:S04]  /*c0790*/  LDL.LU R26, [R1+0x1c0] ;  /* 0x0001c000011a7983 */ /* 0x000ea80000300800 */
[----:B------:R-:W2:Y:S01]  /*c07a0*/  LDL.LU R17, [R1+0xe8] ;  /* 0x0000e80001117983 */ /* 0x000ea20000300800 */
[----:B0-----:R-:W-:Y:S01]  /*c07b0*/  LEA.HI.X.SX32 R7, R8, R20, 0x1, P6 ;  /* 0x0000001408077211 */ /* 0x001fe200030f0eff */
[----:B------:R-:W-:-:S02]  /*c07c0*/  IMAD R4, R11, 0x2, R8 ;  /* 0x000000020b047824 */ /* 0x000fc400078e0208 */
[----:B------:R-:W0:Y:S02]  /*c07d0*/  LDC R11, c[0x0][0x248] ;  /* 0x00009200ff0b7b82 */ /* 0x000e240000000800 */
[----:B------:R1:W-:Y:S02]  /*c07e0*/  @P3 STG.E.U16 desc[UR8][R6.64], R0 ;  /* 0x0000000006003986 */ /* 0x0003e4000c101508 */
[----:B-1----:R-:W-:-:S04]  /*c07f0*/  LEA R6, P3, R4, R2, 0x1 ;  /* 0x0000000204067211 */ /* 0x002fc800078608ff */
[----:B------:R-:W-:Y:S02]  /*c0800*/  LEA.HI.X.SX32 R7, R4, R20, 0x1, P3 ;  /* 0x0000001404077211 */ /* 0x000fe400018f0eff */
[----:B---3--:R-:W-:Y:S01]  /*c0810*/  ISETP.LT.AND P5, PT, R24, UR4, !P0 ;  /* 0x0000000418007c0c */ /* 0x008fe2000c7a1270 */
[----:B------:R-:W-:Y:S01]  /*c0820*/  ULDC UR4, c[0x0][0x22c] ;  /* 0x00008b0000047ab9 */ /* 0x000fe20000000800 */
[----:B------:R-:W3:Y:S01]  /*c0830*/  LDL.LU R24, [R1+0x1c4] ;  /* 0x0001c40001187983 */ /* 0x000ee20000300800 */
[----:B-----5:R-:W-:Y:S01]  /*c0840*/  ISETP.LT.AND P3, PT, R25, UR4, !P0 ;  /* 0x0000000419007c0c */ /* 0x020fe2000c761270 */
[----:B------:R-:W-:Y:S02]  /*c0850*/  ULDC UR4, c[0x0][0x22c] ;  /* 0x00008b0000047ab9 */ /* 0x000fe40000000800 */
[----:B------:R-:W5:Y:S04]  /*c0860*/  LDL.LU R16, [R1+0xec] ;  /* 0x0000ec0001107983 */ /* 0x000f680000300800 */
[----:B------:R-:W5:Y:S04]  /*c0870*/  LDL.LU R29, [R1+0x1c8] ;  /* 0x0001c800011d7983 */ /* 0x000f680000300800 */
[----:B------:R-:W5:Y:S04]  /*c0880*/  LDL.LU R23, [R1+0xf0] ;  /* 0x0000f00001177983 */ /* 0x000f680000300800 */
[----:B----4-:R1:W-:Y:S01]  /*c0890*/  @P2 STG.E.U16 desc[UR8][R6.64], R22 ;  /* 0x0000001606002986 */ /* 0x0103e2000c101508 */
[----:B--2---:R-:W-:Y:S01]  /*c08a0*/  ISETP.LT.AND P2, PT, R27, UR4, !P0 ;  /* 0x000000041b007c0c */ /* 0x004fe2000c741270 */
[----:B------:R-:W-:Y:S01]  /*c08b0*/  IMAD R0, R12, 0x2, R4 ;  /* 0x000000020c007824 */ /* 0x000fe200078e0204 */
[----:B------:R-:W-:Y:S01]  /*c08c0*/  ULDC UR4, c[0x0][0x22c] ;  /* 0x00008b0000047ab9 */ /* 0x000fe20000000800 */
[----:B------:R-:W2:Y:S01]  /*c08d0*/  LDL.LU R18, [R1+0xf4] ;  /* 0x0000f40001127983 */ /* 0x000ea20000300800 */
[----:B------:R-:W4:Y:S03]  /*c08e0*/  LDC R12, c[0x0][0x248] ;  /* 0x00009200ff0c7b82 */ /* 0x000f260000000800 */
[----:B------:R-:W2:Y:S04]  /*c08f0*/  LDL.LU R27, [R1+0x1cc] ;  /* 0x0001cc00011b7983 */ /* 0x000ea80000300800 */
[----:B------:R-:W2:Y:S01]  /*c0900*/  LDL.LU R21, [R1+0x1d0] ;  /* 0x0001d00001157983 */ /* 0x000ea20000300800 */
[----:B------:R-:W-:Y:S01]  /*c0910*/  LEA R4, P6, R0, R2, 0x1 ;  /* 0x0000000200047211 */ /* 0x000fe200078c08ff */
[----:B------:R-:W-:-:S02]  /*c0920*/  IMAD R8, R10, 0x2, R0 ;  /* 0x000000020a087824 */ /* 0x000fc400078e0200 */
[----:B------:R-:W2:Y:S01]  /*c0930*/  LDL.LU R15, [R1+0x1d4] ;  /* 0x0001d400010f7983 */ /* 0x000ea20000300800 */
[----:B------:R-:W-:Y:S01]  /*c0940*/  LEA.HI.X.SX32 R5, R0, R20, 0x1, P6 ;  /* 0x0000001400057211 */ /* 0x000fe200030f0eff */
[----:B------:R-:W2:Y:S01]  /*c0950*/  LDC R10, c[0x0][0x248] ;  /* 0x00009200ff0a7b82 */ /* 0x000ea20000000800 */
[C---:B-1----:R-:W-:Y:S01]  /*c0960*/  LEA R6, P6, R8.reuse, R2, 0x1 ;  /* 0x0000000208067211 */ /* 0x042fe200078c08ff */
[----:B------:R-:W-:Y:S01]  /*c0970*/  IMAD R0, R9, 0x2, R8 ;  /* 0x0000000209007824 */ /* 0x000fe200078e0208 */
[----:B------:R-:W2:Y:S02]  /*c0980*/  LDL.LU R25, [R1+0xf8] ;  /* 0x0000f80001197983 */ /* 0x000ea40000300800 */
[----:B------:R-:W-:Y:S02]  /*c0990*/  LEA.HI.X.SX32 R7, R8, R20, 0x1, P6 ;  /* 0x0000001408077211 */ /* 0x000fe400030f0eff */
[----:B------:R0:W-:Y:S01]  /*c09a0*/  @P4 STG.E.U16 desc[UR8][R4.64], R19 ;  /* 0x0000001304004986 */ /* 0x0001e2000c101508 */
[----:B------:R-:W1:Y:S01]  /*c09b0*/  LDC R9, c[0x0][0x248] ;  /* 0x00009200ff097b82 */ /* 0x000e620000000800 */
[----:B------:R-:W-:Y:S01]  /*c09c0*/  ISETP.LT.AND P4, PT, R26, UR4, !P0 ;  /* 0x000000041a007c0c */ /* 0x000fe2000c781270 */
[----:B------:R-:W-:Y:S01]  /*c09d0*/  ULDC UR4, c[0x0][0x22c] ;  /* 0x00008b0000047ab9 */ /* 0x000fe20000000800 */
[----:B------:R-:W2:Y:S05]  /*c09e0*/  LDL.LU R26, [R1+0xfc] ;  /* 0x0000fc00011a7983 */ /* 0x000eaa0000300800 */
[----:B------:R-:W1:Y:S01]  /*c09f0*/  LDC R8, c[0x0][0x248] ;  /* 0x00009200ff087b82 */ /* 0x000e620000000800 */
[----:B0-----:R-:W-:Y:S01]  /*c0a00*/  IMAD R5, R11, 0x2, R0 ;  /* 0x000000020b057824 */ /* 0x001fe200078e0200 */
[----:B------:R0:W-:Y:S04]  /*c0a10*/  @P5 STG.E.U16 desc[UR8][R6.64], R17 ;  /* 0x0000001106005986 */ /* 0x0001e8000c101508 */
[----:B------:R-:W-:-:S02]  /*c0a20*/  LEA R4, P6, R5, R2, 0x1 ;  /* 0x0000000205047211 */ /* 0x000fc400078c08ff */
[----:B------:R-:W1:Y:S01]  /*c0a30*/  LDC R11, c[0x0][0x248] ;  /* 0x00009200ff0b7b82 */ /* 0x000e620000000800 */
[----:B0-----:R-:W-:-:S04]  /*c0a40*/  LEA R6, P5, R0, R2, 0x1 ;  /* 0x0000000200067211 */ /* 0x001fc800078a08ff */
[-C--:B------:R-:W-:Y:S01]  /*c0a50*/  LEA.HI.X.SX32 R7, R0, R20.reuse, 0x1, P5 ;  /* 0x0000001400077211 */ /* 0x080fe200028f0eff */
[----:B----4-:R-:W-:Y:S01]  /*c0a60*/  IMAD R0, R12, 0x2, R5 ;  /* 0x000000020c007824 */ /* 0x010fe200078e0205 */
[----:B------:R-:W-:Y:S01]  /*c0a70*/  LEA.HI.X.SX32 R5, R5, R20, 0x1, P6 ;  /* 0x0000001405057211 */ /* 0x000fe200030f0eff */
[----:B------:R-:W0:Y:S01]  /*c0a80*/  LDC R12, c[0x0][0x248] ;  /* 0x00009200ff0c7b82 */ /* 0x000e220000000800 */
[----:B---3--:R-:W-:Y:S01]  /*c0a90*/  ISETP.LT.AND P5, PT, R24, UR4, !P0 ;  /* 0x0000000418007c0c */ /* 0x008fe2000c7a1270 */
[----:B------:R-:W-:Y:S01]  /*c0aa0*/  ULDC UR4, c[0x0][0x22c] ;  /* 0x00008b0000047ab9 */ /* 0x000fe20000000800 */
[----:B------:R-:W3:Y:S04]  /*c0ab0*/  LDL.LU R24, [R1+0x1d8] ;  /* 0x0001d80001187983 */ /* 0x000ee80000300800 */
[----:B-----5:R4:W-:Y:S01]  /*c0ac0*/  @P3 STG.E.U16 desc[UR8][R6.64], R16 ;  /* 0x0000001006003986 */ /* 0x0209e2000c101508 */
[----:B------:R-:W-:Y:S01]  /*c0ad0*/  ISETP.LT.AND P3, PT, R29, UR4, !P0 ;  /* 0x000000041d007c0c */ /* 0x000fe2000c761270 */
[----:B------:R-:W-:-:S02]  /*c0ae0*/  ULDC UR4, c[0x0][0x22c] ;  /* 0x00008b0000047ab9 */ /* 0x000fc40000000800 */
[----:B------:R1:W-:Y:S01]  /*c0af0*/  @P2 STG.E.U16 desc[UR8][R4.64], R23 ;  /* 0x0000001704002986 */ /* 0x0003e2000c101508 */
[----:B----4-:R-:W-:-:S04]  /*c0b00*/  LEA R6, P6, R0, R2, 0x1 ;  /* 0x0000000200067211 */ /* 0x010fc800078c08ff */
[----:B------:R-:W-:Y:S02]  /*c0b10*/  LEA.HI.X.SX32 R7, R0, R20, 0x1, P6 ;  /* 0x0000001400077211 */ /* 0x000fe400030f0eff */
[----:B--2---:R-:W-:Y:S01]  /*c0b20*/  ISETP.LT.AND P2, PT, R27, UR4, !P0 ;  /* 0x000000041b007c0c */ /* 0x004fe2000c741270 */
[----:B------:R-:W-:Y:S01]  /*c0b30*/  ULDC UR4, c[0x0][0x22c] ;  /* 0x00008b0000047ab9 */ /* 0x000fe20000000800 */
[----:B------:R-:W2:Y:S04]  /*c0b40*/  LDL.LU R27, [R1+0x1dc] ;  /* 0x0001dc00011b7983 */ /* 0x000ea80000300800 */
[----:B------:R4:W-:Y:S01]  /*c0b50*/  @P4 STG.E.U16 desc[UR8][R6.64], R18 ;  /* 0x0000001206004986 */ /* 0x0009e2000c101508 */
[----:B------:R-:W-:Y:S01]  /*c0b60*/  ISETP.LT.AND P4, PT, R21, UR4, !P0 ;  /* 0x0000000415007c0c */ /* 0x000fe2000c781270 */
[----:B------:R-:W-:Y:S01]  /*c0b70*/  IMAD R0, R10, 0x2, R0 ;  /* 0x000000020a007824 */ /* 0x000fe200078e0200 */
[----:B------:R-:W-:Y:S01]  /*c0b80*/  ULDC UR4, c[0x0][0x22c] ;  /* 0x00008b0000047ab9 */ /* 0x000fe20000000800 */
[----:B------:R-:W5:Y:S01]  /*c0b90*/  LDL.LU R21, [R1+0x1e0] ;  /* 0x0001e00001157983 */ /* 0x000f620000300800 */
[----:B------:R-:W0:Y:S01]  /*c0ba0*/  LDC R10, c[0x0][0x248] ;  /* 0x00009200ff0a7b82 */ /* 0x000e220000000800 */
[----:B-1----:R-:W-:Y:S01]  /*c0bb0*/  IMAD R5, R9, 0x2, R0 ;  /* 0x0000000209057824 */ /* 0x002fe200078e0200 */
[----:B----4-:R-:W-:-:S06]  /*c0bc0*/  LEA R6, P6, R0, R2, 0x1 ;  /* 0x0000000200067211 */ /* 0x010fcc00078c08ff */
[----:B------:R-:W1:Y:S01]  /*c0bd0*/  LDC R9, c[0x0][0x248] ;  /* 0x00009200ff097b82 */ /* 0x000e620000000800 */
[----:B------:R-:W-:Y:S02]  /*c0be0*/  LEA.HI.X.SX32 R7, R0, R20, 0x1, P6 ;  /* 0x0000001400077211 */ /* 0x000fe400030f0eff */
[----:B------:R-:W-:Y:S01]  /*c0bf0*/  LEA R4, P6, R5, R2, 0x1 ;  /* 0x0000000205047211 */ /* 0x000fe200078c08ff */
[----:B------:R-:W-:Y:S02]  /*c0c00*/  IMAD R0, R11, 0x2, R5 ;  /* 0x000000020b007824 */ /* 0x000fe400078e0205 */
[----:B------:R4:W-:Y:S01]  /*c0c10*/  @P5 STG.E.U16 desc[UR8][R6.64], R25 ;  /* 0x0000001906005986 */ /* 0x0009e2000c101508 */
[----:B------:R-:W-:Y:S01]  /*c0c20*/  LEA.HI.X.SX32 R5, R5, R20, 0x1, P6 ;  /* 0x0000001405057211 */ /* 0x000fe200030f0eff */
[----:B------:R-:W1:Y:S01]  /*c0c30*/  LDC R11, c[0x0][0x248] ;  /* 0x00009200ff0b7b82 */ /* 0x000e620000000800 */
[----:B------:R-:W-:Y:S01]  /*c0c40*/  ISETP.LT.AND P5, PT, R15, UR4, !P0 ;  /* 0x000000040f007c0c */ /* 0x000fe2000c7a1270 */
[----:B------:R-:W-:Y:S01]  /*c0c50*/  ULDC UR4, c[0x0][0x22c] ;  /* 0x00008b0000047ab9 */ /* 0x000fe20000000800 */
[----:B------:R-:W5:Y:S01]  /*c0c60*/  LDL.LU R15, [R1+0x1e4] ;  /* 0x0001e400010f7983 */ /* 0x000f620000300800 */
[----:B------:R-:W-:-:S03]  /*c0c70*/  IMAD R8, R8, 0x2, R0 ;  /* 0x0000000208087824 */ /* 0x000fc600078e0200 */
[----:B------:R0:W-:Y:S01]  /*c0c80*/  @P3 STG.E.U16 desc[UR8][R4.64], R26 ;  /* 0x0000001a04003986 */ /* 0x0001e2000c101508 */
[----:B----4-:R-:W-:-:S04]  /*c0c90*/  LEA R6, P6, R0, R2, 0x1 ;  /* 0x0000000200067211 */ /* 0x010fc800078c08ff */
[----:B------:R-:W-:Y:S02]  /*c0ca0*/  LEA.HI.X.SX32 R7, R0, R20, 0x1, P6 ;  /* 0x0000001400077211 */ /* 0x000fe400030f0eff */
[----:B------:R-:W-:Y:S02]  /*c0cb0*/  PRMT R0, R22, 0x7632, R0 ;  /* 0x0000763216007816 */ /* 0x000fe40000000000 */
[----:B0-----:R-:W-:-:S03]  /*c0cc0*/  LEA R4, P6, R8, R2, 0x1 ;  /* 0x0000000208047211 */ /* 0x001fc600078c08ff */
[----:B------:R0:W-:Y:S01]  /*c0cd0*/  @P2 STG.E.U16 desc[UR8][R6.64], R0 ;  /* 0x0000000006002986 */ /* 0x0001e2000c101508 */
[----:B------:R-:W-:Y:S02]  /*c0ce0*/  LEA.HI.X.SX32 R5, R8, R20, 0x1, P6 ;  /* 0x0000001408057211 */ /* 0x000fe400030f0eff */
[----:B0-----:R-:W-:-:S05]  /*c0cf0*/  PRMT R6, R19, 0x7632, R6 ;  /* 0x0000763213067816 */ /* 0x001fca0000000006 */
[----:B------:R0:W-:Y:S01]  /*c0d00*/  @P4 STG.E.U16 desc[UR8][R4.64], R6 ;  /* 0x0000000604004986 */ /* 0x0001e2000c101508 */
[----:B---3--:R-:W-:Y:S01]  /*c0d10*/  ISETP.LT.AND P3, PT, R24, UR4, !P0 ;  /* 0x0000000418007c0c */ /* 0x008fe2000c761270 */
[----:B------:R-:W-:Y:S02]  /*c0d20*/  ULDC UR4, c[0x0][0x22c] ;  /* 0x00008b0000047ab9 */ /* 0x000fe40000000800 */
[----:B------:R-:W3:Y:S01]  /*c0d30*/  LDL.LU R24, [R1+0x1e8] ;  /* 0x0001e80001187983 */ /* 0x000ee20000300800 */
[----:B--2---:R-:W-:Y:S01]  /*c0d40*/  ISETP.LT.AND P2, PT, R27, UR4, !P0 ;  /* 0x000000041b007c0c */ /* 0x004fe2000c741270 */
[----:B------:R-:W-:Y:S02]  /*c0d50*/  ULDC UR4, c[0x0][0x22c] ;  /* 0x00008b0000047ab9 */ /* 0x000fe40000000800 */
[----:B------:R-:W2:Y:S01]  /*c0d60*/  LDL.LU R27, [R1+0x1ec] ;  /* 0x0001ec00011b7983 */ /* 0x000ea20000300800 */
[----:B-----5:R-:W-:Y:S01]  /*c0d70*/  ISETP.LT.AND P4, PT, R21, UR4, !P0 ;  /* 0x0000000415007c0c */ /* 0x020fe2000c781270 */
[----:B------:R-:W-:-:S02]  /*c0d80*/  IMAD R0, R10, 0x2, R8 ;  /* 0x000000020a007824 */ /* 0x000fc400078e0208 */
[----:B------:R-:W4:Y:S01]  /*c0d90*/  LDL.LU R21, [R1+0x1f0] ;  /* 0x0001f00001157983 */ /* 0x000f220000300800 */
[----:B------:R-:W5:Y:S01]  /*c0da0*/  LDC R10, c[0x0][0x248] ;  /* 0x00009200ff0a7b82 */ /* 0x000f620000000800 */
[----:B------:R-:W-:Y:S01]  /*c0db0*/  ULDC UR4, c[0x0][0x22c] ;  /* 0x00008b0000047ab9 */ /* 0x000fe20000000800 */
[----:B-1----:R-:W-:Y:S01]  /*c0dc0*/  IMAD R8, R9, 0x2, R0 ;  /* 0x0000000209087824 */ /* 0x002fe200078e0200 */
[C---:B0-----:R-:W-:Y:S02]  /*c0dd0*/  LEA R4, P6, R0.reuse, R2, 0x1 ;  /* 0x0000000200047211 */ /* 0x041fe400078c08ff */
[----:B------:R-:W-:Y:S02]  /*c0de0*/  PRMT R9, R17, 0x7632, R9 ;  /* 0x0000763211097816 */ /* 0x000fe40000000009 */
[----:B------:R-:W-:Y:S02]  /*c0df0*/  LEA.HI.X.SX32 R5, R0, R20, 0x1, P6 ;  /* 0x0000001400057211 */ /* 0x000fe400030f0eff */
[----:B------:R-:W-:-:S02]  /*c0e00*/  LEA R6, P6, R8, R2, 0x1 ;  /* 0x0000000208067211 */ /* 0x000fc400078c08ff */
[----:B------:R-:W-:Y:S01]  /*c0e10*/  PRMT R0, R16, 0x7632, R0 ;  /* 0x0000763210007816 */ /* 0x000fe20000000000 */
[----:B------:R0:W-:Y:S01]  /*c0e20*/  @P5 STG.E.U16 desc[UR8][R4.64], R9 ;  /* 0x0000000904005986 */ /* 0x0001e2000c101508 */
[----:B------:R-:W-:-:S05]  /*c0e30*/  LEA.HI.X.SX32 R7, R8, R20, 0x1, P6 ;  /* 0x0000001408077211 */ /* 0x000fca00030f0eff */
[----:B------:R1:W-:Y:S01]  /*c0e40*/  @P3 STG.E.U16 desc[UR8][R6.64], R0 ;  /* 0x0000000006003986 */ /* 0x0003e2000c101508 */
[----:B0-----:R-:W-:Y:S01]  /*c0e50*/  IMAD R4, R12, 0x2, R8 ;  /* 0x000000020c047824 */ /* 0x001fe200078e0208 */
[----:B------:R-:W0:Y:S01]  /*c0e60*/  LDC R9, c[0x0][0x248] ;  /* 0x00009200ff097b82 */ /* 0x000e220000000800 */
[----:B------:R-:W-:Y:S01]  /*c0e70*/  ISETP.LT.AND P6, PT, R15, UR4, !P0 ;  /* 0x000000040f007c0c */ /* 0x000fe2000c7c1270 */
[----:B------:R-:W-:Y:S02]  /*c0e80*/  ULDC UR4, c[0x0][0x22c] ;  /* 0x00008b0000047ab9 */ /* 0x000fe40000000800 */
[----:B-1----:R-:W-:-:S04]  /*c0e90*/  LEA R6, P3, R4, R2, 0x1 ;  /* 0x0000000204067211 */ /* 0x002fc800078608ff */
[----:B------:R-:W1:Y:S01]  /*c0ea0*/  LDC R8, c[0x0][0x248] ;  /* 0x00009200ff087b82 */ /* 0x000e620000000800 */
[----:B------:R-:W-:Y:S01]  /*c0eb0*/  LEA.HI.X.SX32 R7, R4, R20, 0x1, P3 ;  /* 0x0000001404077211 */ /* 0x000fe200018f0eff */
[----:B------:R-:W-:Y:S01]  /*c0ec0*/  IMAD R0, R11, 0x2, R4 ;  /* 0x000000020b007824 */ /* 0x000fe200078e0204 */
[----:B------:R-:W-:-:S04]  /*c0ed0*/  PRMT R5, R23, 0x7632, R5 ;  /* 0x0000763217057816 */ /* 0x000fc80000000005 */
[----:B------:R-:W-:Y:S01]  /*c0ee0*/  LEA R4, P5, R0, R2, 0x1 ;  /* 0x0000000200047211 */ /* 0x000fe200078a08ff */
[----:B------:R5:W-:Y:S01]  /*c0ef0*/  @P2 STG.E.U16 desc[UR8][R6.64], R5 ;  /* 0x0000000506002986 */ /* 0x000be2000c101508 */
[----:B------:R-:W0:Y:S08]  /*c0f00*/  LDC R12, c[0x0][0x248] ;  /* 0x00009200ff0c7b82 */ /* 0x000e300000000800 */
[----:B------:R-:W0:Y:S01]  /*c0f10*/  LDC R11, c[0x0][0x248] ;  /* 0x00009200ff0b7b82 */ /* 0x000e220000000800 */
[----:B-----5:R-:W-:Y:S01]  /*c0f20*/  IMAD R6, R10, 0x2, R0 ;  /* 0x000000020a067824 */ /* 0x020fe200078e0200 */
[----:B------:R-:W-:-:S02]  /*c0f30*/  LEA.HI.X.SX32 R5, R0, R20, 0x1, P5 ;  /* 0x0000001400057211 */ /* 0x000fc400028f0eff */
[----:B------:R-:W-:-:S05]  /*c0f40*/  PRMT R0, R18, 0x7632, R0 ;  /* 0x0000763212007816 */ /* 0x000fca0000000000 */
[----:B------:R1:W-:Y:S02]  /*c0f50*/  @P4 STG.E.U16 desc[UR8][R4.64], R0 ;  /* 0x0000000004004986 */ /* 0x0003e4000c101508 */
[----:B-1----:R-:W-:Y:S01]  /*c0f60*/  IMAD R0, R8, 0x2, R6 ;  /* 0x0000000208007824 */ /* 0x002fe200078e0206 */
[----:B------:R-:W-:Y:S02]  /*c0f70*/  PRMT R8, R26, 0x7632, R8 ;  /* 0x000076321a087816 */ /* 0x000fe40000000008 */
[----:B---3--:R-:W-:Y:S01]  /*c0f80*/  ISETP.LT.AND P3, PT, R24, UR4, !P0 ;  /* 0x0000000418007c0c */ /* 0x008fe2000c761270 */
[----:B------:R-:W-:Y:S01]  /*c0f90*/  ULDC UR4, c[0x0][0x22c] ;  /* 0x00008b0000047ab9 */ /* 0x000fe20000000800 */
[----:B------:R-:W3:Y:S01]  /*c0fa0*/  LDL.LU R24, [R1+0x1f4] ;  /* 0x0001f40001187983 */ /* 0x000ee20000300800 */
[----:B--2---:R-:W-:Y:S01]  /*c0fb0*/  ISETP.LT.AND P2, PT, R27, UR4, !P0 ;  /* 0x000000041b007c0c */ /* 0x004fe2000c741270 */
[----:B------:R-:W-:Y:S02]  /*c0fc0*/  ULDC UR4, c[0x0][0x22c] ;  /* 0x00008b0000047ab9 */ /* 0x000fe40000000800 */
[----:B------:R-:W2:Y:S04]  /*c0fd0*/  LDL.LU R27, [R1+0x1f8] ;  /* 0x0001f800011b7983 */ /* 0x000ea80000300800 */
[----:B------:R-:W5:Y:S01]  /*c0fe0*/  LDL.LU R29, [R1+0x110] ;  /* 0x00011000011d7983 */ /* 0x000f620000300800 */
[----:B----4-:R-:W-:-:S02]  /*c0ff0*/  ISETP.LT.AND P5, PT, R21, UR4, !P0 ;  /* 0x0000000415007c0c */ /* 0x010fc4000c7a1270 */
[C---:B------:R-:W-:Y:S01]  /*c1000*/  LEA R4, P4, R6.reuse, R2, 0x1 ;  /* 0x0000000206047211 */ /* 0x040fe200078808ff */
[----:B------:R-:W4:Y:S01]  /*c1010*/  LDL.LU R21, [R1+0x1fc] ;  /* 0x0001fc0001157983 */ /* 0x000f220000300800 */
[----:B------:R-:W-:Y:S01]  /*c1020*/  PRMT R10, R25, 0x7632, R10 ;  /* 0x00007632190a7816 */ /* 0x000fe2000000000a */
[----:B0-----:R-:W-:Y:S01]  /*c1030*/  IMAD R9, R9, 0x2, R0 ;  /* 0x0000000209097824 */ /* 0x001fe200078e0200 */
[----:B------:R-:W-:Y:S01]  /*c1040*/  ULDC UR4, c[0x0][0x22c] ;  /* 0x00008b0000047ab9 */ /* 0x000fe20000000800 */
[----:B------:R-:W4:Y:S04]  /*c1050*/  LDL.LU R26, [R1+0x200] ;  /* 0x00020000011a7983 */ /* 0x000f280000300800 */
[----:B------:R-:W4:Y:S01]  /*c1060*/  LDL.LU R19, [R1+0x114] ;  /* 0x0001140001137983 */ /* 0x000f220000300800 */
[----:B------:R-:W-:-:S02]  /*c1070*/  LEA.HI.X.SX32 R5, R6, R20, 0x1, P4 ;  /* 0x0000001406057211 */ /* 0x000fc400020f0eff */
[C---:B------:R-:W-:Y:S01]  /*c1080*/  LEA R6, P4, R0.reuse, R2, 0x1 ;  /* 0x0000000200067211 */ /* 0x040fe200078808ff */
[----:B------:R-:W4:Y:S03]  /*c1090*/  LDL.LU R17, [R1+0x118] ;  /* 0x0001180001117983 */ /* 0x000f260000300800 */
[----:B------:R-:W-:Y:S01]  /*c10a0*/  LEA.HI.X.SX32 R7, R0, R20, 0x1, P4 ;  /* 0x0000001400077211 */ /* 0x000fe200020f0eff */
[----:B------:R-:W4:Y:S04]  /*c10b0*/  LDL.LU R25, [R1+0x204] ;  /* 0x0002040001197983 */ /* 0x000f280000300800 */
[----:B------:R0:W-:Y:S01]  /*c10c0*/  @P6 STG.E.U16 desc[UR8][R4.64], R10 ;  /* 0x0000000a04006986 */ /* 0x0001e2000c101508 */
[----:B------:R-:W-:-:S02]  /*c10d0*/  IMAD R0, R12, 0x2, R9 ;  /* 0x000000020c007824 */ /* 0x000fc400078e0209 */
[----:B------:R-:W1:Y:S01]  /*c10e0*/  LDC R12, c[0x0][0x248] ;  /* 0x00009200ff0c7b82 */ /* 0x000e620000000800 */
[----:B------:R0:W-:Y:S02]  /*c10f0*/  @P3 STG.E.U16 desc[UR8][R6.64], R8 ;  /* 0x0000000806003986 */ /* 0x0001e4000c101508 */
[----:B0-----:R-:W-:-:S05]  /*c1100*/  LEA R4, P6, R9, R2, 0x1 ;  /* 0x0000000209047211 */ /* 0x001fca00078c08ff */
[----:B------:R-:W0:Y:S01]  /*c1110*/  LDC R10, c[0x0][0x248] ;  /* 0x00009200ff0a7b82 */ /* 0x000e220000000800 */
[----:B------:R-:W-:-:S07]  /*c1120*/  LEA.HI.X.SX32 R5, R9, R20, 0x1, P6 ;  /* 0x0000001409057211 */ /* 0x000fce00030f0eff */
[----:B------:R-:W1:Y:S08]  /*c1130*/  LDC R8, c[0x0][0x248] ;  /* 0x00009200ff087b82 */ /* 0x000e700000000800 */
[----:B------:R-:W0:Y:S01]  /*c1140*/  LDC R9, c[0x0][0x248] ;  /* 0x00009200ff097b82 */ /* 0x000e220000000800 */
[----:B---3--:R-:W-:Y:S01]  /*c1150*/  ISETP.LT.AND P4, PT, R24, UR4, !P0 ;  /* 0x0000000418007c0c */ /* 0x008fe2000c781270 */
[----:B------:R-:W-:Y:S01]  /*c1160*/  ULDC UR4, c[0x0][0x22c] ;  /* 0x00008b0000047ab9 */ /* 0x000fe20000000800 */
[----:B------:R-:W3:Y:S01]  /*c1170*/  LDL.LU R24, [R1+0x11c] ;  /* 0x00011c0001187983 */ /* 0x000ee20000300800 */
[----:B--2---:R-:W-:Y:S01]  /*c1180*/  ISETP.LT.AND P3, PT, R27, UR4, !P0 ;  /* 0x000000041b007c0c */ /* 0x004fe2000c761270 */
[----:B------:R-:W-:-:S02]  /*c1190*/  ULDC UR4, c[0x0][0x22c] ;  /* 0x00008b0000047ab9 */ /* 0x000fc40000000800 */
[----:B------:R-:W2:Y:S04]  /*c11a0*/  LDL.LU R27, [R1+0x208] ;  /* 0x00020800011b7983 */ /* 0x000ea80000300800 */
[----:B-----5:R5:W-:Y:S01]  /*c11b0*/  @P2 STG.E.U16 desc[UR8][R4.64], R29 ;  /* 0x0000001d04002986 */ /* 0x020be2000c101508 */
[----:B------:R-:W-:-:S03]  /*c11c0*/  LEA R6, P2, R0, R2, 0x1 ;  /* 0x0000000200067211 */ /* 0x000fc600078408ff */
[----:B------:R-:W2:Y:S01]  /*c11d0*/  LDL.LU R15, [R1+0x100] ;  /* 0x00010000010f7983 */ /* 0x000ea20000300800 */
[----:B------:R-:W-:Y:S02]  /*c11e0*/  LEA.HI.X.SX32 R7, R0, R20, 0x1, P2 ;  /* 0x0000001400077211 */ /* 0x000fe400010f0eff */
[----:B----4-:R-:W-:Y:S01]  /*c11f0*/  ISETP.LT.AND P2, PT, R21, UR4, !P0 ;  /* 0x0000000415007c0c */ /* 0x010fe2000c741270 */
[----:B------:R-:W4:Y:S01]  /*c1200*/  LDL.LU R16, [R1+0x20c] ;  /* 0x00020c0001107983 */ /* 0x000f220000300800 */
[----:B------:R-:W-:-:S03]  /*c1210*/  ULDC UR4, c[0x0][0x22c] ;  /* 0x00008b0000047ab9 */ /* 0x000fc60000000800 */
[----:B------:R-:W4:Y:S04]  /*c1220*/  LDL.LU R21, [R1+0x220] ;  /* 0x0002200001157983 */ /* 0x000f280000300800 */
[----:B------:R-:W4:Y:S04]  /*c1230*/  LDL.LU R23, [R1+0x104] ;  /* 0x0001040001177983 */ /* 0x000f280000300800 */
[----:B------:R1:W-:Y:S01]  /*c1240*/  @P5 STG.E.U16 desc[UR8][R6.64], R19 ;  /* 0x0000001306005986 */ /* 0x0003e2000c101508 */
[----:B------:R-:W-:Y:S01]  /*c1250*/  ISETP.LT.AND P5, PT, R26, UR4, !P0 ;  /* 0x000000041a007c0c */ /* 0x000fe2000c7a1270 */
[----:B-----5:R-:W-:Y:S01]  /*c1260*/  IMAD R5, R11, 0x2, R0 ;  /* 0x000000020b057824 */ /* 0x020fe200078e0200 */
[----:B------:R-:W-:Y:S01]  /*c1270*/  ULDC UR4, c[0x0][0x22c] ;  /* 0x00008b0000047ab9 */ /* 0x000fe20000000800 */
[----:B------:R-:W5:Y:S01]  /*c1280*/  LDL.LU R18, [R1+0x108] ;  /* 0x0001080001127983 */ /* 0x000f620000300800 */
[----:B------:R-:W3:Y:S03]  /*c1290*/  LDC R11, c[0x0][0x248] ;  /* 0x00009200ff0b7b82 */ /* 0x000ee60000000800 */
[----:B------:R-:W5:Y:S01]  /*c12a0*/  LDL.LU R26, [R1+0x224] ;  /* 0x00022400011a7983 */ /* 0x000f620000300800 */
[----:B------:R-:W-:Y:S01]  /*c12b0*/  LEA R4, P6, R5, R2, 0x1 ;  /* 0x0000000205047211 */ /* 0x000fe200078c08ff */
[----:B------:R-:W-:-:S03]  /*c12c0*/  IMAD R0, R13, 0x2, R5 ;  /* 0x000000020d007824 */ /* 0x000fc600078e0205 */
[----:B------:R-:W-:Y:S01]  /*c12d0*/  LEA.HI.X.SX32 R5, R5, R20, 0x1, P6 ;  /* 0x0000001405057211 */ /* 0x000fe200030f0eff */
[----:B------:R-:W5:Y:S01]  /*c12e0*/  LDC R13, c[0x0][0x248] ;  /* 0x00009200ff0d7b82 */ /* 0x000f620000000800 */
[----:B-1----:R-:W-:-:S03]  /*c12f0*/  LEA R6, P6, R0, R2, 0x1 ;  /* 0x0000000200067211 */ /* 0x002fc600078c08ff */
[----:B------:R0:W-:Y:S01]  /*c1300*/  @P4 STG.E.U16 desc[UR8][R4.64], R17 ;  /* 0x0000001104004986 */ /* 0x0001e2000c101508 */
[----:B------:R-:W-:Y:S01]  /*c1310*/  LEA.HI.X.SX32 R7, R0, R20, 0x1, P6 ;  /* 0x0000001400077211 */ /* 0x000fe200030f0eff */
[----:B------:R-:W-:Y:S01]  /*c1320*/  IMAD R0, R8, 0x2, R0 ;  /* 0x0000000208007824 */ /* 0x000fe200078e0200 */
[----:B------:R-:W-:Y:S01]  /*c1330*/  ISETP.LT.AND P4, PT, R25, UR4, !P0 ;  /* 0x0000000419007c0c */ /* 0x000fe2000c781270 */
[----:B------:R-:W-:Y:S01]  /*c1340*/  ULDC UR4, c[0x0][0x22c] ;  /* 0x00008b0000047ab9 */ /* 0x000fe20000000800 */
[----:B------:R-:W5:Y:S01]  /*c1350*/  LDL.LU R25, [R1+0x10c] ;  /* 0x00010c0001197983 */ /* 0x000f620000300800 */
[----:B------:R-:W1:Y:S03]  /*c1360*/  LDC R8, c[0x0][0x248] ;  /* 0x00009200ff087b82 */ /* 0x000e660000000800 */
[----:B------:R-:W5:Y:S01]  /*c1370*/  LDL.LU R22, [R1+0x228] ;  /* 0x0002280001167983 */ /* 0x000f620000300800 */
[----:B0-----:R-:W-:-:S04]  /*c1380*/  IMAD R5, R10, 0x2, R0 ;  /* 0x000000020a057824 */ /* 0x001fc800078e0200 */
[----:B------:R-:W0:Y:S01]  /*c1390*/  LDC R10, c[0x0][0x248] ;  /* 0x00009200ff0a7b82 */ /* 0x000e220000000800 */
[-C--:B------:R-:W-:Y:S01]  /*c13a0*/  LEA R4, P6, R5, R2.reuse, 0x1 ;  /* 0x0000000205047211 */ /* 0x080fe200078c08ff */
[----:B---3--:R3:W-:Y:S02]  /*c13b0*/  @P3 STG.E.U16 desc[UR8][R6.64], R24 ;  /* 0x0000001806003986 */ /* 0x0087e4000c101508 */
[----:B---3--:R-:W-:-:S04]  /*c13c0*/  LEA R6, P3, R0, R2, 0x1 ;  /* 0x0000000200067211 */ /* 0x008fc800078608ff */
[-C--:B------:R-:W-:Y:S01]  /*c13d0*/  LEA.HI.X.SX32 R7, R0, R20.reuse, 0x1, P3 ;  /* 0x0000001400077211 */ /* 0x080fe200018f0eff */
[----:B------:R-:W-:Y:S01]  /*c13e0*/  IMAD R0, R11, 0x2, R5 ;  /* 0x000000020b007824 */ /* 0x000fe200078e0205 */
[----:B------:R-:W-:Y:S01]  /*c13f0*/  LEA.HI.X.SX32 R5, R5, R20, 0x1, P6 ;  /* 0x0000001405057211 */ /* 0x000fe200030f0eff */
[----:B------:R-:W3:Y:S01]  /*c1400*/  LDC R11, c[0x0][0x248] ;  /* 0x00009200ff0b7b82 */ /* 0x000ee20000000800 */
[----:B--2---:R-:W-:Y:S01]  /*c1410*/  ISETP.LT.AND P3, PT, R27, UR4, !P0 ;  /* 0x000000041b007c0c */ /* 0x004fe2000c761270 */
[----:B------:R-:W-:Y:S01]  /*c1420*/  ULDC UR4, c[0x0][0x22c] ;  /* 0x00008b0000047ab9 */ /* 0x000fe20000000800 */
[----:B------:R-:W2:Y:S04]  /*c1430*/  LDL.LU R27, [R1+0x22c] ;  /* 0x00022c00011b7983 */ /* 0x000ea80000300800 */
[----:B------:R1:W-:Y:S01]  /*c1440*/  @P2 STG.E.U16 desc[UR8][R6.64], R15 ;  /* 0x0000000f06002986 */ /* 0x0003e2000c101508 */
[----:B----4-:R-:W-:Y:S01]  /*c1450*/  ISETP.LT.AND P2, PT, R16, UR4, !P0 ;  /* 0x0000000410007c0c */ /* 0x010fe2000c741270 */
[----:B------:R-:W-:-:S02]  /*c1460*/  ULDC UR4, c[0x0][0x22c] ;  /* 0x00008b0000047ab9 */ /* 0x000fc40000000800 */
[----:B------:R-:W4:Y:S01]  /*c1470*/  LDL.LU R16, [R1+0x230] ;  /* 0x0002300001107983 */ /* 0x000f220000300800 */
[----:B-1----:R-:W-:-:S03]  /*c1480*/  LEA R6, P6, R0, R2, 0x1 ;  /* 0x0000000200067211 */ /* 0x002fc600078c08ff */
[----:B------:R1:W-:Y:S01]  /*c1490*/  @P5 STG.E.U16 desc[UR8][R4.64], R23 ;  /* 0x0000001704005986 */ /* 0x0003e2000c101508 */
[----:B------:R-:W-:Y:S02]  /*c14a0*/  LEA.HI.X.SX32 R7, R0, R20, 0x1, P6 ;  /* 0x0000001400077211 */ /* 0x000fe400030f0eff */
[----:B------:R-:W-:Y:S01]  /*c14b0*/  ISETP.LT.AND P5, PT, R21, UR4, !P0 ;  /* 0x0000000415007c0c */ /* 0x000fe2000c7a1270 */
[----:B------:R-:W-:Y:S01]  /*c14c0*/  ULDC UR4, c[0x0][0x22c] ;  /* 0x00008b0000047ab9 */ /* 0x000fe20000000800 */
[----:B------:R-:W4:Y:S04]  /*c14d0*/  LDL.LU R21, [R1+0x234] ;  /* 0x0002340001157983 */ /* 0x000f280000300800 */
[----:B-----5:R5:W-:Y:S01]  /*c14e0*/  @P4 STG.E.U16 desc[UR8][R6.64], R18 ;  /* 0x0000001206004986 */ /* 0x020be2000c101508 */
[----:B------:R-:W-:Y:S01]  /*c14f0*/  ISETP.LT.AND P4, PT, R26, UR4, !P0 ;  /* 0x000000041a007c0c */ /* 0x000fe2000c781270 */
[----:B------:R-:W-:Y:S01]  /*c1500*/  IMAD R0, R8, 0x2, R0 ;  /* 0x0000000208007824 */ /* 0x000fe200078e0200 */
[----:B------:R-:W-:Y:S01]  /*c1510*/  ULDC UR4, c[0x0][0x22c] ;  /* 0x00008b0000047ab9 */ /* 0x000fe20000000800 */
[----:B------:R-:W4:Y:S02]  /*c1520*/  LDL.LU R26, [R1+0x238] ;  /* 0x00023800011a7983 */ /* 0x000f240000300800 */
[----:B-1----:R-:W-:Y:S01]  /*c1530*/  IMAD R5, R9, 0x2, R0 ;  /* 0x0000000209057824 */ /* 0x002fe200078e0200 */
[----:B------:R-:W-:Y:S01]  /*c1540*/  PRMT R8, R29, 0x7632, R8 ;  /* 0x000076321d087816 */ /* 0x000fe20000000008 */
[----:B------:R-:W1:Y:S01]  /*c1550*/  LDC R9, c[0x0][0x248] ;  /* 0x00009200ff097b82 */ /* 0x000e620000000800 */
[----:B-----5:R-:W-:-:S04]  /*c1560*/  LEA R6, P6, R0, R2, 0x1 ;  /* 0x0000000200067211 */ /* 0x020fc800078c08ff */
[----:B------:R-:W-:Y:S01]  /*c1570*/  LEA.HI.X.SX32 R7, R0, R20, 0x1, P6 ;  /* 0x0000001400077211 */ /* 0x000fe200030f0eff */
[----:B------:R-:W-:Y:S01]  /*c1580*/  IMAD R0, R12, 0x2, R5 ;  /* 0x000000020c007824 */ /* 0x000fe200078e0205 */
[C---:B------:R-:W-:Y:S01]  /*c1590*/  LEA R4, P6, R5.reuse, R2, 0x1 ;  /* 0x0000000205047211 */ /* 0x040fe200078c08ff */
[----:B------:R-:W5:Y:S02]  /*c15a0*/  LDC R12, c[0x0][0x248] ;  /* 0x00009200ff0c7b82 */ /* 0x000f640000000800 */
[----:B------:R0:W-:Y:S01]  /*c15b0*/  @P3 STG.E.U16 desc[UR8][R6.64], R25 ;  /* 0x0000001906003986 */ /* 0x0001e2000c101508 */
[----:B------:R-:W-:-:S05]  /*c15c0*/  LEA.HI.X.SX32 R5, R5, R20, 0x1, P6 ;  /* 0x0000001405057211 */ /* 0x000fca00030f0eff */
[----:B------:R3:W-:Y:S01]  /*c15d0*/  @P2 STG.E.U16 desc[UR8][R4.64], R8 ;  /* 0x0000000804002986 */ /* 0x0007e2000c101508 */
[----:B0-----:R-:W-:-:S04]  /*c15e0*/  LEA R6, P6, R0, R2, 0x1 ;  /* 0x0000000200067211 */ /* 0x001fc800078c08ff */
[----:B------:R-:W-:Y:S01]  /*c15f0*/  LEA.HI.X.SX32 R7, R0, R20, 0x1, P6 ;  /* 0x0000001400077211 */ /* 0x000fe200030f0eff */
[----:B------:R-:W-:Y:S01]  /*c1600*/  IMAD R0, R10, 0x2, R0 ;  /* 0x000000020a007824 */ /* 0x000fe200078e0200 */
[----:B---3--:R-:W-:Y:S01]  /*c1610*/  PRMT R4, R19, 0x7632, R4 ;  /* 0x0000763213047816 */ /* 0x008fe20000000004 */
[----:B------:R-:W0:Y:S01]  /*c1620*/  LDC R10, c[0x0][0x248] ;  /* 0x00009200ff0a7b82 */ /* 0x000e220000000800 */
[----:B------:R-:W-:Y:S01]  /*c1630*/  ISETP.LT.AND P3, PT, R22, UR4, !P0 ;  /* 0x0000000416007c0c */ /* 0x000fe2000c761270 */
[----:B------:R-:W-:Y:S02]  /*c1640*/  ULDC UR4, c[0x0][0x22c] ;  /* 0x00008b0000047ab9 */ /* 0x000fe40000000800 */
[----:B------:R3:W-:Y:S01]  /*c1650*/  @P5 STG.E.U16 desc[UR8][R6.64], R4 ;  /* 0x0000000406005986 */ /* 0x0007e2000c101508 */
[----:B------:R-:W-:-:S03]  /*c1660*/  IMAD R8, R11, 0x2, R0 ;  /* 0x000000020b087824 */ /* 0x000fc600078e0200 */
[----:B------:R-:W5:Y:S01]  /*c1670*/  LDC R11, c[0x0][0x248] ;  /* 0x00009200ff0b7b82 */ /* 0x000f620000000800 */
[C---:B---3--:R-:W-:Y:S02]  /*c1680*/  LEA R4, P5, R0.reuse, R2, 0x1 ;  /* 0x0000000200047211 */ /* 0x048fe400078a08ff */
[----:B------:R-:W-:Y:S02]  /*c1690*/  PRMT R7, R17, 0x7632, R7 ;  /* 0x0000763211077816 */ /* 0x000fe40000000007 */
[----:B------:R-:W-:Y:S02]  /*c16a0*/  LEA.HI.X.SX32 R5, R0, R20, 0x1, P5 ;  /* 0x0000001400057211 */ /* 0x000fe400028f0eff */
[----:B------:R-:W-:-:S03]  /*c16b0*/  LEA R6, P6, R8, R2, 0x1 ;  /* 0x0000000208067211 */ /* 0x000fc600078c08ff */
[----:B------:R3:W-:Y:S02]  /*c16c0*/  @P4 STG.E.U16 desc[UR8][R4.64], R7 ;  /* 0x0000000704004986 */ /* 0x0007e4000c101508 */
[----:B---3--:R-:W-:Y:S02]  /*c16d0*/  LEA.HI.X.SX32 R7, R8, R20, 0x1, P6 ;  /* 0x0000001408077211 */ /* 0x008fe400030f0eff */
[----:B--2---:R-:W-:Y:S01]  /*c16e0*/  ISETP.LT.AND P2, PT, R27, UR4, !P0 ;  /* 0x000000041b007c0c */ /* 0x004fe2000c741270 */
[----:B------:R-:W-:Y:S01]  /*c16f0*/  ULDC UR4, c[0x0][0x22c] ;  /* 0x00008b0000047ab9 */ /* 0x000fe20000000800 */
[----:B------:R-:W2:Y:S01]  /*c1700*/  LDL.LU R27, [R1+0x23c] ;  /* 0x00023c00011b7983 */ /* 0x000ea20000300800 */
[----:B----4-:R-:W-:Y:S01]  /*c1710*/  ISETP.LT.AND P5, PT, R16, UR4, !P0 ;  /* 0x0000000410007c0c */ /* 0x010fe2000c7a1270 */
[----:B------:R-:W-:Y:S02]  /*c1720*/  ULDC UR4, c[0x0][0x22c] ;  /* 0x00008b0000047ab9 */ /* 0x000fe40000000800 */
[----:B------:R-:W-:Y:S01]  /*c1730*/  ISETP.LT.AND P4, PT, R21, UR4, !P0 ;  /* 0x0000000415007c0c */ /* 0x000fe2000c781270 */
[----:B------:R-:W-:Y:S01]  /*c1740*/  ULDC UR4, c[0x0][0x22c] ;  /* 0x00008b0000047ab9 */ /* 0x000fe20000000800 */
[----:B------:R-:W3:Y:S01]  /*c1750*/  LDL.LU R21, [R1+0x240] ;  /* 0x0002400001157983 */ /* 0x000ee20000300800 */
[----:B------:R-:W-:Y:S01]  /*c1760*/  ISETP.LT.AND P6, PT, R26, UR4, !P0 ;  /* 0x000000041a007c0c */ /* 0x000fe2000c7c1270 */
[----:B-1----:R-:W-:-:S02]  /*c1770*/  IMAD R0, R9, 0x2, R8 ;  /* 0x0000000209007824 */ /* 0x002fc400078e0208 */
[----:B------:R-:W4:Y:S01]  /*c1780*/  LDL.LU R26, [R1+0x244] ;  /* 0x00024400011a7983 */ /* 0x000f220000300800 */
[----:B------:R-:W-:Y:S01]  /*c1790*/  PRMT R4, R24, 0x7632, R4 ;  /* 0x0000763218047816 */ /* 0x000fe20000000004 */
[----:B------:R-:W-:Y:S01]  /*c17a0*/  ULDC UR4, c[0x0][0x22c] ;  /* 0x00008b0000047ab9 */ /* 0x000fe20000000800 */
[----:B------:R-:W-:Y:S01]  /*c17b0*/  PRMT R9, R15, 0x7632, R9 ;  /* 0x000076320f097816 */ /* 0x000fe20000000009 */
[----:B------:R-:W5:Y:S04]  /*c17c0*/  LDL.LU R24, [R1+0x248] ;  /* 0x0002480001187983 */ /* 0x000f680000300800 */
[----:B------:R1:W-:Y:S01]  /*c17d0*/  @P3 STG.E.U16 desc[UR8][R6.64], R4 ;  /* 0x0000000406003986 */ /* 0x0003e2000c101508 */
[----:B------:R-:W-:-:S03]  /*c17e0*/  PRMT R8, R23, 0x7632, R8 ;  /* 0x0000763217087816 */ /* 0x000fc60000000008 */
[----:B------:R-:W5:Y:S01]  /*c17f0*/  LDL.LU R22, [R1+0x120] ;  /* 0x0001200001167983 */ /* 0x000f620000300800 */
[----:B-1----:R-:W-:Y:S01]  /*c1800*/  LEA R4, P3, R0, R2, 0x1 ;  /* 0x0000000200047211 */ /* 0x002fe200078608ff */
[----:B0-----:R-:W-:Y:S02]  /*c1810*/  IMAD R7, R10, 0x2, R0 ;  /* 0x000000020a077824 */ /* 0x001fe400078e0200 */
[----:B------:R-:W0:Y:S01]  /*c1820*/  LDC R10, c[0x0][0x248] ;  /* 0x00009200ff0a7b82 */ /* 0x000e220000000800 */
[----:B------:R-:W-:Y:S01]  /*c1830*/  LEA.HI.X.SX32 R5, R0, R20, 0x1, P3 ;  /* 0x0000001400057211 */ /* 0x000fe200018f0eff */
[----:B------:R-:W-:Y:S01]  /*c1840*/  IMAD R0, R13, 0x2, R7 ;  /* 0x000000020d007824 */ /* 0x000fe200078e0207 */
[----:B------:R-:W-:-:S03]  /*c1850*/  LEA R6, P3, R7, R2, 0x1 ;  /* 0x0000000207067211 */ /* 0x000fc600078608ff */
[----:B------:R1:W-:Y:S01]  /*c1860*/  @P2 STG.E.U16 desc[UR8][R4.64], R9 ;  /* 0x0000000904002986 */ /* 0x0003e2000c101508 */
[----:B------:R-:W-:Y:S01]  /*c1870*/  LEA.HI.X.SX32 R7, R7, R20, 0x1, P3 ;  /* 0x0000001407077211 */ /* 0x000fe200018f0eff */
[----:B------:R-:W0:Y:S04]  /*c1880*/  LDC R13, c[0x0][0x248] ;  /* 0x00009200ff0d7b82 */ /* 0x000e280000000800 */
[----:B------:R1:W-:Y:S02]  /*c1890*/  @P5 STG.E.U16 desc[UR8][R6.64], R8 ;  /* 0x0000000806005986 */ /* 0x0003e4000c101508 */
[----:B-1----:R-:W-:-:S04]  /*c18a0*/  LEA R4, P3, R0, R2, 0x1 ;  /* 0x0000000200047211 */ /* 0x002fc800078608ff */
[----:B------:R-:W-:Y:S02]  /*c18b0*/  LEA.HI.X.SX32 R5, R0, R20, 0x1, P3 ;  /* 0x0000001400057211 */ /* 0x000fe400018f0eff */
[----:B------:R-:W-:-:S05]  /*c18c0*/  PRMT R6, R18, 0x7632, R6 ;  /* 0x0000763212067816 */ /* 0x000fca0000000006 */
[----:B------:R1:W-:Y:S01]  /*c18d0*/  @P4 STG.E.U16 desc[UR8][R4.64], R6 ;  /* 0x0000000604004986 */ /* 0x0003e2000c101508 */
[----:B--2---:R-:W-:Y:S01]  /*c18e0*/  ISETP.LT.AND P2, PT, R27, UR4, !P0 ;  /* 0x000000041b007c0c */ /* 0x004fe2000c741270 */
[----:B------:R-:W-:Y:S02]  /*c18f0*/  ULDC UR4, c[0x0][0x22c] ;  /* 0x00008b0000047ab9 */ /* 0x000fe40000000800 */
[----:B------:R-:W2:Y:S04]  /*c1900*/  LDL.LU R27, [R1+0x24c] ;  /* 0x00024c00011b7983 */ /* 0x000ea80000300800 */
[----:B------:R-:W2:Y:S01]  /*c1910*/  LDL.LU R19, [R1+0x124] ;  /* 0x0001240001137983 */ /* 0x000ea20000300800 */
[----:B---3--:R-:W-:Y:S01]  /*c1920*/  ISETP.LT.AND P3, PT, R21, UR4, !P0 ;  /* 0x0000000415007c0c */ /* 0x008fe2000c761270 */
[----:B------:R-:W-:-:S02]  /*c1930*/  ULDC UR4, c[0x0][0x22c] ;  /* 0x00008b0000047ab9 */ /* 0x000fc40000000800 */
[----:B----4-:R-:W-:Y:S01]  /*c1940*/  ISETP.LT.AND P4, PT, R26, UR4, !P0 ;  /* 0x000000041a007c0c */ /* 0x010fe2000c781270 */
[----:B-----5:R-:W-:Y:S01]  /*c1950*/  IMAD R0, R12, 0x2, R0 ;  /* 0x000000020c007824 */ /* 0x020fe200078e0200 */
[----:B------:R-:W3:Y:S01]  /*c1960*/  LDL.LU R26, [R1+0x250] ;  /* 0x00025000011a7983 */ /* 0x000ee20000300800 */
[----:B------:R-:W-:Y:S01]  /*c1970*/  PRMT R7, R25, 0x7632, R7 ;  /* 0x0000763219077816 */ /* 0x000fe20000000007 */
[----:B------:R-:W-:Y:S01]  /*c1980*/  ULDC UR4, c[0x0][0x22c] ;  /* 0x00008b0000047ab9 */ /* 0x000fe20000000800 */
[----:B-1----:R-:W-:Y:S01]  /*c1990*/  IMAD R6, R11, 0x2, R0 ;  /* 0x000000020b067824 */ /* 0x002fe200078e0200 */
[C---:B------:R-:W-:Y:S01]  /*c19a0*/  LEA R4, P5, R0.reuse, R2, 0x1 ;  /* 0x0000000200047211 */ /* 0x040fe200078a08ff */
[----:B------:R-:W4:Y:S01]  /*c19b0*/  LDL.LU R17, [R1+0x128] ;  /* 0x0001280001117983 */ /* 0x000f220000300800 */
[----:B------:R-:W1:Y:S02]  /*c19c0*/  LDC R11, c[0x0][0x248] ;  /* 0x00009200ff0b7b82 */ /* 0x000e640000000800 */
[----:B------:R-:W-:Y:S01]  /*c19d0*/  LEA.HI.X.SX32 R5, R0, R20, 0x1, P5 ;  /* 0x0000001400057211 */ /* 0x000fe200028f0eff */
[----:B------:R-:W-:Y:S01]  /*c19e0*/  IMAD R0, R14, 0x2, R6 ;  /* 0x000000020e007824 */ /* 0x000fe200078e0206 */
[C---:B------:R-:W-:Y:S01]  /*c19f0*/  LEA R8, P5, R6.reuse, R2, 0x1 ;  /* 0x0000000206087211 */ /* 0x040fe200078a08ff */
[----:B------:R-:W5:Y:S03]  /*c1a00*/  LDL.LU R29, [R1+0x254] ;  /* 0x00025400011d7983 */ /* 0x000f660000300800 */
[----:B------:R-:W5:Y:S01]  /*c1a10*/  LDC R12, c[0x0][0x248] ;  /* 0x00009200ff0c7b82 */ /* 0x000f620000000800 */
[----:B------:R0:W-:Y:S01]  /*c1a20*/  @P6 STG.E.U16 desc[UR8][R4.64], R7 ;  /* 0x0000000704006986 */ /* 0x0001e2000c101508 */
[----:B------:R-:W-:-:S03]  /*c1a30*/  LEA.HI.X.SX32 R9, R6, R20, 0x1, P5 ;  /* 0x0000001406097211 */ /* 0x000fc600028f0eff */
[----:B------:R-:W5:Y:S01]  /*c1a40*/  LDL.LU R16, [R1+0x12c] ;  /* 0x00012c0001107983 */ /* 0x000f620000300800 */
[----:B------:R-:W-:Y:S01]  /*c1a50*/  ISETP.LT.AND P5, PT, R24, UR4, !P0 ;  /* 0x0000000418007c0c */ /* 0x000fe2000c7a1270 */
[----:B------:R-:W-:Y:S01]  /*c1a60*/  ULDC UR4, c[0x0][0x22c] ;  /* 0x00008b0000047ab9 */ /* 0x000fe20000000800 */
[----:B------:R-:W5:Y:S01]  /*c1a70*/  LDC R14, c[0x0][0x248] ;  /* 0x00009200ff0e7b82 */ /* 0x000f620000000800 */
[----:B------:R-:W5:Y:S01]  /*c1a80*/  LDL.LU R25, [R1+0x258] ;  /* 0x0002580001197983 */ /* 0x000f620000300800 */
[----:B0-----:R-:W-:-:S03]  /*c1a90*/  LEA R4, P6, R0, R2, 0x1 ;  /* 0x0000000200047211 */ /* 0x001fc600078c08ff */
[----:B------:R-:W5:Y:S01]  /*c1aa0*/  LDL.LU R23, [R1+0x130] ;  /* 0x0001300001177983 */ /* 0x000f620000300800 */
[----:B------:R-:W-:Y:S01]  /*c1ab0*/  LEA.HI.X.SX32 R5, R0, R20, 0x1, P6 ;  /* 0x0000001400057211 */ /* 0x000fe200030f0eff */
[----:B------:R-:W-:Y:S02]  /*c1ac0*/  IMAD R0, R10, 0x2, R0 ;  /* 0x000000020a007824 */ /* 0x000fe400078e0200 */
[----:B------:R0:W-:Y:S01]  /*c1ad0*/  @P2 STG.E.U16 desc[UR8][R8.64], R22 ;  /* 0x0000001608002986 */ /* 0x0001e2000c101508 */
[----:B------:R-:W5:Y:S08]  /*c1ae0*/  LDC R10, c[0x0][0x248] ;  /* 0x00009200ff0a7b82 */ /* 0x000f700000000800 */
[----:B0-----:R-:W0:Y:S08]  /*c1af0*/  LDC R8, c[0x0][0x248] ;  /* 0x00009200ff087b82 */ /* 0x001e300000000800 */
[----:B------:R-:W0:Y:S01]  /*c1b00*/  LDC R9, c[0x0][0x248] ;  /* 0x00009200ff097b82 */ /* 0x000e220000000800 */
[----:B--2---:R-:W-:Y:S01]  /*c1b10*/  ISETP.LT.AND P2, PT, R27, UR4, !P0 ;  /* 0x000000041b007c0c */ /* 0x004fe2000c741270 */
[----:B------:R-:W-:Y:S01]  /*c1b20*/  ULDC UR4, c[0x0][0x22c] ;  /* 0x00008b0000047ab9 */ /* 0x000fe20000000800 */
[----:B------:R-:W2:Y:S04]  /*c1b30*/  LDL.LU R27, [R1+0x25c] ;  /* 0x00025c00011b7983 */ /* 0x000ea80000300800 */
[----:B------:R1:W-:Y:S01]  /*c1b40*/  @P3 STG.E.U16 desc[UR8][R4.64], R19 ;  /* 0x0000001304003986 */ /* 0x0003e2000c101508 */
[----:B------:R-:W-:-:S03]  /*c1b50*/  LEA R6, P3, R0, R2, 0x1 ;  /* 0x0000000200067211 */ /* 0x000fc600078608ff */
[----:B------:R-:W2:Y:S01]  /*c1b60*/  LDL.LU R18, [R1+0x134] ;  /* 0x0001340001127983 */ /* 0x000ea20000300800 */
[----:B------:R-:W-:Y:S02]  /*c1b70*/  LEA.HI.X.SX32 R7, R0, R20, 0x1, P3 ;  /* 0x0000001400077211 */ /* 0x000fe400018f0eff */
[----:B---3--:R-:W-:Y:S01]  /*c1b80*/  ISETP.LT.AND P3, PT, R26, UR4, !P0 ;  /* 0x000000041a007c0c */ /* 0x008fe2000c761270 */
[----:B-1----:R-:W-:Y:S01]  /*c1b90*/  IMAD R5, R11, 0x2, R0 ;  /* 0x000000020b057824 */ /* 0x002fe200078e0200 */
[----:B------:R-:W3:Y:S01]  /*c1ba0*/  LDL.LU R26, [R1+0x260] ;  /* 0x00026000011a7983 */ /* 0x000ee20000300800 */
[----:B------:R-:W-:Y:S01]  /*c1bb0*/  ULDC UR4, c[0x0][0x22c] ;  /* 0x00008b0000047ab9 */ /* 0x000fe20000000800 */
[----:B------:R-:W1:Y:S01]  /*c1bc0*/  LDC R11, c[0x0][0x248] ;  /* 0x00009200ff0b7b82 */ /* 0x000e620000000800 */
[----:B------:R-:W-:Y:S01]  /*c1bd0*/  IMAD R0, R13, 0x2, R5 ;  /* 0x000000020d007824 */ /* 0x000fe200078e0205 */
[C---:B------:R-:W-:Y:S01]  /*c1be0*/  LEA R4, P6, R5.reuse, R2, 0x1 ;  /* 0x0000000205047211 */ /* 0x040fe200078c08ff */
[----:B------:R-:W3:Y:S03]  /*c1bf0*/  LDL.LU R15, [R1+0x264] ;  /* 0x00026400010f7983 */ /* 0x000ee60000300800 */
[----:B------:R-:W-:Y:S01]  /*c1c00*/  LEA.HI.X.SX32 R5, R5, R20, 0x1, P6 ;  /* 0x0000001405057211 */ /* 0x000fe200030f0eff */
[----:B----4-:R4:W-:Y:S01]  /*c1c10*/  @P4 STG.E.U16 desc[UR8][R6.64], R17 ;  /* 0x0000001106004986 */ /* 0x0109e2000c101508 */
[----:B------:R-:W1:Y:S03]  /*c1c20*/  LDC R13, c[0x0][0x248] ;  /* 0x00009200ff0d7b82 */ /* 0x000e660000000800 */
[----:B------:R-:W3:Y:S01]  /*c1c30*/  LDL.LU R21, [R1+0x138] ;  /* 0x0001380001157983 */ /* 0x000ee20000300800 */
[----:B----4-:R-:W-:-:S03]  /*c1c40*/  LEA R6, P6, R0, R2, 0x1 ;  /* 0x0000000200067211 */ /* 0x010fc600078c08ff */
[----:B-----5:R-:W-:Y:S01]  /*c1c50*/  @P5 STG.E.U16 desc[UR8][R4.64], R16 ;  /* 0x0000001004005986 */ /* 0x020fe2000c101508 */
[----:B------:R-:W-:Y:S01]  /*c1c60*/  LEA.HI.X.SX32 R7, R0, R20, 0x1, P6 ;  /* 0x0000001400077211 */ /* 0x000fe200030f0eff */
[----:B0-----:R-:W-:Y:S02]  /*c1c70*/  IMAD R0, R8, 0x2, R0 ;  /* 0x0000000208007824 */ /* 0x001fe400078e0200 */
[----:B------:R-:W4:Y:S01]  /*c1c80*/  LDL.LU R24, [R1+0x13c] ;  /* 0x00013c0001187983 */ /* 0x000f220000300800 */
[----:B------:R-:W-:Y:S01]  /*c1c90*/  ISETP.LT.AND P4, PT, R29, UR4, !P0 ;  /* 0x000000041d007c0c */ /* 0x000fe2000c781270 */
[----:B------:R-:W-:Y:S01]  /*c1ca0*/  ULDC UR4, c[0x0][0x22c] ;  /* 0x00008b0000047ab9 */ /* 0x000fe20000000800 */
[----:B------:R-:W0:Y:S01]  /*c1cb0*/  LDC R8, c[0x0][0x248] ;  /* 0x00009200ff087b82 */ /* 0x000e220000000800 */
[----:B------:R5:W-:Y:S01]  /*c1cc0*/  @P2 STG.E.U16 desc[UR8][R6.64], R23 ;  /* 0x0000001706002986 */ /* 0x000be2000c101508 */
[----:B------:R-:W-:Y:S01]  /*c1cd0*/  ISETP.LT.AND P5, PT, R25, UR4, !P0 ;  /* 0x0000000419007c0c */ /* 0x000fe2000c7a1270 */
[----:B------:R-:W-:-:S02]  /*c1ce0*/  ULDC UR4, c[0x0][0x22c] ;  /* 0x00008b0000047ab9 */ /* 0x000fc40000000800 */
[----:B------:R-:W4:Y:S01]  /*c1cf0*/  LDL.LU R25, [R1+0x268] ;  /* 0x0002680001197983 */ /* 0x000f220000300800 */
[----:B-----5:R-:W-:-:S04]  /*c1d00*/  LEA R6, P2, R0, R2, 0x1 ;  /* 0x0000000200067211 */ /* 0x020fc800078408ff */
[----:B------:R-:W-:Y:S02]  /*c1d10*/  LEA.HI.X.SX32 R7, R0, R20, 0x1, P2 ;  /* 0x0000001400077211 */ /* 0x000fe400010f0eff */
[----:B--2---:R-:W-:Y:S01]  /*c1d20*/  ISETP.LT.AND P2, PT, R27, UR4, !P0 ;  /* 0x000000041b007c0c */ /* 0x004fe2000c741270 */
[----:B------:R-:W-:Y:S01]  /*c1d30*/  ULDC UR4, c[0x0][0x22c] ;  /* 0x00008b0000047ab9 */ /* 0x000fe20000000800 */
[----:B------:R-:W2:Y:S04]  /*c1d40*/  LDL.LU R27, [R1+0x26c] ;  /* 0x00026c00011b7983 */ /* 0x000ea80000300800 */
[----:B------:R5:W-:Y:S01]  /*c1d50*/  @P3 STG.E.U16 desc[UR8][R6.64], R18 ;  /* 0x0000001206003986 */ /* 0x000be2000c101508 */
[----:B---3--:R-:W-:Y:S01]  /*c1d60*/  ISETP.LT.AND P3, PT, R26, UR4, !P0 ;  /* 0x000000041a007c0c */ /* 0x008fe2000c761270 */
[----:B------:R-:W-:-:S02]  /*c1d70*/  IMAD R5, R10, 0x2, R0 ;  /* 0x000000020a057824 */ /* 0x000fc400078e0200 */
[----:B------:R-:W3:Y:S01]  /*c1d80*/  LDL.LU R26, [R1+0x270] ;  /* 0x00027000011a7983 */ /* 0x000ee20000300800 */
[----:B------:R-:W-:Y:S01]  /*c1d90*/  ULDC UR4, c[0x0][0x22c] ;  /* 0x00008b0000047ab9 */ /* 0x000fe20000000800 */
[----:B------:R-:W0:Y:S01]  /*c1da0*/  LDC R10, c[0x0][0x248] ;  /* 0x00009200ff0a7b82 */ /* 0x000e220000000800 */
        /* <DEDUP_REMOVED lines=10> */
[----:B-1----:R-:W-:-:S03]  /*c1e50*/  IMAD R5, R11, 0x2, R0 ;  /* 0x000000020b057824 */ /* 0x002fc600078e0200 */
[----:B----4-:R1:W-:Y:S01]  /*c1e60*/  @P5 STG.E.U16 desc[UR8][R6.64], R24 ;  /* 0x0000001806005986 */ /* 0x0103e2000c101508 */
[----:B------:R-:W4:Y:S01]  /*c1e70*/  LDC R11, c[0x0][0x248] ;  /* 0x00009200ff0b7b82 */ /* 0x000f220000000800 */
[----:B------:R-:W-:Y:S01]  /*c1e80*/  LEA R4, P6, R5, R2, 0x1 ;  /* 0x0000000205047211 */ /* 0x000fe200078c08ff */
[----:B------:R-:W-:-:S03]  /*c1e90*/  IMAD R0, R9, 0x2, R5 ;  /* 0x0000000209007824 */ /* 0x000fc600078e0205 */
[----:B------:R-:W-:Y:S02]  /*c1ea0*/  LEA.HI.X.SX32 R5, R5, R20, 0x1, P6 ;  /* 0x0000001405057211 */ /* 0x000fe400030f0eff */
[----:B-1----:R-:W-:Y:S02]  /*c1eb0*/  PRMT R7, R22, 0x7632, R7 ;  /* 0x0000763216077816 */ /* 0x002fe40000000007 */
[----:B------:R-:W-:Y:S01]  /*c1ec0*/  ISETP.LT.AND P5, PT, R25, UR4, !P0 ;  /* 0x0000000419007c0c */ /* 0x000fe2000c7a1270 */
[----:B------:R-:W-:Y:S01]  /*c1ed0*/  ULDC UR4, c[0x0][0x22c] ;  /* 0x00008b0000047ab9 */ /* 0x000fe20000000800 */
[C---:B------:R-:W-:Y:S01]  /*c1ee0*/  LEA R6, P6, R0.reuse, R2, 0x1 ;  /* 0x0000000200067211 */ /* 0x040fe200078c08ff */
[----:B------:R-:W4:Y:S04]  /*c1ef0*/  LDL.LU R25, [R1+0x278] ;  /* 0x0002780001197983 */ /* 0x000f280000300800 */
[----:B------:R1:W-:Y:S02]  /*c1f00*/  @P2 STG.E.U16 desc[UR8][R4.64], R7 ;  /* 0x0000000704002986 */ /* 0x0003e4000c101508 */
[----:B-1----:R-:W-:-:S02]  /*c1f10*/  LEA.HI.X.SX32 R7, R0, R20, 0x1, P6 ;  /* 0x0000001400077211 */ /* 0x002fc400030f0eff */
[----:B------:R-:W-:-:S05]  /*c1f20*/  PRMT R4, R19, 0x7632, R4 ;  /* 0x0000763213047816 */ /* 0x000fca0000000004 */
[----:B------:R1:W-:Y:S01]  /*c1f30*/  @P3 STG.E.U16 desc[UR8][R6.64], R4 ;  /* 0x0000000406003986 */ /* 0x0003e2000c101508 */
[----:B--2---:R-:W-:Y:S01]  /*c1f40*/  ISETP.LT.AND P2, PT, R27, UR4, !P0 ;  /* 0x000000041b007c0c */ /* 0x004fe2000c741270 */
[----:B------:R-:W-:Y:S02]  /*c1f50*/  ULDC UR4, c[0x0][0x22c] ;  /* 0x00008b0000047ab9 */ /* 0x000fe40000000800 */
[----:B------:R-:W2:Y:S01]  /*c1f60*/  LDL.LU R27, [R1+0x27c] ;  /* 0x00027c00011b7983 */ /* 0x000ea20000300800 */
[----:B---3--:R-:W-:Y:S01]  /*c1f70*/  ISETP.LT.AND P3, PT, R26, UR4, !P0 ;  /* 0x000000041a007c0c */ /* 0x008fe2000c761270 */
[----:B0-----:R-:W-:Y:S02]  /*c1f80*/  IMAD R0, R8, 0x2, R0 ;  /* 0x0000000208007824 */ /* 0x001fe400078e0200 */
[----:B------:R-:W3:Y:S01]  /*c1f90*/  LDL.LU R26, [R1+0x280] ;  /* 0x00028000011a7983 */ /* 0x000ee20000300800 */
[----:B------:R-:W-:Y:S01]  /*c1fa0*/  PRMT R9, R17, 0x7632, R9 ;  /* 0x0000763211097816 */ /* 0x000fe20000000009 */
[----:B------:R-:W-:Y:S01]  /*c1fb0*/  ULDC UR4, c[0x0][0x22c] ;  /* 0x00008b0000047ab9 */ /* 0x000fe20000000800 */
[----:B------:R-:W-:Y:S01]  /*c1fc0*/  IMAD R8, R10, 0x2, R0 ;  /* 0x000000020a087824 */ /* 0x000fe200078e0200 */
[C---:B-1----:R-:W-:Y:S01]  /*c1fd0*/  LEA R4, P6, R0.reuse, R2, 0x1 ;  /* 0x0000000200047211 */ /* 0x042fe200078c08ff */
[----:B------:R-:W0:Y:S03]  /*c1fe0*/  LDC R10, c[0x0][0x248] ;  /* 0x00009200ff0a7b82 */ /* 0x000e260000000800 */
[----:B------:R-:W-:-:S02]  /*c1ff0*/  LEA.HI.X.SX32 R5, R0, R20, 0x1, P6 ;  /* 0x0000001400057211 */ /* 0x000fc400030f0eff */
[----:B------:R-:W-:Y:S02]  /*c2000*/  LEA R6, P6, R8, R2, 0x1 ;  /* 0x0000000208067211 */ /* 0x000fe400078c08ff */
[----:B------:R-:W-:Y:S02]  /*c2010*/  PRMT R0, R16, 0x7632, R0 ;  /* 0x0000763210007816 */ /* 0x000fe40000000000 */
[----:B------:R-:W-:Y:S01]  /*c2020*/  LEA.HI.X.SX32 R7, R8, R20, 0x1, P6 ;  /* 0x0000001408077211 */ /* 0x000fe200030f0eff */
[----:B-----5:R-:W-:Y:S01]  /*c2030*/  IMAD R8, R12, 0x2, R8 ;  /* 0x000000020c087824 */ /* 0x020fe200078e0208 */
[----:B------:R1:W-:Y:S01]  /*c2040*/  @P4 STG.E.U16 desc[UR8][R4.64], R9 ;  /* 0x0000000904004986 */ /* 0x0003e2000c101508 */
[----:B------:R-:W5:Y:S03]  /*c2050*/  LDC R12, c[0x0][0x248] ;  /* 0x00009200ff0c7b82 */ /* 0x000f660000000800 */
[----:B------:R4:W-:Y:S01]  /*c2060*/  @P5 STG.E.U16 desc[UR8][R6.64], R0 ;  /* 0x0000000006005986 */ /* 0x0009e2000c101508 */
[----:B------:R-:W-:Y:S01]  /*c2070*/  ISETP.LT.AND P4, PT, R15, UR4, !P0 ;  /* 0x000000040f007c0c */ /* 0x000fe2000c781270 */
[----:B------:R-:W-:Y:S01]  /*c2080*/  ULDC UR4, c[0x0][0x22c] ;  /* 0x00008b0000047ab9 */ /* 0x000fe20000000800 */
[----:B-1----:R-:W-:-:S02]  /*c2090*/  PRMT R5, R23, 0x7632, R5 ;  /* 0x0000763217057816 */ /* 0x002fc40000000005 */
[----:B------:R-:W1:Y:S01]  /*c20a0*/  LDC R9, c[0x0][0x248] ;  /* 0x00009200ff097b82 */ /* 0x000e620000000800 */
[----:B----4-:R-:W-:Y:S01]  /*c20b0*/  LEA R6, P5, R8, R2, 0x1 ;  /* 0x0000000208067211 */ /* 0x010fe200078a08ff */
[----:B------:R-:W-:-:S03]  /*c20c0*/  IMAD R0, R11, 0x2, R8 ;  /* 0x000000020b007824 */ /* 0x000fc600078e0208 */
[----:B------:R-:W-:-:S03]  /*c20d0*/  LEA.HI.X.SX32 R7, R8, R20, 0x1, P5 ;  /* 0x0000001408077211 */ /* 0x000fc600028f0eff */
[----:B------:R-:W4:Y:S01]  /*c20e0*/  LDC R11, c[0x0][0x248] ;  /* 0x00009200ff0b7b82 */ /* 0x000f220000000800 */
[----:B------:R-:W-:Y:S01]  /*c20f0*/  ISETP.LT.AND P5, PT, R25, UR4, !P0 ;  /* 0x0000000419007c0c */ /* 0x000fe2000c7a1270 */
[----:B------:R-:W-:Y:S01]  /*c2100*/  ULDC UR4, c[0x0][0x22c] ;  /* 0x00008b0000047ab9 */ /* 0x000fe20000000800 */
[----:B------:R-:W5:Y:S01]  /*c2110*/  LDL.LU R25, [R1+0x284] ;  /* 0x0002840001197983 */ /* 0x000f620000300800 */
[----:B------:R-:W-:-:S03]  /*c2120*/  LEA R4, P6, R0, R2, 0x1 ;  /* 0x0000000200047211 */ /* 0x000fc600078c08ff */
[----:B------:R0:W-:Y:S02]  /*c2130*/  @P2 STG.E.U16 desc[UR8][R6.64], R5 ;  /* 0x0000000506002986 */ /* 0x0001e4000c101508 */
[----:B0-----:R-:W-:Y:S02]  /*c2140*/  LEA.HI.X.SX32 R5, R0, R20, 0x1, P6 ;  /* 0x0000001400057211 */ /* 0x001fe400030f0eff */
[----:B--2---:R-:W-:Y:S01]  /*c2150*/  ISETP.LT.AND P2, PT, R27, UR4, !P0 ;  /* 0x000000041b007c0c */ /* 0x004fe2000c741270 */
[----:B------:R-:W-:Y:S01]  /*c2160*/  ULDC UR4, c[0x0][0x22c] ;  /* 0x00008b0000047ab9 */ /* 0x000fe20000000800 */
[----:B------:R-:W2:Y:S04]  /*c2170*/  LDL.LU R27, [R1+0x288] ;  /* 0x00028800011b7983 */ /* 0x000ea80000300800 */
[----:B------:R-:W4:Y:S01]  /*c2180*/  LDL.LU R22, [R1+0x80] ;  /* 0x0000800001167983 */ /* 0x000f220000300800 */
[----:B---3--:R-:W-:Y:S01]  /*c2190*/  ISETP.LT.AND P6, PT, R26, UR4, !P0 ;  /* 0x000000041a007c0c */ /* 0x008fe2000c7c1270 */
[----:B------:R-:W-:-:S02]  /*c21a0*/  IMAD R6, R10, 0x2, R0 ;  /* 0x000000020a067824 */ /* 0x000fc400078e0200 */
[----:B------:R-:W3:Y:S01]  /*c21b0*/  LDL.LU R26, [R1+0x28c] ;  /* 0x00028c00011a7983 */ /* 0x000ee20000300800 */
[----:B------:R-:W0:Y:S01]  /*c21c0*/  LDC R10, c[0x0][0x248] ;  /* 0x00009200ff0a7b82 */ /* 0x000e220000000800 */
[----:B------:R-:W-:Y:S01]  /*c21d0*/  PRMT R0, R18, 0x7632, R0 ;  /* 0x0000763212007816 */ /* 0x000fe20000000000 */
[----:B------:R-:W-:Y:S01]  /*c21e0*/  ULDC UR4, c[0x0][0x22c] ;  /* 0x00008b0000047ab9 */ /* 0x000fe20000000800 */
[----:B------:R-:W3:Y:S04]  /*c21f0*/  LDL.LU R18, [R1+0x84] ;  /* 0x0000840001127983 */ /* 0x000ee80000300800 */
[----:B------:R1:W-:Y:S01]  /*c2200*/  @P3 STG.E.U16 desc[UR8][R4.64], R0 ;  /* 0x0000000004003986 */ /* 0x0003e2000c101508 */
[----:B------:R-:W-:Y:S02]  /*c2210*/  PRMT R7, R21, 0x7632, R7 ;  /* 0x0000763215077816 */ /* 0x000fe40000000007 */
[----:B------:R-:W-:-:S02]  /*c2220*/  PRMT R8, R24, 0x7632, R8 ;  /* 0x0000763218087816 */ /* 0x000fc40000000008 */
[----:B------:R-:W3:Y:S04]  /*c2230*/  LDL.LU R24, [R1+0x290] ;  /* 0x0002900001187983 */ /* 0x000ee80000300800 */
[----:B------:R-:W3:Y:S01]  /*c2240*/  LDL.LU R17, [R1+0x88] ;  /* 0x0000880001117983 */ /* 0x000ee20000300800 */
[C---:B-1----:R-:W-:Y:S01]  /*c2250*/  LEA R4, P3, R6.reuse, R2, 0x1 ;  /* 0x0000000206047211 */ /* 0x042fe200078608ff */
[----:B------:R-:W-:Y:S02]  /*c2260*/  IMAD R0, R9, 0x2, R6 ;  /* 0x0000000209007824 */ /* 0x000fe400078e0206 */
[----:B------:R-:W3:Y:S01]  /*c2270*/  LDL.LU R19, [R1+0x294] ;  /* 0x0002940001137983 */ /* 0x000ee20000300800 */
[----:B------:R-:W-:Y:S01]  /*c2280*/  LEA.HI.X.SX32 R5, R6, R20, 0x1, P3 ;  /* 0x0000001406057211 */ /* 0x000fe200018f0eff */
[----:B------:R-:W-:Y:S01]  /*c2290*/  IMAD R9, R13, 0x2, R0 ;  /* 0x000000020d097824 */ /* 0x000fe200078e0200 */
[-C--:B------:R-:W-:Y:S01]  /*c22a0*/  LEA R6, P3, R0, R2.reuse, 0x1 ;  /* 0x0000000200067211 */ /* 0x080fe200078608ff */
[----:B------:R-:W3:Y:S01]  /*c22b0*/  LDL.LU R16, [R1+0x8c] ;  /* 0x00008c0001107983 */ /* 0x000ee20000300800 */
[----:B------:R-:W1:Y:S03]  /*c22c0*/  LDC R13, c[0x0][0x248] ;  /* 0x00009200ff0d7b82 */ /* 0x000e660000000800 */
[----:B------:R5:W-:Y:S02]  /*c22d0*/  @P4 STG.E.U16 desc[UR8][R4.64], R7 ;  /* 0x0000000704004986 */ /* 0x000be4000c101508 */
[----:B-----5:R-:W-:-:S02]  /*c22e0*/  LEA R4, P4, R9, R2, 0x1 ;  /* 0x0000000209047211 */ /* 0x020fc400078808ff */
[-C--:B------:R-:W-:Y:S02]  /*c22f0*/  LEA.HI.X.SX32 R7, R0, R20.reuse, 0x1, P3 ;  /* 0x0000001400077211 */ /* 0x080fe400018f0eff */
[----:B------:R-:W-:Y:S01]  /*c2300*/  LEA.HI.X.SX32 R5, R9, R20, 0x1, P4 ;  /* 0x0000001409057211 */ /* 0x000fe200020f0eff */
[----:B0-----:R-:W-:Y:S01]  /*c2310*/  IMAD R9, R10, 0x2, R9 ;  /* 0x000000020a097824 */ /* 0x001fe200078e0209 */
[----:B------:R-:W-:Y:S01]  /*c2320*/  ISETP.LT.AND P3, PT, R25, UR4, !P0 ;  /* 0x0000000419007c0c */ /* 0x000fe2000c761270 */
[----:B------:R-:W-:Y:S01]  /*c2330*/  ULDC UR4, c[0x0][0x22c] ;  /* 0x00008b0000047ab9 */ /* 0x000fe20000000800 */
[----:B------:R0:W-:Y:S01]  /*c2340*/  @P5 STG.E.U16 desc[UR8][R6.64], R8 ;  /* 0x0000000806005986 */ /* 0x0001e2000c101508 */
[----:B------:R-:W5:Y:S08]  /*c2350*/  LDC R10, c[0x0][0x248] ;  /* 0x00009200ff0a7b82 */ /* 0x000f700000000800 */
[----:B0-----:R-:W0:Y:S01]  /*c2360*/  LDC R8, c[0x0][0x248] ;  /* 0x00009200ff087b82 */ /* 0x001e220000000800 */
[----:B--2---:R-:W-:Y:S01]  /*c2370*/  ISETP.LT.AND P4, PT, R27, UR4, !P0 ;  /* 0x000000041b007c0c */ /* 0x004fe2000c781270 */
[----:B------:R-:W-:Y:S01]  /*c2380*/  ULDC UR4, c[0x0][0x22c] ;  /* 0x00008b0000047ab9 */ /* 0x000fe20000000800 */
[----:B------:R-:W2:Y:S04]  /*c2390*/  LDL.LU R27, [R1+0x298] ;  /* 0x00029800011b7983 */ /* 0x000ea80000300800 */
[----:B----4-:R4:W-:Y:S04]  /*c23a0*/  @P2 STG.E.U16 desc[UR8][R4.64], R22 ;  /* 0x0000001604002986 */ /* 0x0109e8000c101508 */
[----:B------:R-:W5:Y:S01]  /*c23b0*/  LDL.LU R15, [R1+0x70] ;  /* 0x00007000010f7983 */ /* 0x000f620000300800 */
[----:B----4-:R-:W-:-:S04]  /*c23c0*/  LEA R4, P2, R9, R2, 0x1 ;  /* 0x0000000209047211 */ /* 0x010fc800078408ff */
[----:B------:R-:W-:Y:S02]  /*c23d0*/  LEA.HI.X.SX32 R5, R9, R20, 0x1, P2 ;  /* 0x0000001409057211 */ /* 0x000fe400010f0eff */
[----:B---3--:R-:W-:Y:S01]  /*c23e0*/  ISETP.LT.AND P2, PT, R26, UR4, !P0 ;  /* 0x000000041a007c0c */ /* 0x008fe2000c741270 */
[----:B------:R-:W-:Y:S01]  /*c23f0*/  IMAD R7, R11, 0x2, R9 ;  /* 0x000000020b077824 */ /* 0x000fe200078e0209 */
[----:B------:R-:W3:Y:S01]  /*c2400*/  LDL.LU R26, [R1+0x29c] ;  /* 0x00029c00011a7983 */ /* 0x000ee20000300800 */
[----:B------:R-:W-:Y:S01]  /*c2410*/  ULDC UR4, c[0x0][0x22c] ;  /* 0x00008b0000047ab9 */ /* 0x000fe20000000800 */
[----:B------:R-:W4:Y:S01]  /*c2420*/  LDC R11, c[0x0][0x248] ;  /* 0x00009200ff0b7b82 */ /* 0x000f220000000800 */
[----:B------:R-:W-:Y:S01]  /*c2430*/  IMAD R0, R12, 0x2, R7 ;  /* 0x000000020c007824 */ /* 0x000fe200078e0207 */
[C---:B------:R-:W-:Y:S01]  /*c2440*/  LEA R6, P5, R7.reuse, R2, 0x1 ;  /* 0x0000000207067211 */ /* 0x040fe200078a08ff */
[----:B------:R-:W4:Y:S03]  /*c2450*/  LDL.LU R23, [R1+0x74] ;  /* 0x0000740001177983 */ /* 0x000f260000300800 */
[----:B------:R-:W-:Y:S01]  /*c2460*/  LEA.HI.X.SX32 R7, R7, R20, 0x1, P5 ;  /* 0x0000001407077211 */ /* 0x000fe200028f0eff */
[----:B------:R1:W-:Y:S01]  /*c2470*/  @P6 STG.E.U16 desc[UR8][R4.64], R18 ;  /* 0x0000001204006986 */ /* 0x0003e2000c101508 */
[----:B------:R-:W4:Y:S01]  /*c2480*/  LDC R9, c[0x0][0x248] ;  /* 0x00009200ff097b82 */ /* 0x000f220000000800 */
[----:B------:R-:W-:Y:S01]  /*c2490*/  ISETP.LT.AND P5, PT, R24, UR4, !P0 ;  /* 0x0000000418007c0c */ /* 0x000fe2000c7a1270 */
[----:B------:R-:W-:Y:S01]  /*c24a0*/  ULDC UR4, c[0x0][0x22c] ;  /* 0x00008b0000047ab9 */ /* 0x000fe20000000800 */
[----:B------:R-:W4:Y:S04]  /*c24b0*/  LDL.LU R29, [R1+0x2a0] ;  /* 0x0002a000011d7983 */ /* 0x000f280000300800 */
[----:B------:R-:W4:Y:S01]  /*c24c0*/  LDL.LU R24, [R1+0x2a4] ;  /* 0x0002a40001187983 */ /* 0x000f220000300800 */
[----:B------:R-:W4:Y:S01]  /*c24d0*/  LDC R12, c[0x0][0x248] ;  /* 0x00009200ff0c7b82 */ /* 0x000f220000000800 */
[----:B-1----:R-:W-:-:S02]  /*c24e0*/  LEA R4, P6, R0, R2, 0x1 ;  /* 0x0000000200047211 */ /* 0x002fc400078c08ff */
[----:B------:R-:W4:Y:S02]  /*c24f0*/  LDL.LU R21, [R1+0x78] ;  /* 0x0000780001157983 */ /* 0x000f240000300800 */
[----:B------:R-:W-:Y:S01]  /*c2500*/  LEA.HI.X.SX32 R5, R0, R20, 0x1, P6 ;  /* 0x0000001400057211 */ /* 0x000fe200030f0eff */
[----:B0-----:R-:W-:Y:S01]  /*c2510*/  IMAD R0, R8, 0x2, R0 ;  /* 0x0000000208007824 */ /* 0x001fe200078e0200 */
[----:B------:R-:W4:Y:S04]  /*c2520*/  LDL.LU R25, [R1+0x7c] ;  /* 0x00007c0001197983 */ /* 0x000f280000300800 */
[----:B------:R-:W-:Y:S01]  /*c2530*/  @P3 STG.E.U16 desc[UR8][R6.64], R17 ;  /* 0x0000001106003986 */ /* 0x000fe2000c101508 */
[----:B------:R-:W-:Y:S01]  /*c2540*/  ISETP.LT.AND P3, PT, R19, UR4, !P0 ;  /* 0x0000000413007c0c */ /* 0x000fe2000c761270 */
[----:B------:R-:W-:-:S02]  /*c2550*/  ULDC UR4, c[0x0][0x22c] ;  /* 0x00008b0000047ab9 */ /* 0x000fc40000000800 */
[----:B------:R0:W-:Y:S02]  /*c2560*/  @P4 STG.E.U16 desc[UR8][R4.64], R16 ;  /* 0x0000001004004986 */ /* 0x0001e4000c101508 */
[----:B0-----:R-:W-:-:S04]  /*c2570*/  LEA R4, P6, R0, R2, 0x1 ;  /* 0x0000000200047211 */ /* 0x001fc800078c08ff */
[----:B------:R-:W-:Y:S02]  /*c2580*/  LEA.HI.X.SX32 R5, R0, R20, 0x1, P6 ;  /* 0x0000001400057211 */ /* 0x000fe400030f0eff */
[----:B--2---:R-:W-:Y:S01]  /*c2590*/  ISETP.LT.AND P4, PT, R27, UR4, !P0 ;  /* 0x000000041b007c0c */ /* 0x004fe2000c781270 */
[----:B------:R-:W-:Y:S01]  /*c25a0*/  ULDC UR4, c[0x0][0x22c] ;  /* 0x00008b0000047ab9 */ /* 0x000fe20000000800 */
[----:B------:R-:W2:Y:S04]  /*c25b0*/  LDL.LU R27, [R1+0x2a8] ;  /* 0x0002a800011b7983 */ /* 0x000ea80000300800 */
[----:B------:R-:W2:Y:S04]  /*c25c0*/  LDL.LU R19, [R1+0x2ac] ;  /* 0x0002ac0001137983 */ /* 0x000ea80000300800 */
[----:B-----5:R0:W-:Y:S01]  /*c25d0*/  @P2 STG.E.U16 desc[UR8][R4.64], R15 ;  /* 0x0000000f04002986 */ /* 0x0201e2000c101508 */
[----:B---3--:R-:W-:Y:S01]  /*c25e0*/  ISETP.LT.AND P2, PT, R26, UR4, !P0 ;  /* 0x000000041a007c0c */ /* 0x008fe2000c741270 */
[----:B------:R-:W-:-:S02]  /*c25f0*/  IMAD R7, R10, 0x2, R0 ;  /* 0x000000020a077824 */ /* 0x000fc400078e0200 */
[----:B------:R-:W3:Y:S01]  /*c2600*/  LDL.LU R26, [R1+0x2b0] ;  /* 0x0002b000011a7983 */ /* 0x000ee20000300800 */
[----:B------:R-:W-:Y:S01]  /*c2610*/  ULDC UR4, c[0x0][0x22c] ;  /* 0x00008b0000047ab9 */ /* 0x000fe20000000800 */
[----:B------:R-:W1:Y:S01]  /*c2620*/  LDC R10, c[0x0][0x248] ;  /* 0x00009200ff0a7b82 */ /* 0x000e620000000800 */
[----:B------:R-:W-:Y:S01]  /*c2630*/  IMAD R0, R13, 0x2, R7 ;  /* 0x000000020d007824 */ /* 0x000fe200078e0207 */
[----:B------:R-:W-:-:S04]  /*c2640*/  LEA R6, P6, R7, R2, 0x1 ;  /* 0x0000000207067211 */ /* 0x000fc800078c08ff */
[----:B------:R-:W-:Y:S01]  /*c2650*/  LEA.HI.X.SX32 R7, R7, R20, 0x1, P6 ;  /* 0x0000001407077211 */ /* 0x000fe200030f0eff */
[----:B----4-:R-:W-:Y:S01]  /*c2660*/  IMAD R8, R11, 0x2, R0 ;  /* 0x000000020b087824 */ /* 0x010fe200078e0200 */
[C---:B0-----:R-:W-:Y:S01]  /*c2670*/  LEA R4, P6, R0.reuse, R2, 0x1 ;  /* 0x0000000200047211 */ /* 0x041fe200078c08ff */
[----:B------:R-:W0:Y:S02]  /*c2680*/  LDC R11, c[0x0][0x248] ;  /* 0x00009200ff0b7b82 */ /* 0x000e240000000800 */
[----:B------:R4:W-:Y:S01]  /*c2690*/  @P5 STG.E.U16 desc[UR8][R6.64], R23 ;  /* 0x0000001706005986 */ /* 0x0009e2000c101508 */
[----:B------:R-:W-:Y:S02]  /*c26a0*/  LEA.HI.X.SX32 R5, R0, R20, 0x1, P6 ;  /* 0x0000001400057211 */ /* 0x000fe400030f0eff */
[----:B------:R-:W-:Y:S01]  /*c26b0*/  ISETP.LT.AND P5, PT, R29, UR4, !P0 ;  /* 0x000000041d007c0c */ /* 0x000fe2000c7a1270 */
[----:B------:R-:W-:Y:S02]  /*c26c0*/  ULDC UR4, c[0x0][0x22c] ;  /* 0x00008b0000047ab9 */ /* 0x000fe40000000800 */
[----:B------:R-:W5:Y:S01]  /*c26d0*/  LDC R13, c[0x0][0x248] ;  /* 0x00009200ff0d7b82 */ /* 0x000f620000000800 */
[----:B------:R4:W-:Y:S01]  /*c26e0*/  @P3 STG.E.U16 desc[UR8][R4.64], R21 ;  /* 0x0000001504003986 */ /* 0x0009e2000c101508 */
[----:B------:R-:W-:Y:S01]  /*c26f0*/  ISETP.LT.AND P3, PT, R24, UR4, !P0 ;  /* 0x0000000418007c0c */ /* 0x000fe2000c761270 */
[----:B------:R-:W-:-:S02]  /*c2700*/  ULDC UR4, c[0x0][0x22c] ;  /* 0x00008b0000047ab9 */ /* 0x000fc40000000800 */
[----:B------:R-:W5:Y:S01]  /*c2710*/  LDL.LU R24, [R1+0x2b4] ;  /* 0x0002b40001187983 */ /* 0x000f620000300800 */
[----:B----4-:R-:W-:-:S04]  /*c2720*/  LEA R6, P6, R8, R2, 0x1 ;  /* 0x0000000208067211 */ /* 0x010fc800078c08ff */
[----:B------:R-:W-:Y:S01]  /*c2730*/  LEA.HI.X.SX32 R7, R8, R20, 0x1, P6 ;  /* 0x0000001408077211 */ /* 0x000fe200030f0eff */
[----:B------:R-:W-:Y:S02]  /*c2740*/  IMAD R8, R9, 0x2, R8 ;  /* 0x0000000209087824 */ /* 0x000fe400078e0208 */
[----:B------:R-:W4:Y:S02]  /*c2750*/  LDC R9, c[0x0][0x248] ;  /* 0x00009200ff097b82 */ /* 0x000f240000000800 */
[----:B------:R1:W-:Y:S01]  /*c2760*/  @P4 STG.E.U16 desc[UR8][R6.64], R25 ;  /* 0x0000001906004986 */ /* 0x0003e2000c101508 */
[----:B------:R-:W-:Y:S01]  /*c2770*/  LEA R4, P4, R8, R2, 0x1 ;  /* 0x0000000208047211 */ /* 0x000fe200078808ff */
[----:B------:R-:W-:-:S03]  /*c2780*/  IMAD R0, R12, 0x2, R8 ;  /* 0x000000020c007824 */ /* 0x000fc600078e0208 */
[----:B------:R-:W-:Y:S01]  /*c2790*/  LEA.HI.X.SX32 R5, R8, R20, 0x1, P4 ;  /* 0x0000001408057211 */ /* 0x000fe200020f0eff */
[----:B------:R-:W5:Y:S01]  /*c27a0*/  LDC R12, c[0x0][0x248] ;  /* 0x00009200ff0c7b82 */ /* 0x000f620000000800 */
[----:B-1----:R-:W-:Y:S02]  /*c27b0*/  PRMT R7, R22, 0x7632, R7 ;  /* 0x0000763216077816 */ /* 0x002fe40000000007 */
[----:B------:R-:W-:-:S03]  /*c27c0*/  LEA R6, P6, R0, R2, 0x1 ;  /* 0x0000000200067211 */ /* 0x000fc600078c08ff */
[----:B------:R1:W-:Y:S02]  /*c27d0*/  @P2 STG.E.U16 desc[UR8][R4.64], R7 ;  /* 0x0000000704002986 */ /* 0x0003e4000c101508 */
[----:B-1----:R-:W-:Y:S02]  /*c27e0*/  PRMT R4, R18, 0x7632, R4 ;  /* 0x0000763212047816 */ /* 0x002fe40000000004 */
[----:B------:R-:W-:Y:S02]  /*c27f0*/  LEA.HI.X.SX32 R7, R0, R20, 0x1, P6 ;  /* 0x0000001400077211 */ /* 0x000fe400030f0eff */
[----:B--2---:R-:W-:Y:S01]  /*c2800*/  ISETP.LT.AND P4, PT, R27, UR4, !P0 ;  /* 0x000000041b007c0c */ /* 0x004fe2000c781270 */
[----:B------:R-:W-:Y:S01]  /*c2810*/  ULDC UR4, c[0x0][0x22c] ;  /* 0x00008b0000047ab9 */ /* 0x000fe20000000800 */
[----:B------:R-:W2:Y:S01]  /*c2820*/  LDL.LU R27, [R1+0x2b8] ;  /* 0x0002b800011b7983 */ /* 0x000ea20000300800 */
[----:B------:R-:W-:Y:S01]  /*c2830*/  ISETP.LT.AND P2, PT, R19, UR4, !P0 ;  /* 0x0000000413007c0c */ /* 0x000fe2000c741270 */
[----:B------:R-:W-:-:S02]  /*c2840*/  ULDC UR4, c[0x0][0x22c] ;  /* 0x00008b0000047ab9 */ /* 0x000fc40000000800 */
[----:B------:R-:W2:Y:S01]  /*c2850*/  LDL.LU R18, [R1+0x2bc] ;  /* 0x0002bc0001127983 */ /* 0x000ea20000300800 */
[----:B---3--:R-:W-:Y:S01]  /*c2860*/  ISETP.LT.AND P6, PT, R26, UR4, !P0 ;  /* 0x000000041a007c0c */ /* 0x008fe2000c7c1270 */
[----:B------:R-:W-:Y:S02]  /*c2870*/  IMAD R5, R10, 0x2, R0 ;  /* 0x000000020a057824 */ /* 0x000fe400078e0200 */
[----:B------:R-:W3:Y:S01]  /*c2880*/  LDL.LU R26, [R1+0x2c0] ;  /* 0x0002c000011a7983 */ /* 0x000ee20000300800 */
[----:B------:R-:W-:Y:S01]  /*c2890*/  ULDC UR4, c[0x0][0x22c] ;  /* 0x00008b0000047ab9 */ /* 0x000fe20000000800 */
[----:B----4-:R-:W-:Y:S02]  /*c28a0*/  IMAD R0, R9, 0x2, R5 ;  /* 0x0000000209007824 */ /* 0x010fe400078e0205 */
[----:B------:R1:W-:Y:S01]  /*c28b0*/  @P5 STG.E.U16 desc[UR8][R6.64], R4 ;  /* 0x0000000406005986 */ /* 0x0003e2000c101508 */
[----:B------:R-:W-:Y:S01]  /*c28c0*/  PRMT R10, R17, 0x7632, R10 ;  /* 0x00007632110a7816 */ /* 0x000fe2000000000a */
[----:B0-----:R-:W-:Y:S01]  /*c28d0*/  IMAD R8, R11, 0x2, R0 ;  /* 0x000000020b087824 */ /* 0x001fe200078e0200 */
[----:B------:R-:W-:Y:S01]  /*c28e0*/  PRMT R9, R16, 0x7632, R9 ;  /* 0x0000763210097816 */ /* 0x000fe20000000009 */
[----:B------:R-:W0:Y:S01]  /*c28f0*/  LDC R11, c[0x0][0x248] ;  /* 0x00009200ff0b7b82 */ /* 0x000e220000000800 */
[----:B-1----:R-:W-:-:S04]  /*c2900*/  LEA R4, P5, R5, R2, 0x1 ;  /* 0x0000000205047211 */ /* 0x002fc800078a08ff */
[----:B------:R-:W-:Y:S02]  /*c2910*/  LEA.HI.X.SX32 R5, R5, R20, 0x1, P5 ;  /* 0x0000001405057211 */ /* 0x000fe400028f0eff */
[----:B------:R-:W-:-:S03]  /*c2920*/  LEA R6, P5, R0, R2, 0x1 ;  /* 0x0000000200067211 */ /* 0x000fc600078a08ff */
[----:B------:R1:W-:Y:S01]  /*c2930*/  @P3 STG.E.U16 desc[UR8][R4.64], R10 ;  /* 0x0000000a04003986 */ /* 0x0003e2000c101508 */
[----:B------:R-:W-:Y:S02]  /*c2940*/  LEA.HI.X.SX32 R7, R0, R20, 0x1, P5 ;  /* 0x0000001400077211 */ /* 0x000fe400028f0eff */
[----:B-----5:R-:W-:Y:S01]  /*c2950*/  ISETP.LT.AND P3, PT, R24, UR4, !P0 ;  /* 0x0000000418007c0c */ /* 0x020fe2000c761270 */
[----:B------:R-:W-:Y:S01]  /*c2960*/  ULDC UR4, c[0x0][0x22c] ;  /* 0x00008b0000047ab9 */ /* 0x000fe20000000800 */
[----:B------:R-:W4:Y:S01]  /*c2970*/  LDL.LU R24, [R1+0x2c4] ;  /* 0x0002c40001187983 */ /* 0x000f220000300800 */
[----:B------:R-:W-:Y:S02]  /*c2980*/  PRMT R0, R15, 0x7632, R0 ;  /* 0x000076320f007816 */ /* 0x000fe40000000000 */
[C---:B-1----:R-:W-:Y:S01]  /*c2990*/  LEA R4, P5, R8.reuse, R2, 0x1 ;  /* 0x0000000208047211 */ /* 0x042fe200078a08ff */
[----:B------:R-:W1:Y:S03]  /*c29a0*/  LDC R10, c[0x0][0x248] ;  /* 0x00009200ff0a7b82 */ /* 0x000e660000000800 */
[----:B------:R-:W-:Y:S01]  /*c29b0*/  LEA.HI.X.SX32 R5, R8, R20, 0x1, P5 ;  /* 0x0000001408057211 */ /* 0x000fe200028f0eff */
[----:B------:R-:W-:Y:S01]  /*c29c0*/  IMAD R8, R12, 0x2, R8 ;  /* 0x000000020c087824 */ /* 0x000fe200078e0208 */
[----:B------:R5:W-:Y:S03]  /*c29d0*/  @P4 STG.E.U16 desc[UR8][R6.64], R9 ;  /* 0x0000000906004986 */ /* 0x000be6000c101508 */
[----:B------:R-:W1:Y:S01]  /*c29e0*/  LDC R12, c[0x0][0x248] ;  /* 0x00009200ff0c7b82 */ /* 0x000e620000000800 */
[----:B------:R0:W-:Y:S01]  /*c29f0*/  @P2 STG.E.U16 desc[UR8][R4.64], R0 ;  /* 0x0000000004002986 */ /* 0x0001e2000c101508 */
[----:B-----5:R-:W-:-:S06]  /*c2a00*/  PRMT R7, R23, 0x7632, R7 ;  /* 0x0000763217077816 */ /* 0x020fcc0000000007 */
[----:B------:R-:W5:Y:S01]  /*c2a10*/  LDC R9, c[0x0][0x248] ;  /* 0x00009200ff097b82 */ /* 0x000f620000000800 */
[----:B0-----:R-:W-:-:S04]  /*c2a20*/  LEA R4, P2, R8, R2, 0x1 ;  /* 0x0000000208047211 */ /* 0x001fc800078408ff */
[----:B------:R-:W-:-:S05]  /*c2a30*/  LEA.HI.X.SX32 R5, R8, R20, 0x1, P2 ;  /* 0x0000001408057211 */ /* 0x000fca00010f0eff */
[----:B------:R0:W-:Y:S01]  /*c2a40*/  @P6 STG.E.U16 desc[UR8][R4.64], R7 ;  /* 0x0000000704006986 */ /* 0x0001e2000c101508 */
[----:B--2---:R-:W-:Y:S01]  /*c2a50*/  ISETP.LT.AND P4, PT, R27, UR4, !P0 ;  /* 0x000000041b007c0c */ /* 0x004fe2000c781270 */
[----:B------:R-:W-:Y:S02]  /*c2a60*/  ULDC UR4, c[0x0][0x22c] ;  /* 0x00008b0000047ab9 */ /* 0x000fe40000000800 */
[----:B------:R-:W2:Y:S01]  /*c2a70*/  LDL.LU R27, [R1+0x2c8] ;  /* 0x0002c800011b7983 */ /* 0x000ea20000300800 */
[----:B------:R-:W-:Y:S01]  /*c2a80*/  ISETP.LT.AND P2, PT, R18, UR4, !P0 ;  /* 0x0000000412007c0c */ /* 0x000fe2000c741270 */
[----:B------:R-:W-:Y:S02]  /*c2a90*/  ULDC UR4, c[0x0][0x22c] ;  /* 0x00008b0000047ab9 */ /* 0x000fe40000000800 */
[----:B------:R-:W2:Y:S01]  /*c2aa0*/  LDL.LU R19, [R1+0x60] ;  /* 0x0000600001137983 */ /* 0x000ea20000300800 */
[----:B---3--:R-:W-:Y:S01]  /*c2ab0*/  ISETP.LT.AND P6, PT, R26, UR4, !P0 ;  /* 0x000000041a007c0c */ /* 0x008fe2000c7c1270 */
[----:B------:R-:W-:-:S02]  /*c2ac0*/  IMAD R0, R14, 0x2, R8 ;  /* 0x000000020e007824 */ /* 0x000fc400078e0208 */
[----:B------:R-:W3:Y:S01]  /*c2ad0*/  LDL.LU R26, [R1+0x2cc] ;  /* 0x0002cc00011a7983 */ /* 0x000ee20000300800 */
[----:B0-----:R-:W-:Y:S01]  /*c2ae0*/  PRMT R4, R21, 0x7632, R4 ;  /* 0x0000763215047816 */ /* 0x001fe20000000004 */
[----:B------:R-:W-:Y:S01]  /*c2af0*/  ULDC UR4, c[0x0][0x22c] ;  /* 0x00008b0000047ab9 */ /* 0x000fe20000000800 */
[----:B------:R-:W0:Y:S01]  /*c2b00*/  LDC R14, c[0x0][0x248] ;  /* 0x00009200ff0e7b82 */ /* 0x000e220000000800 */
[C---:B------:R-:W-:Y:S01]  /*c2b10*/  LEA R6, P5, R0.reuse, R2, 0x1 ;  /* 0x0000000200067211 */ /* 0x040fe200078a08ff */
[----:B------:R-:W3:Y:S03]  /*c2b20*/  LDL.LU R23, [R1+0x64] ;  /* 0x0000640001177983 */ /* 0x000ee60000300800 */
[----:B------:R-:W-:Y:S01]  /*c2b30*/  LEA.HI.X.SX32 R7, R0, R20, 0x1, P5 ;  /* 0x0000001400077211 */ /* 0x000fe200028f0eff */
[----:B------:R-:W-:Y:S01]  /*c2b40*/  IMAD R0, R11, 0x2, R0 ;  /* 0x000000020b007824 */ /* 0x000fe200078e0200 */
[----:B------:R-:W-:Y:S01]  /*c2b50*/  PRMT R8, R25, 0x7632, R8 ;  /* 0x0000763219087816 */ /* 0x000fe20000000008 */
[----:B------:R-:W0:Y:S02]  /*c2b60*/  LDC R11, c[0x0][0x248] ;  /* 0x00009200ff0b7b82 */ /* 0x000e240000000800 */
[----:B------:R1:W-:Y:S02]  /*c2b70*/  @P3 STG.E.U16 desc[UR8][R6.64], R4 ;  /* 0x0000000406003986 */ /* 0x0003e4000c101508 */
[----:B-1----:R-:W-:Y:S01]  /*c2b80*/  LEA R4, P3, R0, R2, 0x1 ;  /* 0x0000000200047211 */ /* 0x002fe200078608ff */
[----:B-----5:R-:W-:Y:S01]  /*c2b90*/  IMAD R7, R9, 0x2, R0 ;  /* 0x0000000209077824 */ /* 0x020fe200078e0200 */
[----:B----4-:R-:W-:Y:S01]  /*c2ba0*/  ISETP.LT.AND P5, PT, R24, UR4, !P0 ;  /* 0x0000000418007c0c */ /* 0x010fe2000c7a1270 */
[----:B------:R-:W-:Y:S01]  /*c2bb0*/  ULDC UR4, c[0x0][0x22c] ;  /* 0x00008b0000047ab9 */ /* 0x000fe20000000800 */
[----:B------:R-:W4:Y:S01]  /*c2bc0*/  LDL.LU R24, [R1+0x2d0] ;  /* 0x0002d00001187983 */ /* 0x000f220000300800 */
[----:B------:R-:W-:Y:S01]  /*c2bd0*/  LEA.HI.X.SX32 R5, R0, R20, 0x1, P3 ;  /* 0x0000001400057211 */ /* 0x000fe200018f0eff */
[----:B------:R-:W1:Y:S02]  /*c2be0*/  LDC R9, c[0x0][0x248] ;  /* 0x00009200ff097b82 */ /* 0x000e640000000800 */
[----:B------:R-:W5:Y:S01]  /*c2bf0*/  LDL.LU R17, [R1+0x68] ;  /* 0x0000680001117983 */ /* 0x000f620000300800 */
[----:B------:R-:W-:Y:S01]  /*c2c00*/  LEA R6, P3, R7, R2, 0x1 ;  /* 0x0000000207067211 */ /* 0x000fe200078608ff */
[----:B------:R-:W-:-:S02]  /*c2c10*/  IMAD R0, R13, 0x2, R7 ;  /* 0x000000020d007824 */ /* 0x000fc400078e0207 */
[----:B------:R-:W5:Y:S01]  /*c2c20*/  LDL.LU R29, [R1+0x2d4] ;  /* 0x0002d400011d7983 */ /* 0x000f620000300800 */
[----:B------:R-:W-:Y:S01]  /*c2c30*/  LEA.HI.X.SX32 R7, R7, R20, 0x1, P3 ;  /* 0x0000001407077211 */ /* 0x000fe200018f0eff */
[----:B------:R-:W0:Y:S02]  /*c2c40*/  LDC R13, c[0x0][0x248] ;  /* 0x00009200ff0d7b82 */ /* 0x000e240000000800 */
[----:B------:R-:W5:Y:S04]  /*c2c50*/  LDL.LU R16, [R1+0x6c] ;  /* 0x00006c0001107983 */ /* 0x000f680000300800 */
[----:B------:R3:W-:Y:S01]  /*c2c60*/  @P4 STG.E.U16 desc[UR8][R4.64], R8 ;  /* 0x0000000804004986 */ /* 0x0007e2000c101508 */
[----:B--2---:R-:W-:Y:S01]  /*c2c70*/  ISETP.LT.AND P3, PT, R27, UR4, !P0 ;  /* 0x000000041b007c0c */ /* 0x004fe2000c761270 */
[----:B------:R-:W-:-:S02]  /*c2c80*/  ULDC UR4, c[0x0][0x22c] ;  /* 0x00008b0000047ab9 */ /* 0x000fc40000000800 */
[----:B------:R-:W2:Y:S04]  /*c2c90*/  LDL.LU R27, [R1+0x2d8] ;  /* 0x0002d800011b7983 */ /* 0x000ea80000300800 */
[----:B------:R1:W-:Y:S04]  /*c2ca0*/  @P2 STG.E.U16 desc[UR8][R6.64], R19 ;  /* 0x0000001306002986 */ /* 0x0003e8000c101508 */
[----:B------:R-:W2:Y:S01]  /*c2cb0*/  LDL.LU R15, [R1+0x40] ;  /* 0x00004000010f7983 */ /* 0x000ea20000300800 */
[----:B---3--:R-:W-:Y:S01]  /*c2cc0*/  ISETP.LT.AND P2, PT, R26, UR4, !P0 ;  /* 0x000000041a007c0c */ /* 0x008fe2000c741270 */
[----:B------:R-:W-:-:S02]  /*c2cd0*/  IMAD R8, R10, 0x2, R0 ;  /* 0x000000020a087824 */ /* 0x000fc400078e0200 */
[----:B------:R-:W3:Y:S01]  /*c2ce0*/  LDL.LU R26, [R1+0x2dc] ;  /* 0x0002dc00011a7983 */ /* 0x000ee20000300800 */
[C---:B------:R-:W-:Y:S01]  /*c2cf0*/  LEA R4, P4, R0.reuse, R2, 0x1 ;  /* 0x0000000200047211 */ /* 0x040fe200078808ff */
[----:B------:R-:W-:Y:S01]  /*c2d00*/  ULDC UR4, c[0x0][0x22c] ;  /* 0x00008b0000047ab9 */ /* 0x000fe20000000800 */
[----:B------:R-:W0:Y:S01]  /*c2d10*/  LDC R10, c[0x0][0x248] ;  /* 0x00009200ff0a7b82 */ /* 0x000e220000000800 */
[----:B------:R-:W3:Y:S01]  /*c2d20*/  LDL.LU R18, [R1+0x44] ;  /* 0x0000440001127983 */ /* 0x000ee20000300800 */
[----:B------:R-:W-:Y:S02]  /*c2d30*/  LEA.HI.X.SX32 R5, R0, R20, 0x1, P4 ;  /* 0x0000001400057211 */ /* 0x000fe400020f0eff */
[C---:B-1----:R-:W-:Y:S01]  /*c2d40*/  LEA R6, P4, R8.reuse, R2, 0x1 ;  /* 0x0000000208067211 */ /* 0x042fe200078808ff */
[----:B------:R-:W3:Y:S03]  /*c2d50*/  LDL.LU R22, [R1+0x2e0] ;  /* 0x0002e00001167983 */ /* 0x000ee60000300800 */
[----:B------:R-:W-:Y:S01]  /*c2d60*/  LEA.HI.X.SX32 R7, R8, R20, 0x1, P4 ;  /* 0x0000001408077211 */ /* 0x000fe200020f0eff */
[----:B------:R-:W-:Y:S01]  /*c2d70*/  IMAD R8, R9, 0x2, R8 ;  /* 0x0000000209087824 */ /* 0x000fe200078e0208 */
[----:B------:R1:W-:Y:S01]  /*c2d80*/  @P6 STG.E.U16 desc[UR8][R4.64], R23 ;  /* 0x0000001704006986 */ /* 0x0003e2000c101508 */
[----:B------:R-:W0:Y:S02]  /*c2d90*/  LDC R9, c[0x0][0x248] ;  /* 0x00009200ff097b82 */ /* 0x000e240000000800 */
[----:B------:R-:W-:-:S06]  /*c2da0*/  IMAD R0, R12, 0x2, R8 ;  /* 0x000000020c007824 */ /* 0x000fcc00078e0208 */
[----:B------:R-:W0:Y:S01]  /*c2db0*/  LDC R12, c[0x0][0x248] ;  /* 0x00009200ff0c7b82 */ /* 0x000e220000000800 */
[----:B----4-:R-:W-:Y:S01]  /*c2dc0*/  ISETP.LT.AND P4, PT, R24, UR4, !P0 ;  /* 0x0000000418007c0c */ /* 0x010fe2000c781270 */
[----:B------:R-:W-:Y:S01]  /*c2dd0*/  ULDC UR4, c[0x0][0x22c] ;  /* 0x00008b0000047ab9 */ /* 0x000fe20000000800 */
[----:B------:R-:W4:Y:S04]  /*c2de0*/  LDL.LU R24, [R1+0x2e4] ;  /* 0x0002e40001187983 */ /* 0x000f280000300800 */
[----:B-----5:R5:W-:Y:S01]  /*c2df0*/  @P5 STG.E.U16 desc[UR8][R6.64], R17 ;  /* 0x0000001106005986 */ /* 0x020be2000c101508 */
[----:B-1----:R-:W-:-:S03]  /*c2e00*/  LEA R4, P5, R8, R2, 0x1 ;  /* 0x0000000208047211 */ /* 0x002fc600078a08ff */
[----:B------:R-:W4:Y:S01]  /*c2e10*/  LDL.LU R21, [R1+0x48] ;  /* 0x0000480001157983 */ /* 0x000f220000300800 */
[----:B------:R-:W-:Y:S02]  /*c2e20*/  LEA.HI.X.SX32 R5, R8, R20, 0x1, P5 ;  /* 0x0000001408057211 */ /* 0x000fe400028f0eff */
[----:B------:R-:W-:Y:S01]  /*c2e30*/  ISETP.LT.AND P5, PT, R29, UR4, !P0 ;  /* 0x000000041d007c0c */ /* 0x000fe2000c7a1270 */
[----:B------:R-:W4:Y:S01]  /*c2e40*/  LDL.LU R25, [R1+0x4c] ;  /* 0x00004c0001197983 */ /* 0x000f220000300800 */
[----:B------:R-:W-:Y:S01]  /*c2e50*/  ULDC UR4, c[0x0][0x22c] ;  /* 0x00008b0000047ab9 */ /* 0x000fe20000000800 */
[C---:B-----5:R-:W-:Y:S02]  /*c2e60*/  LEA R6, P6, R0.reuse, R2, 0x1 ;  /* 0x0000000200067211 */ /* 0x060fe400078c08ff */
[----:B------:R0:W-:Y:S02]  /*c2e70*/  @P3 STG.E.U16 desc[UR8][R4.64], R16 ;  /* 0x0000001004003986 */ /* 0x0001e4000c101508 */
[----:B------:R-:W-:-:S02]  /*c2e80*/  LEA.HI.X.SX32 R7, R0, R20, 0x1, P6 ;  /* 0x0000001400077211 */ /* 0x000fc400030f0eff */
[----:B--2---:R-:W-:Y:S01]  /*c2e90*/  ISETP.LT.AND P3, PT, R27, UR4, !P0 ;  /* 0x000000041b007c0c */ /* 0x004fe2000c761270 */
[----:B------:R-:W-:Y:S01]  /*c2ea0*/  ULDC UR4, c[0x0][0x22c] ;  /* 0x00008b0000047ab9 */ /* 0x000fe20000000800 */
[----:B------:R-:W2:Y:S04]  /*c2eb0*/  LDL.LU R27, [R1+0x2e8] ;  /* 0x0002e800011b7983 */ /* 0x000ea80000300800 */
[----:B------:R1:W-:Y:S01]  /*c2ec0*/  @P2 STG.E.U16 desc[UR8][R6.64], R15 ;  /* 0x0000000f06002986 */ /* 0x0003e2000c101508 */
[----:B---3--:R-:W-:Y:S01]  /*c2ed0*/  ISETP.LT.AND P2, PT, R26, UR4, !P0 ;  /* 0x000000041a007c0c */ /* 0x008fe2000c741270 */
[----:B0-----:R-:W-:Y:S02]  /*c2ee0*/  IMAD R5, R10, 0x2, R0 ;  /* 0x000000020a057824 */ /* 0x001fe400078e0200 */
[----:B------:R-:W3:Y:S01]  /*c2ef0*/  LDL.LU R26, [R1+0x2ec] ;  /* 0x0002ec00011a7983 */ /* 0x000ee20000300800 */
[----:B------:R-:W0:Y:S01]  /*c2f00*/  LDC R10, c[0x0][0x248] ;  /* 0x00009200ff0a7b82 */ /* 0x000e220000000800 */
[----:B------:R-:W-:Y:S01]  /*c2f10*/  ULDC UR4, c[0x0][0x22c] ;  /* 0x00008b0000047ab9 */ /* 0x000fe20000000800 */
[----:B------:R-:W-:Y:S01]  /*c2f20*/  IMAD R0, R11, 0x2, R5 ;  /* 0x000000020b007824 */ /* 0x000fe200078e0205 */
[----:B------:R-:W-:-:S03]  /*c2f30*/  LEA R4, P6, R5, R2, 0x1 ;  /* 0x0000000205047211 */ /* 0x000fc600078c08ff */
[----:B------:R-:W-:Y:S01]  /*c2f40*/  IMAD R8, R9, 0x2, R0 ;  /* 0x0000000209087824 */ /* 0x000fe200078e0200 */
        /* <DEDUP_REMOVED lines=8> */
[----:B------:R-:W5:Y:S01]  /*c2fd0*/  LDC R9, c[0x0][0x248] ;  /* 0x00009200ff097b82 */ /* 0x000f620000000800 */
[----:B-1----:R-:W-:-:S07]  /*c2fe0*/  LEA R4, P6, R8, R2, 0x1 ;  /* 0x0000000208047211 */ /* 0x002fce00078c08ff */
[----:B------:R-:W1:Y:S01]  /*c2ff0*/  LDC R12, c[0x0][0x248] ;  /* 0x00009200ff0c7b82 */ /* 0x000e620000000800 */
[----:B------:R-:W-:-:S07]  /*c3000*/  LEA.HI.X.SX32 R5, R8, R20, 0x1, P6 ;  /* 0x0000001408057211 */ /* 0x000fce00030f0eff */
[----:B------:R-:W1:Y:S01]  /*c3010*/  LDC R8, c[0x0][0x248] ;  /* 0x00009200ff087b82 */ /* 0x000e620000000800 */
[----:B----4-:R4:W-:Y:S01]  /*c3020*/  @P5 STG.E.U16 desc[UR8][R6.64], R21 ;  /* 0x0000001506005986 */ /* 0x0109e2000c101508 */
[----:B------:R-:W-:Y:S01]  /*c3030*/  ISETP.LT.AND P5, PT, R24, UR4, !P0 ;  /* 0x0000000418007c0c */ /* 0x000fe2000c7a1270 */
[----:B------:R-:W-:Y:S02]  /*c3040*/  ULDC UR4, c[0x0][0x22c] ;  /* 0x00008b0000047ab9 */ /* 0x000fe40000000800 */
[----:B------:R0:W-:Y:S04]  /*c3050*/  @P3 STG.E.U16 desc[UR8][R4.64], R25 ;  /* 0x0000001904003986 */ /* 0x0001e8000c101508 */
[----:B------:R-:W5:Y:S01]  /*c3060*/  LDL.LU R24, [R1+0x2f4] ;  /* 0x0002f40001187983 */ /* 0x000f620000300800 */
[----:B----4-:R-:W-:Y:S01]  /*c3070*/  LEA R6, P6, R0, R2, 0x1 ;  /* 0x0000000200067211 */ /* 0x010fe200078c08ff */
[----:B0-----:R-:W-:-:S03]  /*c3080*/  IMAD R5, R10, 0x2, R0 ;  /* 0x000000020a057824 */ /* 0x001fc600078e0200 */
[----:B------:R-:W-:Y:S02]  /*c3090*/  LEA.HI.X.SX32 R7, R0, R20, 0x1, P6 ;  /* 0x0000001400077211 */ /* 0x000fe400030f0eff */
[----:B------:R-:W-:Y:S02]  /*c30a0*/  PRMT R0, R19, 0x7632, R0 ;  /* 0x0000763213007816 */ /* 0x000fe40000000000 */
[----:B--2---:R-:W-:-:S03]  /*c30b0*/  ISETP.LT.AND P3, PT, R27, UR4, !P0 ;  /* 0x000000041b007c0c */ /* 0x004fc6000c761270 */
[----:B------:R0:W-:Y:S01]  /*c30c0*/  @P2 STG.E.U16 desc[UR8][R6.64], R0 ;  /* 0x0000000006002986 */ /* 0x0001e2000c101508 */
[----:B------:R-:W-:Y:S01]  /*c30d0*/  ULDC UR4, c[0x0][0x22c] ;  /* 0x00008b0000047ab9 */ /* 0x000fe20000000800 */
[----:B------:R-:W-:Y:S01]  /*c30e0*/  LEA R4, P6, R5, R2, 0x1 ;  /* 0x0000000205047211 */ /* 0x000fe200078c08ff */
[----:B------:R-:W2:Y:S01]  /*c30f0*/  LDC R19, c[0x0][0x248] ;  /* 0x00009200ff137b82 */ /* 0x000ea20000000800 */
[----:B------:R-:W4:Y:S01]  /*c3100*/  LDL.LU R27, [R1+0x2f8] ;  /* 0x0002f800011b7983 */ /* 0x000f220000300800 */
[----:B0-----:R-:W-:-:S03]  /*c3110*/  PRMT R7, R23, 0x7632, R7 ;  /* 0x0000763217077816 */ /* 0x001fc60000000007 */
[----:B------:R-:W2:Y:S01]  /*c3120*/  LDL.LU R23, [R1+0x2fc] ;  /* 0x0002fc0001177983 */ /* 0x000ea20000300800 */
[----:B---3--:R-:W-:Y:S01]  /*c3130*/  ISETP.LT.AND P2, PT, R26, UR4, !P0 ;  /* 0x000000041a007c0c */ /* 0x008fe2000c741270 */
[----:B-----5:R-:W-:Y:S02]  /*c3140*/  IMAD R0, R11, 0x2, R5 ;  /* 0x000000020b007824 */ /* 0x020fe400078e0205 */
[----:B------:R-:W3:Y:S01]  /*c3150*/  LDL.LU R26, [R1+0x300] ;  /* 0x00030000011a7983 */ /* 0x000ee20000300800 */
[----:B------:R-:W-:Y:S01]  /*c3160*/  LEA.HI.X.SX32 R5, R5, R20, 0x1, P6 ;  /* 0x0000001405057211 */ /* 0x000fe200030f0eff */
[----:B------:R-:W-:-:S04]  /*c3170*/  ULDC UR4, c[0x0][0x22c] ;  /* 0x00008b0000047ab9 */ /* 0x000fc80000000800 */
[----:B------:R0:W-:Y:S01]  /*c3180*/  @P4 STG.E.U16 desc[UR8][R4.64], R7 ;  /* 0x0000000704004986 */ /* 0x0001e2000c101508 */
[----:B------:R-:W-:Y:S01]  /*c3190*/  ISETP.LT.AND P4, PT, R3, UR4, !P0 ;  /* 0x0000000403007c0c */ /* 0x000fe2000c781270 */
[----:B-1----:R-:W-:Y:S01]  /*c31a0*/  IMAD R8, R8, 0x2, R0 ;  /* 0x0000000208087824 */ /* 0x002fe200078e0200 */
[----:B------:R-:W-:Y:S01]  /*c31b0*/  LEA R6, P6, R0, R2, 0x1 ;  /* 0x0000000200067211 */ /* 0x000fe200078c08ff */
[----:B------:R-:W5:Y:S01]  /*c31c0*/  LDL.LU R3, [R1+0x34bc] ;  /* 0x0034bc0001037983 */ /* 0x000f620000300800 */
[----:B------:R-:W-:Y:S01]  /*c31d0*/  PRMT R10, R16, 0x7632, R10 ;  /* 0x00007632100a7816 */ /* 0x000fe2000000000a */
[----:B------:R-:W-:Y:S01]  /*c31e0*/  ULDC UR4, c[0x0][0x22c] ;  /* 0x00008b0000047ab9 */ /* 0x000fe20000000800 */
[----:B------:R-:W-:Y:S01]  /*c31f0*/  PRMT R11, R15, 0x7632, R11 ;  /* 0x000076320f0b7816 */ /* 0x000fe2000000000b */
[----:B------:R-:W1:Y:S01]  /*c3200*/  LDC R16, c[0x0][0x248] ;  /* 0x00009200ff107b82 */ /* 0x000e620000000800 */
[----:B0-----:R-:W-:Y:S02]  /*c3210*/  LEA.HI.X.SX32 R7, R0, R20, 0x1, P6 ;  /* 0x0000001400077211 */ /* 0x001fe400030f0eff */
[----:B------:R-:W-:-:S02]  /*c3220*/  PRMT R0, R17, 0x7632, R0 ;  /* 0x0000763211007816 */ /* 0x000fc40000000000 */
[----:B------:R-:W-:-:S03]  /*c3230*/  LEA R4, P6, R8, R2, 0x1 ;  /* 0x0000000208047211 */ /* 0x000fc600078c08ff */
[----:B------:R-:W0:Y:S01]  /*c3240*/  LDC R17, c[0x0][0x248] ;  /* 0x00009200ff117b82 */ /* 0x000e220000000800 */
[----:B------:R1:W-:Y:S01]  /*c3250*/  @P5 STG.E.U16 desc[UR8][R6.64], R0 ;  /* 0x0000000006005986 */ /* 0x0003e2000c101508 */
[----:B------:R-:W-:-:S05]  /*c3260*/  LEA.HI.X.SX32 R5, R8, R20, 0x1, P6 ;  /* 0x0000001408057211 */ /* 0x000fca00030f0eff */
[----:B------:R1:W-:Y:S01]  /*c3270*/  @P3 STG.E.U16 desc[UR8][R4.64], R10 ;  /* 0x0000000a04003986 */ /* 0x0003e2000c101508 */
[----:B------:R-:W0:Y:S01]  /*c3280*/  LDC R15, c[0x0][0x248] ;  /* 0x00009200ff0f7b82 */ /* 0x000e220000000800 */
[----:B-1----:R-:W-:-:S05]  /*c3290*/  IMAD R0, R9, 0x2, R8 ;  /* 0x0000000209007824 */ /* 0x002fca00078e0208 */
[----:B------:R-:W-:Y:S01]  /*c32a0*/  LEA R8, P3, R0, R2, 0x1 ;  /* 0x0000000200087211 */ /* 0x000fe200078608ff */
[----:B------:R-:W-:Y:S01]  /*c32b0*/  IMAD R12, R12, 0x2, R0 ;  /* 0x000000020c0c7824 */ /* 0x000fe200078e0200 */
[----:B------:R-:W-:Y:S01]  /*c32c0*/  ISETP.LT.AND P5, PT, R24, UR4, !P0 ;  /* 0x0000000418007c0c */ /* 0x000fe2000c7a1270 */
[----:B------:R-:W-:Y:S01]  /*c32d0*/  ULDC UR4, c[0x0][0x22c] ;  /* 0x00008b0000047ab9 */ /* 0x000fe20000000800 */
[----:B------:R-:W5:Y:S01]  /*c32e0*/  LDL.LU R24, [R1+0x304] ;  /* 0x0003040001187983 */ /* 0x000f620000300800 */
[----:B------:R-:W-:Y:S02]  /*c32f0*/  LEA.HI.X.SX32 R9, R0, R20, 0x1, P3 ;  /* 0x0000001400097211 */ /* 0x000fe400018f0eff */
[----:B------:R-:W-:-:S03]  /*c3300*/  LEA R10, P6, R12, R2, 0x1 ;  /* 0x000000020c0a7211 */ /* 0x000fc600078c08ff */
[----:B------:R1:W-:Y:S02]  /*c3310*/  @P2 STG.E.U16 desc[UR8][R8.64], R11 ;  /* 0x0000000b08002986 */ /* 0x0003e4000c101508 */
[----:B-1----:R-:W-:Y:S02]  /*c3320*/  LEA.HI.X.SX32 R11, R12, R20, 0x1, P6 ;  /* 0x000000140c0b7211 */ /* 0x002fe400030f0eff */
[----:B----4-:R-:W-:Y:S01]  /*c3330*/  ISETP.LT.AND P3, PT, R27, UR4, !P0 ;  /* 0x000000041b007c0c */ /* 0x010fe2000c761270 */
[----:B------:R-:W-:Y:S01]  /*c3340*/  ULDC UR4, c[0x0][0x22c] ;  /* 0x00008b0000047ab9 */ /* 0x000fe20000000800 */
[----:B------:R-:W4:Y:S01]  /*c3350*/  LDL.LU R27, [R1+0x308] ;  /* 0x00030800011b7983 */ /* 0x000f220000300800 */
[----:B--2---:R-:W-:Y:S01]  /*c3360*/  ISETP.LT.AND P2, PT, R23, UR4, !P0 ;  /* 0x0000000417007c0c */ /* 0x004fe2000c741270 */
[----:B------:R-:W-:Y:S02]  /*c3370*/  ULDC UR4, c[0x0][0x22c] ;  /* 0x00008b0000047ab9 */ /* 0x000fe40000000800 */
[----:B---3--:R-:W-:Y:S01]  /*c3380*/  ISETP.LT.AND P6, PT, R26, UR4, !P0 ;  /* 0x000000041a007c0c */ /* 0x008fe2000c7c1270 */
[----:B-----5:R-:W1:Y:S01]  /*c3390*/  LDS.128 R4, [R3] ;  /* 0x0000000003047984 */ /* 0x020e620000000c00 */
[----:B------:R-:W-:Y:S01]  /*c33a0*/  PRMT R0, R18, 0x7632, R0 ;  /* 0x0000763212007816 */ /* 0x000fe20000000000 */
[----:B------:R-:W-:Y:S01]  /*c33b0*/  IMAD R12, R13, 0x2, R12 ;  /* 0x000000020d0c7824 */ /* 0x000fe200078e020c */
[----:B------:R-:W-:Y:S01]  /*c33c0*/  ULDC UR4, c[0x0][0x22c] ;  /* 0x00008b0000047ab9 */ /* 0x000fe20000000800 */
[----:B------:R-:W2:Y:S01]  /*c33d0*/  LDL.LU R26, [R1+0x30c] ;  /* 0x00030c00011a7983 */ /* 0x000ea20000300800 */
[----:B------:R-:W3:Y:S03]  /*c33e0*/  LDC R18, c[0x0][0x248] ;  /* 0x00009200ff127b82 */ /* 0x000ee60000000800 */
[----:B------:R5:W-:Y:S01]  /*c33f0*/  @P4 STG.E.U16 desc[UR8][R10.64], R0 ;  /* 0x000000000a004986 */ /* 0x000be2000c101508 */
[----:B------:R-:W-:-:S02]  /*c3400*/  LEA R8, P4, R12, R2, 0x1 ;  /* 0x000000020c087211 */ /* 0x000fc400078808ff */
[----:B------:R-:W-:Y:S02]  /*c3410*/  PRMT R13, R21, 0x7632, R13 ;  /* 0x00007632150d7816 */ /* 0x000fe4000000000d */
[----:B------:R-:W-:Y:S01]  /*c3420*/  LEA.HI.X.SX32 R9, R12, R20, 0x1, P4 ;  /* 0x000000140c097211 */ /* 0x000fe200020f0eff */
[----:B-----5:R-:W-:Y:S01]  /*c3430*/  IMAD R11, R14, 0x2, R12 ;  /* 0x000000020e0b7824 */ /* 0x020fe200078e020c */
[----:B------:R-:W-:-:S03]  /*c3440*/  PRMT R0, R25, 0x7632, R0 ;  /* 0x0000763219007816 */ /* 0x000fc60000000000 */
[----:B------:R5:W-:Y:S01]  /*c3450*/  @P5 STG.E.U16 desc[UR8][R8.64], R13 ;  /* 0x0000000d08005986 */ /* 0x000be2000c101508 */
[----:B0-----:R-:W-:Y:S01]  /*c3460*/  IMAD R14, R17, 0x2, R11 ;  /* 0x00000002110e7824 */ /* 0x001fe200078e020b */
[CC--:B------:R-:W-:Y:S02]  /*c3470*/  LEA R10, P4, R11.reuse, R2.reuse, 0x1 ;  /* 0x000000020b0a7211 */ /* 0x0c0fe400078808ff */
[----:B------:R-:W3:Y:S01]  /*c3480*/  LDL.LU R25, [R1+0x310] ;  /* 0x0003100001197983 */ /* 0x000ee20000300800 */
[----:B------:R-:W0:Y:S01]  /*c3490*/  LDC R17, c[0x0][0x248] ;  /* 0x00009200ff117b82 */ /* 0x000e220000000800 */
[C---:B------:R-:W-:Y:S02]  /*c34a0*/  LEA R12, P5, R14.reuse, R2, 0x1 ;  /* 0x000000020e0c7211 */ /* 0x040fe400078a08ff */
[-C--:B------:R-:W-:Y:S02]  /*c34b0*/  LEA.HI.X.SX32 R11, R11, R20.reuse, 0x1, P4 ;  /* 0x000000140b0b7211 */ /* 0x080fe400020f0eff */
[----:B-----5:R-:W-:Y:S01]  /*c34c0*/  LEA.HI.X.SX32 R13, R14, R20, 0x1, P5 ;  /* 0x000000140e0d7211 */ /* 0x020fe200028f0eff */
[----:B------:R-:W-:Y:S01]  /*c34d0*/  IMAD R14, R15, 0x2, R14 ;  /* 0x000000020f0e7824 */ /* 0x000fe200078e020e */
[----:B------:R-:W-:Y:S01]  /*c34e0*/  ISETP.LT.AND P4, PT, R24, UR4, !P0 ;  /* 0x0000000418007c0c */ /* 0x000fe2000c781270 */
[----:B------:R-:W-:Y:S01]  /*c34f0*/  ULDC UR4, c[0x0][0x22c] ;  /* 0x00008b0000047ab9 */ /* 0x000fe20000000800 */
[----:B------:R-:W5:Y:S04]  /*c3500*/  LDL.LU R24, [R1+0x314] ;  /* 0x0003140001187983 */ /* 0x000f680000300800 */
[----:B------:R-:W-:Y:S04]  /*c3510*/  @P3 STG.E.U16 desc[UR8][R10.64], R0 ;  /* 0x000000000a003986 */ /* 0x000fe8000c101508 */
[----:B-1----:R1:W-:Y:S04]  /*c3520*/  @P2 STG.E.U16 desc[UR8][R12.64], R4 ;  /* 0x000000040c002986 */ /* 0x0023e8000c101508 */
[----:B------:R1:W0:Y:S02]  /*c3530*/  LDS.128 R8, [R3+0x400] ;  /* 0x0004000003087984 */ /* 0x0002240000000c00 */
[C---:B-1----:R-:W-:Y:S01]  /*c3540*/  LEA R12, P2, R14.reuse, R2, 0x1 ;  /* 0x000000020e0c7211 */ /* 0x042fe200078408ff */
[----:B------:R-:W1:Y:S03]  /*c3550*/  LDC R3, c[0x0][0x248] ;  /* 0x00009200ff037b82 */ /* 0x000e660000000800 */
[----:B------:R-:W-:-:S02]  /*c3560*/  LEA.HI.X.SX32 R13, R14, R20, 0x1, P2 ;  /* 0x000000140e0d7211 */ /* 0x000fc400010f0eff */
[----:B----4-:R-:W-:Y:S01]  /*c3570*/  ISETP.LT.AND P3, PT, R27, UR4, !P0 ;  /* 0x000000041b007c0c */ /* 0x010fe2000c761270 */
[----:B------:R-:W-:Y:S01]  /*c3580*/  ULDC UR4, c[0x0][0x22c] ;  /* 0x00008b0000047ab9 */ /* 0x000fe20000000800 */
[----:B------:R-:W4:Y:S01]  /*c3590*/  LDL.LU R27, [R1+0x318] ;  /* 0x00031800011b7983 */ /* 0x000f220000300800 */
[----:B--2---:R-:W-:Y:S01]  /*c35a0*/  ISETP.LT.AND P2, PT, R26, UR4, !P0 ;  /* 0x000000041a007c0c */ /* 0x004fe2000c741270 */
[----:B------:R-:W-:Y:S02]  /*c35b0*/  IMAD R0, R16, 0x2, R14 ;  /* 0x0000000210007824 */ /* 0x000fe400078e020e */
[----:B------:R-:W2:Y:S01]  /*c35c0*/  LDL.LU R26, [R1+0x31c] ;  /* 0x00031c00011a7983 */ /* 0x000ea20000300800 */
[----:B------:R-:W-:Y:S01]  /*c35d0*/  ULDC UR4, c[0x0][0x22c] ;  /* 0x00008b0000047ab9 */ /* 0x000fe20000000800 */
[----:B------:R-:W-:Y:S01]  /*c35e0*/  IMAD R16, R19, 0x2, R0 ;  /* 0x0000000213107824 */ /* 0x000fe200078e0200 */
[C---:B------:R-:W-:Y:S01]  /*c35f0*/  LEA R14, P5, R0.reuse, R2, 0x1 ;  /* 0x00000002000e7211 */ /* 0x040fe200078a08ff */
[----:B------:R0:W-:Y:S04]  /*c3600*/  @P6 STG.E.U16 desc[UR8][R12.64], R5 ;  /* 0x000000050c006986 */ /* 0x0001e8000c101508 */
[----:B------:R-:W2:Y:S01]  /*c3610*/  LDL.LU R23, [R1+0x320] ;  /* 0x0003200001177983 */ /* 0x000ea20000300800 */
[----:B------:R-:W-:Y:S01]  /*c3620*/  LEA.HI.X.SX32 R15, R0, R20, 0x1, P5 ;  /* 0x00000014000f7211 */ /* 0x000fe200028f0eff */
[----:B-1----:R-:W-:Y:S01]  /*c3630*/  IMAD R19, R3, 0x2, R16 ;  /* 0x0000000203137824 */ /* 0x002fe200078e0210 */
[----:B------:R-:W1:Y:S01]  /*c3640*/  LDC R0, c[0x0][0x248] ;  /* 0x00009200ff007b82 */ /* 0x000e620000000800 */
[----:B0-----:R-:W-:-:S02]  /*c3650*/  LEA R12, P6, R16, R2, 0x1 ;  /* 0x00000002100c7211 */ /* 0x001fc400078c08ff */
[----:B---3--:R-:W-:Y:S01]  /*c3660*/  ISETP.LT.AND P5, PT, R25, UR4, !P0 ;  /* 0x0000000419007c0c */ /* 0x008fe2000c7a1270 */
[----:B------:R-:W-:Y:S01]  /*c3670*/  ULDC UR4, c[0x0][0x22c] ;  /* 0x00008b0000047ab9 */ /* 0x000fe20000000800 */
[----:B------:R-:W-:Y:S01]  /*c3680*/  LEA.HI.X.SX32 R13, R16, R20, 0x1, P6 ;  /* 0x00000014100d7211 */ /* 0x000fe200030f0eff */
[----:B------:R-:W3:Y:S02]  /*c3690*/  LDL.LU R25, [R1+0x324] ;  /* 0x0003240001197983 */ /* 0x000ee40000300800 */
[----:B------:R-:W0:Y:S02]  /*c36a0*/  LDC R3, c[0x0][0x248] ;  /* 0x00009200ff037b82 */ /* 0x000e240000000800 */
[----:B------:R-:W-:Y:S04]  /*c36b0*/  @P4 STG.E.U16 desc[UR8][R14.64], R6 ;  /* 0x000000060e004986 */ /* 0x000fe8000c101508 */
[----:B------:R5:W-:Y:S02]  /*c36c0*/  @P3 STG.E.U16 desc[UR8][R12.64], R7 ;  /* 0x000000070c003986 */ /* 0x000be4000c101508 */
[----:B-----5:R-:W-:Y:S01]  /*c36d0*/  ISETP.LT.AND P4, PT, R24, UR4, !P0 ;  /* 0x0000000418007c0c */ /* 0x020fe2000c781270 */
[----:B------:R-:W-:Y:S01]  /*c36e0*/  ULDC UR4, c[0x0][0x22c] ;  /* 0x00008b0000047ab9 */ /* 0x000fe20000000800 */
[----:B------:R-:W-:Y:S01]  /*c36f0*/  IMAD R21, R18, 0x2, R19 ;  /* 0x0000000212157824 */ /* 0x000fe200078e0213 */
[----:B------:R-:W5:Y:S01]  /*c3700*/  LDL.LU R24, [R1+0x328] ;  /* 0x0003280001187983 */ /* 0x000f620000300800 */
[----:B------:R-:W0:Y:S01]  /*c3710*/  LDC R16, c[0x0][0x248] ;  /* 0x00009200ff107b82 */ /* 0x000e220000000800 */
[----:B------:R-:W-:-:S04]  /*c3720*/  LEA R12, P6, R19, R2, 0x1 ;  /* 0x00000002130c7211 */ /* 0x000fc800078c08ff */
[----:B------:R-:W-:-:S05]  /*c3730*/  LEA.HI.X.SX32 R13, R19, R20, 0x1, P6 ;  /* 0x00000014130d7211 */ /* 0x000fca00030f0eff */
[----:B------:R1:W-:Y:S01]  /*c3740*/  @P2 STG.E.U16 desc[UR8][R12.64], R8 ;  /* 0x000000080c002986 */ /* 0x0003e2000c101508 */
[----:B----4-:R-:W-:Y:S01]  /*c3750*/  ISETP.LT.AND P3, PT, R27, UR4, !P0 ;  /* 0x000000041b007c0c */ /* 0x010fe2000c761270 */
[----:B------:R-:W-:Y:S02]  /*c3760*/  ULDC UR4, c[0x0][0x22c] ;  /* 0x00008b0000047ab9 */ /* 0x000fe40000000800 */
[----:B------:R-:W4:Y:S01]  /*c3770*/  LDL.LU R27, [R1+0x32c] ;  /* 0x00032c00011b7983 */ /* 0x000f220000300800 */
[----:B--2---:R-:W-:Y:S01]  /*c3780*/  ISETP.LT.AND P2, PT, R26, UR4, !P0 ;  /* 0x000000041a007c0c */ /* 0x004fe2000c741270 */
[----:B------:R-:W-:Y:S02]  /*c3790*/  IMAD R17, R17, 0x2, R21 ;  /* 0x0000000211117824 */ /* 0x000fe400078e0215 */
[----:B------:R-:W2:Y:S01]  /*c37a0*/  LDL.LU R26, [R1+0x330] ;  /* 0x00033000011a7983 */ /* 0x000ea20000300800 */
[----:B------:R-:W-:Y:S01]  /*c37b0*/  LEA R14, P6, R21, R2, 0x1 ;  /* 0x00000002150e7211 */ /* 0x000fe200078c08ff */
[----:B------:R-:W-:Y:S01]  /*c37c0*/  ULDC UR4, c[0x0][0x22c] ;  /* 0x00008b0000047ab9 */ /* 0x000fe20000000800 */
[----:B-1----:R-:W-:-:S02]  /*c37d0*/  IMAD R19, R0, 0x2, R17 ;  /* 0x0000000200137824 */ /* 0x002fc400078e0211 */
[----:B------:R-:W-:Y:S01]  /*c37e0*/  LEA.HI.X.SX32 R15, R21, R20, 0x1, P6 ;  /* 0x00000014150f7211 */ /* 0x000fe200030f0eff */
[----:B------:R-:W1:Y:S01]  /*c37f0*/  LDC R0, c[0x0][0x248] ;  /* 0x00009200ff007b82 */ /* 0x000e620000000800 */
[----:B------:R-:W-:-:S03]  /*c3800*/  LEA R12, P6, R17, R2, 0x1 ;  /* 0x00000002110c7211 */ /* 0x000fc600078c08ff */
[----:B------:R0:W-:Y:S01]  /*c3810*/  @P5 STG.E.U16 desc[UR8][R14.64], R9 ;  /* 0x000000090e005986 */ /* 0x0001e2000c101508 */
[----:B------:R-:W-:Y:S02]  /*c3820*/  LEA.HI.X.SX32 R13, R17, R20, 0x1, P6 ;  /* 0x00000014110d7211 */ /* 0x000fe400030f0eff */
[----:B0-----:R-:W-:-:S04]  /*c3830*/  LEA R14, P6, R19, R2, 0x1 ;  /* 0x00000002130e7211 */ /* 0x001fc800078c08ff */
[----:B------:R-:W-:Y:S01]  /*c3840*/  LEA.HI.X.SX32 R15, R19, R20, 0x1, P6 ;  /* 0x00000014130f7211 */ /* 0x000fe200030f0eff */
[----:B------:R-:W-:Y:S02]  /*c3850*/  IMAD R19, R3, 0x2, R19 ;  /* 0x0000000203137824 */ /* 0x000fe400078e0213 */
[----:B------:R-:W0:Y:S02]  /*c3860*/  LDC R3, c[0x0][0x248] ;  /* 0x00009200ff037b82 */ /* 0x000e240000000800 */
[----:B------:R-:W-:Y:S01]  /*c3870*/  IMAD R17, R16, 0x2, R19 ;  /* 0x0000000210117824 */ /* 0x000fe200078e0213 */
[----:B------:R3:W-:Y:S05]  /*c3880*/  @P4 STG.E.U16 desc[UR8][R12.64], R10 ;  /* 0x0000000a0c004986 */ /* 0x0007ea000c101508 */
[----:B------:R-:W5:Y:S01]  /*c3890*/  LDC R16, c[0x0][0x248] ;  /* 0x00009200ff107b82 */ /* 0x000f620000000800 */
[----:B------:R1:W-:Y:S01]  /*c38a0*/  @P3 STG.E.U16 desc[UR8][R14.64], R11 ;  /* 0x0000000b0e003986 */ /* 0x0003e2000c101508 */
[----:B------:R-:W-:Y:S01]  /*c38b0*/  ISETP.LT.AND P5, PT, R23, UR4, !P0 ;  /* 0x0000000417007c0c */ /* 0x000fe2000c7a1270 */
[----:B------:R-:W-:Y:S01]  /*c38c0*/  ULDC UR4, c[0x0][0x22c] ;  /* 0x00008b0000047ab9 */ /* 0x000fe20000000800 */
[----:B---3--:R-:W-:-:S04]  /*c38d0*/  LEA R12, P6, R17, R2, 0x1 ;  /* 0x00000002110c7211 */ /* 0x008fc800078c08ff */
[----:B-1----:R-:W1:Y:S01]  /*c38e0*/  LDC R14, c[0x0][0x248] ;  /* 0x00009200ff0e7b82 */ /* 0x002e620000000800 */
[----:B------:R-:W-:Y:S02]  /*c38f0*/  LEA R18, P3, R19, R2, 0x1 ;  /* 0x0000000213127211 */ /* 0x000fe400078608ff */
[----:B------:R-:W-:Y:S01]  /*c3900*/  LEA.HI.X.SX32 R13, R17, R20, 0x1, P6 ;  /* 0x00000014110d7211 */ /* 0x000fe200030f0eff */
[----:B------:R-:W-:-:S04]  /*c3910*/  IMAD R17, R0, 0x2, R17 ;  /* 0x0000000200117824 */ /* 0x000fc800078e0211 */
[----:B------:R-:W3:Y:S01]  /*c3920*/  LDC R15, c[0x0][0x248] ;  /* 0x00009200ff0f7b82 */ /* 0x000ee20000000800 */
[----:B------:R-:W-:Y:S01]  /*c3930*/  ISETP.LT.AND P4, PT, R25, UR4, !P0 ;  /* 0x0000000419007c0c */ /* 0x000fe2000c781270 */
[----:B------:R-:W-:Y:S01]  /*c3940*/  ULDC UR4, c[0x0][0x22c] ;  /* 0x00008b0000047ab9 */ /* 0x000fe20000000800 */
[----:B------:R-:W-:Y:S02]  /*c3950*/  PRMT R9, R4, 0x7632, R9 ;  /* 0x0000763204097816 */ /* 0x000fe40000000009 */
[----:B------:R-:W-:Y:S02]  /*c3960*/  LEA.HI.X.SX32 R19, R19, R20, 0x1, P3 ;  /* 0x0000001413137211 */ /* 0x000fe400018f0eff */
[----:B------:R-:W-:Y:S01]  /*c3970*/  PRMT R6, R5, 0x7632, R6 ;  /* 0x0000763205067816 */ /* 0x000fe20000000006 */
[----:B------:R-:W3:Y:S01]  /*c3980*/  LDC R0, c[0x0][0x248] ;  /* 0x00009200ff007b82 */ /* 0x000ee20000000800 */
[----:B------:R-:W-:Y:S01]  /*c3990*/  LEA R4, P6, R17, R2, 0x1 ;  /* 0x0000000211047211 */ /* 0x000fe200078c08ff */
[----:B0-----:R-:W-:Y:S01]  /*c39a0*/  IMAD R3, R3, 0x2, R17 ;  /* 0x0000000203037824 */ /* 0x001fe200078e0211 */
[----:B-----5:R-:W-:Y:S01]  /*c39b0*/  ISETP.LT.AND P3, PT, R24, UR4, !P0 ;  /* 0x0000000418007c0c */ /* 0x020fe2000c761270 */
[----:B------:R0:W-:Y:S01]  /*c39c0*/  @P2 STG.E.U16 desc[UR8][R18.64], R9 ;  /* 0x0000000912002986 */ /* 0x0001e2000c101508 */
[----:B------:R-:W-:Y:S01]  /*c39d0*/  ULDC UR4, c[0x0][0x22c] ;  /* 0x00008b0000047ab9 */ /* 0x000fe20000000800 */
[----:B------:R-:W-:-:S02]  /*c39e0*/  LEA.HI.X.SX32 R5, R17, R20, 0x1, P6 ;  /* 0x0000001411057211 */ /* 0x000fc400030f0eff */
[----:B------:R5:W-:Y:S01]  /*c39f0*/  @P5 STG.E.U16 desc[UR8][R12.64], R6 ;  /* 0x000000060c005986 */ /* 0x000be2000c101508 */
[----:B------:R-:W-:Y:S02]  /*c3a00*/  PRMT R7, R6, 0x7632, R7 ;  /* 0x0000763206077816 */ /* 0x000fe40000000007 */
[C---:B0-----:R-:W-:Y:S01]  /*c3a10*/  LEA R18, P6, R3.reuse, R2, 0x1 ;  /* 0x0000000203127211 */ /* 0x041fe200078c08ff */
[----:B-----5:R-:W-:Y:S02]  /*c3a20*/  IMAD R13, R16, 0x2, R3 ;  /* 0x00000002100d7824 */ /* 0x020fe400078e0203 */
[----:B------:R0:W-:Y:S01]  /*c3a30*/  @P4 STG.E.U16 desc[UR8][R4.64], R7 ;  /* 0x0000000704004986 */ /* 0x0001e2000c101508 */
[----:B------:R-:W-:Y:S01]  /*c3a40*/  LEA.HI.X.SX32 R19, R3, R20, 0x1, P6 ;  /* 0x0000001403137211 */ /* 0x000fe200030f0eff */
[----:B-1----:R-:W-:Y:S01]  /*c3a50*/  IMAD R3, R14, 0x2, R13 ;  /* 0x000000020e037824 */ /* 0x002fe200078e020d */
[----:B------:R-:W-:Y:S02]  /*c3a60*/  LEA R6, P4, R13, R2, 0x1 ;  /* 0x000000020d067211 */ /* 0x000fe400078808ff */
[----:B------:R-:W-:Y:S01]  /*c3a70*/  PRMT R9, R7, 0x7632, R9 ;  /* 0x0000763207097816 */ /* 0x000fe20000000009 */
[----:B---3--:R-:W-:Y:S01]  /*c3a80*/  IMAD R15, R15, 0x2, R3 ;  /* 0x000000020f0f7824 */ /* 0x008fe200078e0203 */
[----:B------:R-:W-:-:S02]  /*c3a90*/  PRMT R8, R8, 0x7632, R8 ;  /* 0x0000763208087816 */ /* 0x000fc40000000008 */
[----:B0-----:R-:W-:Y:S01]  /*c3aa0*/  LEA.HI.X.SX32 R7, R13, R20, 0x1, P4 ;  /* 0x000000140d077211 */ /* 0x001fe200020f0eff */
[----:B------:R0:W-:Y:S01]  /*c3ab0*/  @P3 STG.E.U16 desc[UR8][R18.64], R9 ;  /* 0x0000000912003986 */ /* 0x0001e2000c101508 */
[----:B------:R-:W-:Y:S01]  /*c3ac0*/  LEA R12, P3, R3, R2, 0x1 ;  /* 0x00000002030c7211 */ /* 0x000fe200078608ff */
[----:B------:R-:W-:Y:S01]  /*c3ad0*/  IMAD R17, R0, 0x2, R15 ;  /* 0x0000000200117824 */ /* 0x000fe200078e020f */
[----:B------:R-:W-:Y:S02]  /*c3ae0*/  PRMT R0, R9, 0x7632, R0 ;  /* 0x0000763209007816 */ /* 0x000fe40000000000 */
[----:B------:R-:W-:Y:S02]  /*c3af0*/  LEA.HI.X.SX32 R13, R3, R20, 0x1, P3 ;  /* 0x00000014030d7211 */ /* 0x000fe400018f0eff */
[----:B------:R-:W-:Y:S02]  /*c3b00*/  PRMT R10, R10, 0x7632, R10 ;  /* 0x000076320a0a7816 */ /* 0x000fe4000000000a */
[----:B----4-:R-:W-:Y:S01]  /*c3b10*/  ISETP.LT.AND P2, PT, R27, UR4, !P0 ;  /* 0x000000041b007c0c */ /* 0x010fe2000c741270 */
[----:B------:R-:W-:-:S12]  /*c3b20*/  ULDC UR4, c[0x0][0x22c] ;  /* 0x00008b0000047ab9 */ /* 0x000fd80000000800 */
[----:B------:R0:W-:Y:S01]  /*c3b30*/  @P2 STG.E.U16 desc[UR8][R6.64], R8 ;  /* 0x0000000806002986 */ /* 0x0001e2000c101508 */
[----:B------:R-:W-:-:S04]  /*c3b40*/  LEA R4, P2, R15, R2, 0x1 ;  /* 0x000000020f047211 */ /* 0x000fc800078408ff */
[----:B------:R-:W-:Y:S02]  /*c3b50*/  LEA.HI.X.SX32 R5, R15, R20, 0x1, P2 ;  /* 0x000000140f057211 */ /* 0x000fe400010f0eff */
[----:B------:R-:W-:-:S04]  /*c3b60*/  LEA R2, P2, R17, R2, 0x1 ;  /* 0x0000000211027211 */ /* 0x000fc800078408ff */
[----:B------:R-:W-:Y:S02]  /*c3b70*/  LEA.HI.X.SX32 R3, R17, R20, 0x1, P2 ;  /* 0x0000001411037211 */ /* 0x000fe400010f0eff */
[----:B--2---:R-:W-:Y:S01]  /*c3b80*/  ISETP.LT.AND P5, PT, R26, UR4, !P0 ;  /* 0x000000041a007c0c */ /* 0x004fe2000c7a1270 */
[----:B------:R-:W-:Y:S02]  /*c3b90*/  ULDC UR4, c[0x0][0x22c] ;  /* 0x00008b0000047ab9 */ /* 0x000fe40000000800 */
[----:B------:R-:W-:-:S10]  /*c3ba0*/  ISETP.LT.AND P0, PT, R28, UR4, !P0 ;  /* 0x000000041c007c0c */ /* 0x000fd4000c701270 */
[----:B------:R0:W-:Y:S04]  /*c3bb0*/  @P5 STG.E.U16 desc[UR8][R12.64], R0 ;  /* 0x000000000c005986 */ /* 0x0001e8000c101508 */
[----:B------:R0:W-:Y:S01]  /*c3bc0*/  @P0 STG.E.U16 desc[UR8][R4.64], R10 ;  /* 0x0000000a04000986 */ /* 0x0001e2000c101508 */
[----:B------:R-:W-:Y:S05]  /*c3bd0*/  @!P1 EXIT ;  /* 0x000000000000994d */ /* 0x000fea0003800000 */
[----:B------:R-:W-:-:S05]  /*c3be0*/  PRMT R11, R11, 0x7632, R11 ;  /* 0x000076320b0b7816 */ /* 0x000fca000000000b */
[----:B------:R-:W-:Y:S01]  /*c3bf0*/  STG.E.U16 desc[UR8][R2.64], R11 ;  /* 0x0000000b02007986 */ /* 0x000fe2000c101508 */
[----:B------:R-:W-:Y:S05]  /*c3c00*/  EXIT ;  /* 0x000000000000794d */ /* 0x000fea0003800000 */
.L_x_3:
[----:B------:R-:W-:-:S00]  /*c3c10*/  BRA `(.L_x_3) ;  /* 0xfffffffc00fc7947 */ /* 0x000fc0000383ffff */
[----:B------:R-:W-:-:S00]  /*c3c20*/  NOP ;  /* 0x0000000000007918 */ /* 0x000fc00000000000 */
        /* <DEDUP_REMOVED lines=13> */
.L_x_4:


//--------------------- .nv.shared.matmul_kernel  --------------------------
	.section	.nv.shared.matmul_kernel,"aw",@nobits
	.sectionflags	@""
	.align	16
	.zero		1024


//--------------------- .nv.shared.reserved.0     --------------------------
	.section	.nv.shared.reserved.0,"aw",@nobits
	.weak		__nv_reservedSMEM_offset_0_alias
	.size		__nv_reservedSMEM_offset_0_alias, 0, 0
	.other		__nv_reservedSMEM_offset_0_alias,@"STO_CUDA_RESERVED_SHARED STV_DEFAULT"
__nv_reservedSMEM_offset_0_alias:
	.zero		0


//--------------------- .nv.constant0.matmul_kernel --------------------------
	.section	.nv.constant0.matmul_kernel,"a",@progbits
	.sectionflags	@""
	.align	4
.nv.constant0.matmul_kernel:
	.zero		608


//--------------------- SYMBOLS --------------------------

	.type		.nv.reservedSmem.offset0,@object
	.size		.nv.reservedSmem.offset0,0x4
